// auto-generated by cutlass_sweep.gemm — config: {"arch": "sm_100", "cluster_m": 1, "cluster_n": 1, "dtype": "fp16", "dtype_b": "fp16", "layout": "nt", "stages": 0, "tile_k": 64, "tile_m": 128, "tile_n": 224}
#include "cutlass/cutlass.h"
#include "cutlass/gemm/collective/collective_builder.hpp"
#include "cutlass/gemm/device/gemm_universal_adapter.h"
#include "cutlass/gemm/kernel/gemm_universal.hpp"
#include "cutlass/epilogue/collective/collective_builder.hpp"

using ElemA = cutlass::half_t;
using ElemB = cutlass::half_t;
using ElemCD = cutlass::half_t;
using Acc  = float;
using TileShape    = cute::Shape<cute::_128, cute::_224, cute::_64>;
using ClusterShape = cute::Shape<cute::_1, cute::_1, cute::_1>;

using CollectiveEpilogue = typename cutlass::epilogue::collective::CollectiveBuilder<
    cutlass::arch::Sm100, cutlass::arch::OpClassTensorOp,
    TileShape, ClusterShape,
    cutlass::epilogue::collective::EpilogueTileAuto,
    Acc, Acc,
    ElemCD, cutlass::layout::RowMajor, 128 / cutlass::sizeof_bits<ElemCD>::value,
    ElemCD, cutlass::layout::RowMajor, 128 / cutlass::sizeof_bits<ElemCD>::value,
    cutlass::epilogue::collective::EpilogueScheduleAuto
  >::CollectiveOp;

using CollectiveMainloop = typename cutlass::gemm::collective::CollectiveBuilder<
    cutlass::arch::Sm100, cutlass::arch::OpClassTensorOp,
    ElemA, cutlass::layout::RowMajor, 128 / cutlass::sizeof_bits<ElemA>::value,
    ElemB, cutlass::layout::ColumnMajor, 128 / cutlass::sizeof_bits<ElemB>::value,
    Acc,
    TileShape, ClusterShape,
    cutlass::gemm::collective::StageCountAutoCarveout<static_cast<int>(sizeof(typename CollectiveEpilogue::SharedStorage))>,
    cutlass::gemm::collective::KernelScheduleAuto
  >::CollectiveOp;

using GemmKernel = cutlass::gemm::kernel::GemmUniversal<
    cute::Shape<int,int,int,int>,
    CollectiveMainloop,
    CollectiveEpilogue
>;
using Gemm = cutlass::gemm::device::GemmUniversalAdapter<GemmKernel>;

// Force the device kernel symbol into the cubin without needing a host main.
auto* _anchor = &cutlass::device_kernel<GemmKernel>;


// ===== COMPILED SASS (sm_100a) =====

	.target	sm_100a

	.elftype	@"ET_EXEC"


//--------------------- .note.nv.tkinfo           --------------------------
	.section	.note.nv.tkinfo,"",@"SHT_NOTE"
	.sectionflags	@"SHF_NOTE_NV_TKINFO"
	.tkinfo
        /*0018*/ 	.word	0x00000002
        /*0030*/ 	.string	""
        /*0030*/ 	.string	"ptxas"
        /*0030*/ 	.string	"Cuda compilation tools, release 13.0, V13.0.88"
        /*0030*/ 	.string	"Build cuda_13.0.r13.0/compiler.36424714_0"
        /*0030*/ 	.string	"-arch sm_100a -m 64 "



//--------------------- .note.nv.cuinfo           --------------------------
	.section	.note.nv.cuinfo,"",@"SHT_NOTE"
	.sectionflags	@"SHF_NOTE_NV_CUINFO"
        /*0018*/ 	.short	0x0002
        /*001a*/ 	.short	0x0064
        /*001c*/ 	.short	0x0082
	.zero		2


//--------------------- .nv.info                  --------------------------
	.section	.nv.info,"",@"SHT_CUDA_INFO"
	.align	4


	//----- nvinfo : EIATTR_REGCOUNT
	.align		4
        /*0000*/ 	.byte	0x04, 0x2f
        /*0002*/ 	.short	(.L_19 - .L_18)
	.align		4
.L_18:
        /*0004*/ 	.word	index@(_ZN7cutlass13device_kernelINS_4gemm6kernel13GemmUniversalIN4cute5tupleIJiiiiEEENS1_10collective13CollectiveMmaINS1_35MainloopSm100TmaUmmaWarpSpecializedILi2ELi2ELi2ENS5_IJNS4_1CILi1EEESB_SB_EEEEENS5_IJNSA_ILi128EEENSA_ILi224EEENSA_ILi64EEEEEENS_6half_tENS5_IJlSB_lEEESI_SJ_NS4_8TiledMMAINS4_8MMA_AtomIJNS4_20SM100_MMA_F16BF16_SSISI_SI_fLi128ELi224ELNS4_4UMMA5MajorE0ELSO_0ELNSN_7ScaleInE0ELSP_0EEEEEENS4_6LayoutISC_NS5_IJNSA_ILi0EEEST_ST_EEEEENS5_IJNS4_10UnderscoreESW_SW_EEEEENS4_13SM90_TMA_LOADENS4_14ComposedLayoutINS4_7SwizzleILi3ELi4ELi3EEENS4_18smem_ptr_flag_bitsILi16EEENSS_INS5_IJNSA_ILi8EEESG_EEENS5_IJSG_SB_EEEEEEEvNS4_8identityESZ_S19_vS1A_EENS_8epilogue10collective18CollectiveEpilogueINS1C_23Sm100TmaWarpSpecializedILi2ELi1ELi224ELb1ELb0EEEJSH_NS5_IJNSS_ISE_SB_EENSS_ISF_SB_EEEEESI_SJ_SI_SJ_NS1C_6fusion15FusionCallbacksIS1G_NS1K_17LinearCombinationISI_fSI_fLNS_15FloatRoundStyleE2EEESH_S1J_JEEENS4_5SM1004TMEM4LOAD26SM100_TMEM_LOAD_32dp32b32xESZ_NS10_INS11_ILi2ELi4ELi3EEES14_NSS_INS5_IJS15_NSA_ILi32EEEEEENS5_IJS1V_SB_EEEEEEENS4_39AutoVectorizingCopyWithAssumedAlignmentILi128EEENS4_14SM90_TMA_STOREES1Z_S21_S21_EEEvvEEEEvNT_6ParamsE)
        /*0008*/ 	.word	0x000000ff


	//----- nvinfo : EIATTR_FRAME_SIZE
	.align		4
.L_19:
        /*000c*/ 	.byte	0x04, 0x11
        /*000e*/ 	.short	(.L_21 - .L_20)
	.align		4
.L_20:
        /*0010*/ 	.word	index@($__internal_2_$__cuda_sm10x_tcgen05_guardrail_trap_unallocated_columns_being_dealloced)
        /*0014*/ 	.word	0x000001a8


	//----- nvinfo : EIATTR_FRAME_SIZE
	.align		4
.L_21:
        /*0018*/ 	.byte	0x04, 0x11
        /*001a*/ 	.short	(.L_23 - .L_22)
	.align		4
.L_22:
        /*001c*/ 	.word	index@($__internal_1_$__cuda_sm10x_tcgen05_guardrail_trap_phase_invalid_during_alloc)
        /*0020*/ 	.word	0x000001a8


	//----- nvinfo : EIATTR_FRAME_SIZE
	.align		4
.L_23:
        /*0024*/ 	.byte	0x04, 0x11
        /*0026*/ 	.short	(.L_25 - .L_24)
	.align		4
.L_24:
        /*0028*/ 	.word	index@($__internal_0_$__cuda_sm10x_tcgen05_guardrail_trap_col_being_dealloced_not_returned_by_alloc)
        /*002c*/ 	.word	0x000001a8


	//----- nvinfo : EIATTR_FRAME_SIZE
	.align		4
.L_25:
        /*0030*/ 	.byte	0x04, 0x11
        /*0032*/ 	.short	(.L_27 - .L_26)
	.align		4
.L_26:
        /*0034*/ 	.word	index@(_ZN7cutlass13device_kernelINS_4gemm6kernel13GemmUniversalIN4cute5tupleIJiiiiEEENS1_10collective13CollectiveMmaINS1_35MainloopSm100TmaUmmaWarpSpecializedILi2ELi2ELi2ENS5_IJNS4_1CILi1EEESB_SB_EEEEENS5_IJNSA_ILi128EEENSA_ILi224EEENSA_ILi64EEEEEENS_6half_tENS5_IJlSB_lEEESI_SJ_NS4_8TiledMMAINS4_8MMA_AtomIJNS4_20SM100_MMA_F16BF16_SSISI_SI_fLi128ELi224ELNS4_4UMMA5MajorE0ELSO_0ELNSN_7ScaleInE0ELSP_0EEEEEENS4_6LayoutISC_NS5_IJNSA_ILi0EEEST_ST_EEEEENS5_IJNS4_10UnderscoreESW_SW_EEEEENS4_13SM90_TMA_LOADENS4_14ComposedLayoutINS4_7SwizzleILi3ELi4ELi3EEENS4_18smem_ptr_flag_bitsILi16EEENSS_INS5_IJNSA_ILi8EEESG_EEENS5_IJSG_SB_EEEEEEEvNS4_8identityESZ_S19_vS1A_EENS_8epilogue10collective18CollectiveEpilogueINS1C_23Sm100TmaWarpSpecializedILi2ELi1ELi224ELb1ELb0EEEJSH_NS5_IJNSS_ISE_SB_EENSS_ISF_SB_EEEEESI_SJ_SI_SJ_NS1C_6fusion15FusionCallbacksIS1G_NS1K_17LinearCombinationISI_fSI_fLNS_15FloatRoundStyleE2EEESH_S1J_JEEENS4_5SM1004TMEM4LOAD26SM100_TMEM_LOAD_32dp32b32xESZ_NS10_INS11_ILi2ELi4ELi3EEES14_NSS_INS5_IJS15_NSA_ILi32EEEEEENS5_IJS1V_SB_EEEEEEENS4_39AutoVectorizingCopyWithAssumedAlignmentILi128EEENS4_14SM90_TMA_STOREES1Z_S21_S21_EEEvvEEEEvNT_6ParamsE)
        /*0038*/ 	.word	0x000001a8


	//----- nvinfo : EIATTR_MIN_STACK_SIZE
	.align		4
.L_27:
        /*003c*/ 	.byte	0x04, 0x12
        /*003e*/ 	.short	(.L_29 - .L_28)
	.align		4
.L_28:
        /*0040*/ 	.word	index@(_ZN7cutlass13device_kernelINS_4gemm6kernel13GemmUniversalIN4cute5tupleIJiiiiEEENS1_10collective13CollectiveMmaINS1_35MainloopSm100TmaUmmaWarpSpecializedILi2ELi2ELi2ENS5_IJNS4_1CILi1EEESB_SB_EEEEENS5_IJNSA_ILi128EEENSA_ILi224EEENSA_ILi64EEEEEENS_6half_tENS5_IJlSB_lEEESI_SJ_NS4_8TiledMMAINS4_8MMA_AtomIJNS4_20SM100_MMA_F16BF16_SSISI_SI_fLi128ELi224ELNS4_4UMMA5MajorE0ELSO_0ELNSN_7ScaleInE0ELSP_0EEEEEENS4_6LayoutISC_NS5_IJNSA_ILi0EEEST_ST_EEEEENS5_IJNS4_10UnderscoreESW_SW_EEEEENS4_13SM90_TMA_LOADENS4_14ComposedLayoutINS4_7SwizzleILi3ELi4ELi3EEENS4_18smem_ptr_flag_bitsILi16EEENSS_INS5_IJNSA_ILi8EEESG_EEENS5_IJSG_SB_EEEEEEEvNS4_8identityESZ_S19_vS1A_EENS_8epilogue10collective18CollectiveEpilogueINS1C_23Sm100TmaWarpSpecializedILi2ELi1ELi224ELb1ELb0EEEJSH_NS5_IJNSS_ISE_SB_EENSS_ISF_SB_EEEEESI_SJ_SI_SJ_NS1C_6fusion15FusionCallbacksIS1G_NS1K_17LinearCombinationISI_fSI_fLNS_15FloatRoundStyleE2EEESH_S1J_JEEENS4_5SM1004TMEM4LOAD26SM100_TMEM_LOAD_32dp32b32xESZ_NS10_INS11_ILi2ELi4ELi3EEES14_NSS_INS5_IJS15_NSA_ILi32EEEEEENS5_IJS1V_SB_EEEEEEENS4_39AutoVectorizingCopyWithAssumedAlignmentILi128EEENS4_14SM90_TMA_STOREES1Z_S21_S21_EEEvvEEEEvNT_6ParamsE)
        /*0044*/ 	.word	0x000001a8
.L_29:


//--------------------- .nv.compat                --------------------------
	.section	.nv.compat,"",@"SHT_CUDA_COMPAT_INFO"
	.align	4
        /*0000*/ 	.byte	0x02, 0x09, 0x01, 0x00, 0x02, 0x02, 0x02, 0x00, 0x02, 0x05, 0x05, 0x00, 0x03, 0x07, 0x01, 0x01
        /*0010*/ 	.byte	0x02, 0x03, 0x01, 0x00, 0x02, 0x06, 0x01, 0x00, 0x04, 0x0b, 0x08, 0x00, 0x09, 0x00, 0x00, 0x00
        /*0020*/ 	.byte	0x00, 0x00, 0x00, 0x00


//--------------------- .nv.info._ZN7cutlass13device_kernelINS_4gemm6kernel13GemmUniversalIN4cute5tupleIJiiiiEEENS1_10collective13CollectiveMmaINS1_35MainloopSm100TmaUmmaWarpSpecializedILi2ELi2ELi2ENS5_IJNS4_1CILi1EEESB_SB_EEEEENS5_IJNSA_ILi128EEENSA_ILi224EEENSA_ILi64EEEEEENS_6half_tENS5_IJlSB_lEEESI_SJ_NS4_8TiledMMAINS4_8MMA_AtomIJNS4_20SM100_MMA_F16BF16_SSISI_SI_fLi128ELi224ELNS4_4UMMA5MajorE0ELSO_0ELNSN_7ScaleInE0ELSP_0EEEEEENS4_6LayoutISC_NS5_IJNSA_ILi0EEEST_ST_EEEEENS5_IJNS4_10UnderscoreESW_SW_EEEEENS4_13SM90_TMA_LOADENS4_14ComposedLayoutINS4_7SwizzleILi3ELi4ELi3EEENS4_18smem_ptr_flag_bitsILi16EEENSS_INS5_IJNSA_ILi8EEESG_EEENS5_IJSG_SB_EEEEEEEvNS4_8identityESZ_S19_vS1A_EENS_8epilogue10collective18CollectiveEpilogueINS1C_23Sm100TmaWarpSpecializedILi2ELi1ELi224ELb1ELb0EEEJSH_NS5_IJNSS_ISE_SB_EENSS_ISF_SB_EEEEESI_SJ_SI_SJ_NS1C_6fusion15FusionCallbacksIS1G_NS1K_17LinearCombinationISI_fSI_fLNS_15FloatRoundStyleE2EEESH_S1J_JEEENS4_5SM1004TMEM4LOAD26SM100_TMEM_LOAD_32dp32b32xESZ_NS10_INS11_ILi2ELi4ELi3EEES14_NSS_INS5_IJS15_NSA_ILi32EEEEEENS5_IJS1V_SB_EEEEEEENS4_39AutoVectorizingCopyWithAssumedAlignmentILi128EEENS4_14SM90_TMA_STOREES1Z_S21_S21_EEEvvEEEEvNT_6ParamsE --------------------------
	.section	.nv.info._ZN7cutlass13device_kernelINS_4gemm6kernel13GemmUniversalIN4cute5tupleIJiiiiEEENS1_10collective13CollectiveMmaINS1_35MainloopSm100TmaUmmaWarpSpecializedILi2ELi2ELi2ENS5_IJNS4_1CILi1EEESB_SB_EEEEENS5_IJNSA_ILi128EEENSA_ILi224EEENSA_ILi64EEEEEENS_6half_tENS5_IJlSB_lEEESI_SJ_NS4_8TiledMMAINS4_8MMA_AtomIJNS4_20SM100_MMA_F16BF16_SSISI_SI_fLi128ELi224ELNS4_4UMMA5MajorE0ELSO_0ELNSN_7ScaleInE0ELSP_0EEEEEENS4_6LayoutISC_NS5_IJNSA_ILi0EEEST_ST_EEEEENS5_IJNS4_10UnderscoreESW_SW_EEEEENS4_13SM90_TMA_LOADENS4_14ComposedLayoutINS4_7SwizzleILi3ELi4ELi3EEENS4_18smem_ptr_flag_bitsILi16EEENSS_INS5_IJNSA_ILi8EEESG_EEENS5_IJSG_SB_EEEEEEEvNS4_8identityESZ_S19_vS1A_EENS_8epilogue10collective18CollectiveEpilogueINS1C_23Sm100TmaWarpSpecializedILi2ELi1ELi224ELb1ELb0EEEJSH_NS5_IJNSS_ISE_SB_EENSS_ISF_SB_EEEEESI_SJ_SI_SJ_NS1C_6fusion15FusionCallbacksIS1G_NS1K_17LinearCombinationISI_fSI_fLNS_15FloatRoundStyleE2EEESH_S1J_JEEENS4_5SM1004TMEM4LOAD26SM100_TMEM_LOAD_32dp32b32xESZ_NS10_INS11_ILi2ELi4ELi3EEES14_NSS_INS5_IJS15_NSA_ILi32EEEEEENS5_IJS1V_SB_EEEEEEENS4_39AutoVectorizingCopyWithAssumedAlignmentILi128EEENS4_14SM90_TMA_STOREES1Z_S21_S21_EEEvvEEEEvNT_6ParamsE,"",@"SHT_CUDA_INFO"
	.sectionflags	@""
	.align	4


	//----- nvinfo : EIATTR_CUDA_API_VERSION
	.align		4
        /*0000*/ 	.byte	0x04, 0x37
        /*0002*/ 	.short	(.L_31 - .L_30)
.L_30:
        /*0004*/ 	.word	0x00000082


	//----- nvinfo : EIATTR_KPARAM_INFO
	.align		4
.L_31:
        /*0008*/ 	.byte	0x04, 0x17
        /*000a*/ 	.short	(.L_33 - .L_32)
.L_32:
        /*000c*/ 	.word	0x00000000
        /*0010*/ 	.short	0x0000
        /*0012*/ 	.short	0x0000
        /*0014*/ 	.byte	0x00, 0xf0, 0x01, 0x20


	//----- nvinfo : EIATTR_AT_ENTRY_FRAGMENTS
	.align		4
.L_33:
        /*0018*/ 	.byte	0x04, 0x4f
        /*001a*/ 	.short	(.L_35 - .L_34)


	//   ....[0]....
.L_34:
        /*001c*/ 	.word	0x00000006


	//----- nvinfo : EIATTR_RESERVED_SMEM_USED
	.align		4
.L_35:
        /*0020*/ 	.byte	0x01, 0x41
	.zero		2


	//----- nvinfo : EIATTR_SPARSE_MMA_MASK
	.align		4
        /*0024*/ 	.byte	0x03, 0x50
        /*0026*/ 	.short	0x0000


	//----- nvinfo : EIATTR_TCGEN05_1CTA_USED
	.align		4
        /*0028*/ 	.byte	0x01, 0x51
	.zero		2


	//----- nvinfo : EIATTR_MAXREG_COUNT
	.align		4
        /*002c*/ 	.byte	0x03, 0x1b
        /*002e*/ 	.short	0x00ff


	//----- nvinfo : EIATTR_NUM_BARRIERS
	.align		4
        /*0030*/ 	.byte	0x02, 0x4c
        /*0032*/ 	.byte	0x07
	.zero		1


	//----- nvinfo : EIATTR_EXTERNS
	.align		4
        /*0034*/ 	.byte	0x04, 0x0f
        /*0036*/ 	.short	(.L_37 - .L_36)


	//   ....[0]....
	.align		4
.L_36:
        /*0038*/ 	.word	index@(__assertfail)


	//----- nvinfo : EIATTR_ANNOTATIONS
	.align		4
.L_37:
        /*003c*/ 	.byte	0x04, 0x55
        /*003e*/ 	.short	(.L_39 - .L_38)


	//   ....[0]....
.L_38:
        /*0040*/ 	.word	0x00000001
        /*0044*/ 	.byte	0xb0, 0x00, 0x00, 0x00, 0x01, 0x00, 0x00, 0x00, 0x50, 0x01, 0x00, 0x00, 0x01, 0x00, 0x00, 0x00
        /* <DEDUP_REMOVED lines=215> */
        /*0dc4*/ 	.byte	0x60, 0xbe, 0x00, 0x00, 0x01, 0x00, 0x00, 0x00, 0x10, 0xbf, 0x00, 0x00


	//----- nvinfo : EIATTR_MERCURY_ISA_VERSION
	.align		4
.L_39:
        /*0dd0*/ 	.byte	0x03, 0x5f
        /*0dd2*/ 	.short	0x0101


	//----- nvinfo : EIATTR_INT_WARP_WIDE_INSTR_OFFSETS
	.align		4
        /*0dd4*/ 	.byte	0x04, 0x31
        /*0dd6*/ 	.short	(.L_41 - .L_40)


	//   ....[0]....
.L_40:
        /*0dd8*/ 	.word	0x00003750


	//   ....[1]....
        /*0ddc*/ 	.word	0x00003780


	//   ....[2]....
        /*0de0*/ 	.word	0x000037a0


	//   ....[3]....
        /*0de4*/ 	.word	0x000043e0


	//   ....[4]....
        /*0de8*/ 	.word	0x00004480


	//   ....[5]....
        /*0dec*/ 	.word	0x000044e0


	//   ....[6]....
        /*0df0*/ 	.word	0x00004540


	//   ....[7]....
        /*0df4*/ 	.word	0x00004590


	//   ....[8]....
        /*0df8*/ 	.word	0x000045b0


	//   ....[9]....
        /*0dfc*/ 	.word	0x00004650


	//   ....[10]....
        /*0e00*/ 	.word	0x000046b0


	//----- nvinfo : EIATTR_COOP_GROUP_MASK_REGIDS
	.align		4
.L_41:
        /*0e04*/ 	.byte	0x04, 0x29
        /*0e06*/ 	.short	(.L_43 - .L_42)


	//   ....[0]....
.L_42:
        /*0e08*/ 	.word	0xffffffff


	//   ....[1]....
        /*0e0c*/ 	.word	0xffffffff


	//   ....[2]....
        /*0e10*/ 	.word	0xffffffff


	//   ....[3]....
        /*0e14*/ 	.word	0xffffffff


	//   ....[4]....
        /*0e18*/ 	.word	0xffffffff


	//   ....[5]....
        /*0e1c*/ 	.word	0xffffffff


	//   ....[6]....
        /*0e20*/ 	.word	0xffffffff


	//   ....[7]....
        /*0e24*/ 	.word	0xffffffff


	//   ....[8]....
        /*0e28*/ 	.word	0xffffffff


	//   ....[9]....
        /*0e2c*/ 	.word	0xffffffff


	//   ....[10]....
        /*0e30*/ 	.word	0xffffffff


	//   ....[11]....
        /*0e34*/ 	.word	0xffffffff


	//   ....[12]....
        /*0e38*/ 	.word	0xffffffff


	//----- nvinfo : EIATTR_COOP_GROUP_INSTR_OFFSETS
	.align		4
.L_43:
        /*0e3c*/ 	.byte	0x04, 0x28
        /*0e3e*/ 	.short	(.L_45 - .L_44)


	//   ....[0]....
.L_44:
        /*0e40*/ 	.word	0x00000080


	//   ....[1]....
        /*0e44*/ 	.word	0x00000540


	//   ....[2]....
        /*0e48*/ 	.word	0x00000670


	//   ....[3]....
        /*0e4c*/ 	.word	0x000007d0


	//   ....[4]....
        /*0e50*/ 	.word	0x000008d0


	//   ....[5]....
        /*0e54*/ 	.word	0x00000a40


	//   ....[6]....
        /*0e58*/ 	.word	0x00000ba0


	//   ....[7]....
        /*0e5c*/ 	.word	0x00001d50


	//   ....[8]....
        /*0e60*/ 	.word	0x00002ae0


	//   ....[9]....
        /*0e64*/ 	.word	0x00002cf0


	//   ....[10]....
        /*0e68*/ 	.word	0x00002d20


	//   ....[11]....
        /*0e6c*/ 	.word	0x00003630


	//   ....[12]....
        /*0e70*/ 	.word	0x00003860


	//----- nvinfo : EIATTR_VRC_CTA_INIT_COUNT
	.align		4
.L_45:
        /*0e74*/ 	.byte	0x02, 0x4a
        /*0e76*/ 	.byte	0x80
	.zero		1


	//----- nvinfo : EIATTR_SYSCALL_OFFSETS
	.align		4
        /*0e78*/ 	.byte	0x04, 0x46
        /*0e7a*/ 	.short	(.L_47 - .L_46)


	//   ....[0]....
.L_46:
        /*0e7c*/ 	.word	0x000051b0


	//   ....[1]....
        /*0e80*/ 	.word	0x000052a0


	//   ....[2]....
        /*0e84*/ 	.word	0x00006980


	//   ....[3]....
        /*0e88*/ 	.word	0x00006af0


	//   ....[4]....
        /*0e8c*/ 	.word	0x00006c60


	//   ....[5]....
        /*0e90*/ 	.word	0x00006dd0


	//   ....[6]....
        /*0e94*/ 	.word	0x00006f40


	//   ....[7]....
        /*0e98*/ 	.word	0x000070e0


	//   ....[8]....
        /*0e9c*/ 	.word	0x00007280


	//----- nvinfo : EIATTR_MBARRIER_INSTR_OFFSETS
	.align		4
.L_47:
        /*0ea0*/ 	.byte	0x04, 0x39
        /*0ea2*/ 	.short	(.L_49 - .L_48)


	//   ....[0]....
.L_48:
        /*0ea4*/ 	.word	0x00000620
        /*0ea8*/ 	.word	0x000000ff
        /*0eac*/ 	.word	0x00000000
        /*0eb0*/ 	.short	0x0100
        /*0eb2*/ 	.byte	0x04
	.zero		1


	//   ....[1]....
        /*0eb4*/ 	.word	0x00000630
        /*0eb8*/ 	.word	0x000000ff
        /*0ebc*/ 	.word	0x00000010
        /*0ec0*/ 	.short	0x0100
        /*0ec2*/ 	.byte	0x04
	.zero		1


	//   ....[2]....
        /*0ec4*/ 	.word	0x00000640
        /*0ec8*/ 	.word	0x000000ff
        /*0ecc*/ 	.word	0x00000008
        /*0ed0*/ 	.short	0x0100
        /*0ed2*/ 	.byte	0x04
	.zero		1


	//   ....[3]....
        /*0ed4*/ 	.word	0x00000650
        /*0ed8*/ 	.word	0x000000ff
        /*0edc*/ 	.word	0x00000018
        /*0ee0*/ 	.short	0x0100
        /*0ee2*/ 	.byte	0x04
	.zero		1


	//   ....[4]....
        /*0ee4*/ 	.word	0x00000780
        /*0ee8*/ 	.word	0x000000ff
        /*0eec*/ 	.word	0x00000020
        /*0ef0*/ 	.short	0x0100
        /*0ef2*/ 	.byte	0x04
	.zero		1


	//   ....[5]....
        /*0ef4*/ 	.word	0x00000790
        /*0ef8*/ 	.word	0x000000ff
        /*0efc*/ 	.word	0x00000030
        /*0f00*/ 	.short	0x0100
        /*0f02*/ 	.byte	0x04
	.zero		1


	//   ....[6]....
        /*0f04*/ 	.word	0x000007a0
        /*0f08*/ 	.word	0x000000ff
        /*0f0c*/ 	.word	0x00000028
        /*0f10*/ 	.short	0x0100
        /*0f12*/ 	.byte	0x04
	.zero		1


	//   ....[7]....
        /*0f14*/ 	.word	0x000007b0
        /*0f18*/ 	.word	0x000000ff
        /*0f1c*/ 	.word	0x00000038
        /*0f20*/ 	.short	0x0100
        /*0f22*/ 	.byte	0x04
	.zero		1


	//   ....[8]....
        /*0f24*/ 	.word	0x000008a0
        /*0f28*/ 	.word	0x000000ff
        /*0f2c*/ 	.word	0x00000040
        /*0f30*/ 	.short	0x0100
        /*0f32*/ 	.byte	0x06
	.zero		1


	//   ....[9]....
        /*0f34*/ 	.word	0x000008b0
        /*0f38*/ 	.word	0x000000ff
        /*0f3c*/ 	.word	0x00000048
        /*0f40*/ 	.short	0x0100
        /*0f42*/ 	.byte	0x06
	.zero		1


	//   ....[10]....
        /*0f44*/ 	.word	0x000009f0
        /*0f48*/ 	.word	0x000000ff
        /*0f4c*/ 	.word	0x00000050
        /*0f50*/ 	.short	0x0100
        /*0f52*/ 	.byte	0x06
	.zero		1


	//   ....[11]....
        /*0f54*/ 	.word	0x00000a00
        /*0f58*/ 	.word	0x000000ff
        /*0f5c*/ 	.word	0x00000060
        /*0f60*/ 	.short	0x0100
        /*0f62*/ 	.byte	0x06
	.zero		1


	//   ....[12]....
        /*0f64*/ 	.word	0x00000a10
        /*0f68*/ 	.word	0x000000ff
        /*0f6c*/ 	.word	0x00000058
        /*0f70*/ 	.short	0x0100
        /*0f72*/ 	.byte	0x06
	.zero		1


	//   ....[13]....
        /*0f74*/ 	.word	0x00000a20
        /*0f78*/ 	.word	0x000000ff
        /*0f7c*/ 	.word	0x00000068
        /*0f80*/ 	.short	0x0100
        /*0f82*/ 	.byte	0x06
	.zero		1


	//   ....[14]....
        /*0f84*/ 	.word	0x00000b50
        /*0f88*/ 	.word	0x000000ff
        /*0f8c*/ 	.word	0x00000070
        /*0f90*/ 	.short	0x0100
        /*0f92*/ 	.byte	0x04
	.zero		1


	//   ....[15]....
        /*0f94*/ 	.word	0x00000b60
        /*0f98*/ 	.word	0x000000ff
        /*0f9c*/ 	.word	0x00000080
        /*0fa0*/ 	.short	0x0100
        /*0fa2*/ 	.byte	0x04
	.zero		1


	//   ....[16]....
        /*0fa4*/ 	.word	0x00000b70
        /*0fa8*/ 	.word	0x000000ff
        /*0fac*/ 	.word	0x00000078
        /*0fb0*/ 	.short	0x0100
        /*0fb2*/ 	.byte	0x04
	.zero		1


	//   ....[17]....
        /*0fb4*/ 	.word	0x00000b80
        /*0fb8*/ 	.word	0x000000ff
        /*0fbc*/ 	.word	0x00000088
        /*0fc0*/ 	.short	0x0100
        /*0fc2*/ 	.byte	0x04
	.zero		1


	//   ....[18]....
        /*0fc4*/ 	.word	0x00000c90
        /*0fc8*/ 	.word	0x000000ff
        /*0fcc*/ 	.word	0x00000090
        /*0fd0*/ 	.short	0x0100
        /*0fd2*/ 	.byte	0x04
	.zero		1


	//   ....[19]....
        /*0fd4*/ 	.word	0x00000ca0
        /*0fd8*/ 	.word	0x000000ff
        /*0fdc*/ 	.word	0x000000a0
        /*0fe0*/ 	.short	0x0100
        /*0fe2*/ 	.byte	0x04
	.zero		1


	//   ....[20]....
        /*0fe4*/ 	.word	0x00000cb0
        /*0fe8*/ 	.word	0x000000ff
        /*0fec*/ 	.word	0x00000098
        /*0ff0*/ 	.short	0x0100
        /*0ff2*/ 	.byte	0x04
	.zero		1


	//   ....[21]....
        /*0ff4*/ 	.word	0x00000cc0
        /*0ff8*/ 	.word	0x000000ff
        /*0ffc*/ 	.word	0x000000a8
        /*1000*/ 	.short	0x0100
        /*1002*/ 	.byte	0x04
	.zero		1


	//   ....[22]....
        /*1004*/ 	.word	0x00001670
        /*1008*/ 	.word	0x00000000
        /*100c*/ 	.word	0x000000a0
        /*1010*/ 	.short	0x010a
        /*1012*/ 	.byte	0xff
	.zero		1


	//   ....[23]....
        /*1014*/ 	.word	0x000016a0
        /*1018*/ 	.word	0x00000000
        /*101c*/ 	.word	0x00000090
        /*1020*/ 	.short	0x0101
        /*1022*/ 	.byte	0xff
	.zero		1


	//   ....[24]....
        /*1024*/ 	.word	0x00001770
        /*1028*/ 	.word	0x000000ff
        /*102c*/ 	.word	0x00000010
        /*1030*/ 	.short	0x010a
        /*1032*/ 	.byte	0x05
	.zero		1


	//   ....[25]....
        /*1034*/ 	.word	0x000017f0
        /*1038*/ 	.word	0x000000ff
        /*103c*/ 	.word	0x00000010
        /*1040*/ 	.short	0x010a
        /*1042*/ 	.byte	0x21
	.zero		1


	//   ....[26]....
        /*1044*/ 	.word	0x00001940
        /*1048*/ 	.word	0x000000ff
        /*104c*/ 	.word	0x00000010
        /*1050*/ 	.short	0x010a
        /*1052*/ 	.byte	0x08
	.zero		1


	//   ....[27]....
        /*1054*/ 	.word	0x00001a50
        /*1058*/ 	.word	0x000000ff
        /*105c*/ 	.word	0x00000048
        /*1060*/ 	.short	0x0101
        /*1062*/ 	.byte	0x04
	.zero		1


	//   ....[28]....
        /*1064*/ 	.word	0x00001a70
        /*1068*/ 	.word	0x000000ff
        /*106c*/ 	.word	0x00000010
        /*1070*/ 	.short	0x010a
        /*1072*/ 	.byte	0x05
	.zero		1


	//   ....[29]....
        /*1074*/ 	.word	0x00001af0
        /*1078*/ 	.word	0x000000ff
        /*107c*/ 	.word	0x00000010
        /*1080*/ 	.short	0x010a
        /*1082*/ 	.byte	0x11
	.zero		1


	//   ....[30]....
        /*1084*/ 	.word	0x00001c40
        /*1088*/ 	.word	0x000000ff
        /*108c*/ 	.word	0x00000010
        /*1090*/ 	.short	0x010a
        /*1092*/ 	.byte	0x07
	.zero		1


	//   ....[31]....
        /*1094*/ 	.word	0x00001d80
        /*1098*/ 	.word	0x00000003
        /*109c*/ 	.word	0x00000050
        /*10a0*/ 	.short	0x010a
        /*10a2*/ 	.byte	0xff
	.zero		1


	//   ....[32]....
        /*10a4*/ 	.word	0x00001ed0
        /*10a8*/ 	.word	0x00000000
        /*10ac*/ 	.word	0x00000000
        /*10b0*/ 	.short	0x0101
        /*10b2*/ 	.byte	0xff
	.zero		1


	//   ....[33]....
        /*10b4*/ 	.word	0x00002470
        /*10b8*/ 	.word	0x000000ff
        /*10bc*/ 	.word	0x00000000
        /*10c0*/ 	.short	0x010a
        /*10c2*/ 	.byte	0x04
	.zero		1


	//   ....[34]....
        /*10c4*/ 	.word	0x00002510
        /*10c8*/ 	.word	0x00000000
        /*10cc*/ 	.word	0x00000000
        /*10d0*/ 	.short	0x010a
        /*10d2*/ 	.byte	0xff
	.zero		1


	//   ....[35]....
        /*10d4*/ 	.word	0x00002630
        /*10d8*/ 	.word	0x00000002
        /*10dc*/ 	.word	0x00000090
        /*10e0*/ 	.short	0x010a
        /*10e2*/ 	.byte	0xff
	.zero		1


	//   ....[36]....
        /*10e4*/ 	.word	0x000026a0
        /*10e8*/ 	.word	0x00000002
        /*10ec*/ 	.word	0x00000000
        /*10f0*/ 	.short	0x0101
        /*10f2*/ 	.byte	0xff
	.zero		1


	//   ....[37]....
        /*10f4*/ 	.word	0x000026c0
        /*10f8*/ 	.word	0x000000ff
        /*10fc*/ 	.word	0x00000060
        /*1100*/ 	.short	0x010a
        /*1102*/ 	.byte	0x04
	.zero		1


	//   ....[38]....
        /*1104*/ 	.word	0x000027e0
        /*1108*/ 	.word	0x00000002
        /*110c*/ 	.word	0x00000050
        /*1110*/ 	.short	0x010a
        /*1112*/ 	.byte	0xff
	.zero		1


	//   ....[39]....
        /*1114*/ 	.word	0x000028e0
        /*1118*/ 	.word	0x00000002
        /*111c*/ 	.word	0x00000000
        /*1120*/ 	.short	0x0101
        /*1122*/ 	.byte	0xff
	.zero		1


	//   ....[40]....
        /*1124*/ 	.word	0x00002970
        /*1128*/ 	.word	0x000000ff
        /*112c*/ 	.word	0x00000060
        /*1130*/ 	.short	0x0106
        /*1132*/ 	.byte	0x04
	.zero		1


	//   ....[41]....
        /*1134*/ 	.word	0x00002990
        /*1138*/ 	.word	0x000000ff
        /*113c*/ 	.word	0x00000060
        /*1140*/ 	.short	0x010a
        /*1142*/ 	.byte	0x04
	.zero		1


	//   ....[42]....
        /*1144*/ 	.word	0x00002a20
        /*1148*/ 	.word	0x000000ff
        /*114c*/ 	.word	0x00000060
        /*1150*/ 	.short	0x0106
        /*1152*/ 	.byte	0x06
	.zero		1


	//   ....[43]....
        /*1154*/ 	.word	0x00002a60
        /*1158*/ 	.word	0x00000000
        /*115c*/ 	.word	0x00000060
        /*1160*/ 	.short	0x010a
        /*1162*/ 	.byte	0xff
	.zero		1


	//   ....[44]....
        /*1164*/ 	.word	0x00002fa0
        /*1168*/ 	.word	0x00000000
        /*116c*/ 	.word	0x00000050
        /*1170*/ 	.short	0x010a
        /*1172*/ 	.byte	0xff
	.zero		1


	//   ....[45]....
        /*1174*/ 	.word	0x000030b0
        /*1178*/ 	.word	0x00000003
        /*117c*/ 	.word	0x00000000
        /*1180*/ 	.short	0x0101
        /*1182*/ 	.byte	0xff
	.zero		1


	//   ....[46]....
        /*1184*/ 	.word	0x000030c0
        /*1188*/ 	.word	0x000000ff
        /*118c*/ 	.word	0x00000000
        /*1190*/ 	.short	0x010a
        /*1192*/ 	.byte	0x05
	.zero		1


	//   ....[47]....
        /*1194*/ 	.word	0x000030d0
        /*1198*/ 	.word	0x000000ff
        /*119c*/ 	.word	0x00000080
        /*11a0*/ 	.short	0x010a
        /*11a2*/ 	.byte	0x1d
	.zero		1


	//   ....[48]....
        /*11a4*/ 	.word	0x000031a0
        /*11a8*/ 	.word	0x000000ff
        /*11ac*/ 	.word	0x00000000
        /*11b0*/ 	.short	0x010a
        /*11b2*/ 	.byte	0x07
	.zero		1


	//   ....[49]....
        /*11b4*/ 	.word	0x000032e0
        /*11b8*/ 	.word	0x000000ff
        /*11bc*/ 	.word	0x00000000
        /*11c0*/ 	.short	0x010a
        /*11c2*/ 	.byte	0x06
	.zero		1


	//   ....[50]....
        /*11c4*/ 	.word	0x00003580
        /*11c8*/ 	.word	0x000000ff
        /*11cc*/ 	.word	0x00000000
        /*11d0*/ 	.short	0x010a
        /*11d2*/ 	.byte	0x04
	.zero		1


	//   ....[51]....
        /*11d4*/ 	.word	0x00003610
        /*11d8*/ 	.word	0x000000ff
        /*11dc*/ 	.word	0x00000000
        /*11e0*/ 	.short	0x010a
        /*11e2*/ 	.byte	0x04
	.zero		1


	//   ....[52]....
        /*11e4*/ 	.word	0x00003ae0
        /*11e8*/ 	.word	0x00000003
        /*11ec*/ 	.word	0x00000050
        /*11f0*/ 	.short	0x010a
        /*11f2*/ 	.byte	0xff
	.zero		1


	//   ....[53]....
        /*11f4*/ 	.word	0x00003c50
        /*11f8*/ 	.word	0x00000000
        /*11fc*/ 	.word	0x00000000
        /*1200*/ 	.short	0x0101
        /*1202*/ 	.byte	0xff
	.zero		1


	//   ....[54]....
        /*1204*/ 	.word	0x00004100
        /*1208*/ 	.word	0x000000ff
        /*120c*/ 	.word	0x00000048
        /*1210*/ 	.short	0x010a
        /*1212*/ 	.byte	0x06
	.zero		1


	//   ....[55]....
        /*1214*/ 	.word	0x00004310
        /*1218*/ 	.word	0x000000ff
        /*121c*/ 	.word	0x00000030
        /*1220*/ 	.short	0x010a
        /*1222*/ 	.byte	0x05
	.zero		1


	//   ....[56]....
        /*1224*/ 	.word	0x000046f0
        /*1228*/ 	.word	0x000000ff
        /*122c*/ 	.word	0x00000020
        /*1230*/ 	.short	0x010b
        /*1232*/ 	.byte	0x05
	.zero		1


	//   ....[57]....
        /*1234*/ 	.word	0x00004700
        /*1238*/ 	.word	0x000000ff
        /*123c*/ 	.word	0x00000000
        /*1240*/ 	.short	0x0101
        /*1242*/ 	.byte	0x04
	.zero		1


	//   ....[58]....
        /*1244*/ 	.word	0x00004750
        /*1248*/ 	.word	0x000000ff
        /*124c*/ 	.word	0x00000000
        /*1250*/ 	.short	0x010a
        /*1252*/ 	.byte	0x04
	.zero		1


	//   ....[59]....
        /*1254*/ 	.word	0x000047f0
        /*1258*/ 	.word	0x00000000
        /*125c*/ 	.word	0x00000000
        /*1260*/ 	.short	0x010a
        /*1262*/ 	.byte	0xff
	.zero		1


	//   ....[60]....
        /*1264*/ 	.word	0x00004a10
        /*1268*/ 	.word	0x000000ff
        /*126c*/ 	.word	0x00000050
        /*1270*/ 	.short	0x010a
        /*1272*/ 	.byte	0x04
	.zero		1


	//   ....[61]....
        /*1274*/ 	.word	0x00004ae0
        /*1278*/ 	.word	0x000000ff
        /*127c*/ 	.word	0x00000000
        /*1280*/ 	.short	0x0101
        /*1282*/ 	.byte	0x04
	.zero		1


	//   ....[62]....
        /*1284*/ 	.word	0x00005770
        /*1288*/ 	.word	0x00000008
        /*128c*/ 	.word	0x00000020
        /*1290*/ 	.short	0x010a
        /*1292*/ 	.byte	0xff
	.zero		1


	//   ....[63]....
        /*1294*/ 	.word	0x00005810
        /*1298*/ 	.word	0x00000005
        /*129c*/ 	.word	0x00000070
        /*12a0*/ 	.short	0x010a
        /*12a2*/ 	.byte	0xff
	.zero		1


	//   ....[64]....
        /*12a4*/ 	.word	0x00005ed0
        /*12a8*/ 	.word	0x00000008
        /*12ac*/ 	.word	0x00000020
        /*12b0*/ 	.short	0x010a
        /*12b2*/ 	.byte	0xff
	.zero		1


	//   ....[65]....
        /*12b4*/ 	.word	0x00006860
        /*12b8*/ 	.word	0x00000005
        /*12bc*/ 	.word	0x00000070
        /*12c0*/ 	.short	0x010a
        /*12c2*/ 	.byte	0xff
	.zero		1


	//   ....[66]....
        /*12c4*/ 	.word	0x00008070
        /*12c8*/ 	.word	0x000000ff
        /*12cc*/ 	.word	0x00000000
        /*12d0*/ 	.short	0x0101
        /*12d2*/ 	.byte	0x07
	.zero		1


	//   ....[67]....
        /*12d4*/ 	.word	0x0000bd40
        /*12d8*/ 	.word	0x00000000
        /*12dc*/ 	.word	0x00000000
        /*12e0*/ 	.short	0x0101
        /*12e2*/ 	.byte	0xff
	.zero		1


	//   ....[68]....
        /*12e4*/ 	.word	0x0000bff0
        /*12e8*/ 	.word	0x00000000
        /*12ec*/ 	.word	0x000000a0
        /*12f0*/ 	.short	0x010a
        /*12f2*/ 	.byte	0xff
	.zero		1


	//   ....[69]....
        /*12f4*/ 	.word	0x0000c050
        /*12f8*/ 	.word	0x00000000
        /*12fc*/ 	.word	0x00000010
        /*1300*/ 	.short	0x010a
        /*1302*/ 	.byte	0xff
	.zero		1


	//   ....[70]....
        /*1304*/ 	.word	0x0000c0b0
        /*1308*/ 	.word	0x00000000
        /*130c*/ 	.word	0x00000010
        /*1310*/ 	.short	0x010a
        /*1312*/ 	.byte	0xff
	.zero		1


	//   ....[71]....
        /*1314*/ 	.word	0x0000c100
        /*1318*/ 	.word	0x00000003
        /*131c*/ 	.word	0x00000050
        /*1320*/ 	.short	0x010a
        /*1322*/ 	.byte	0xff
	.zero		1


	//   ....[72]....
        /*1324*/ 	.word	0x0000c160
        /*1328*/ 	.word	0x00000000
        /*132c*/ 	.word	0x00000000
        /*1330*/ 	.short	0x010a
        /*1332*/ 	.byte	0xff
	.zero		1


	//   ....[73]....
        /*1334*/ 	.word	0x0000c1b0
        /*1338*/ 	.word	0x00000002
        /*133c*/ 	.word	0x00000090
        /*1340*/ 	.short	0x010a
        /*1342*/ 	.byte	0xff
	.zero		1


	//   ....[74]....
        /*1344*/ 	.word	0x0000c210
        /*1348*/ 	.word	0x00000002
        /*134c*/ 	.word	0x00000060
        /*1350*/ 	.short	0x010a
        /*1352*/ 	.byte	0xff
	.zero		1


	//   ....[75]....
        /*1354*/ 	.word	0x0000c260
        /*1358*/ 	.word	0x00000002
        /*135c*/ 	.word	0x00000050
        /*1360*/ 	.short	0x010a
        /*1362*/ 	.byte	0xff
	.zero		1


	//   ....[76]....
        /*1364*/ 	.word	0x0000c2c0
        /*1368*/ 	.word	0x00000000
        /*136c*/ 	.word	0x00000060
        /*1370*/ 	.short	0x010a
        /*1372*/ 	.byte	0xff
	.zero		1


	//   ....[77]....
        /*1374*/ 	.word	0x0000c310
        /*1378*/ 	.word	0x00000000
        /*137c*/ 	.word	0x00000050
        /*1380*/ 	.short	0x010a
        /*1382*/ 	.byte	0xff
	.zero		1


	//   ....[78]....
        /*1384*/ 	.word	0x0000c370
        /*1388*/ 	.word	0x00000002
        /*138c*/ 	.word	0x00000080
        /*1390*/ 	.short	0x010a
        /*1392*/ 	.byte	0xff
	.zero		1


	//   ....[79]....
        /*1394*/ 	.word	0x0000c3d0
        /*1398*/ 	.word	0x00000000
        /*139c*/ 	.word	0x00000000
        /*13a0*/ 	.short	0x010a
        /*13a2*/ 	.byte	0xff
	.zero		1


	//   ....[80]....
        /*13a4*/ 	.word	0x0000c430
        /*13a8*/ 	.word	0x00000000
        /*13ac*/ 	.word	0x00000000
        /*13b0*/ 	.short	0x010a
        /*13b2*/ 	.byte	0xff
	.zero		1


	//   ....[81]....
        /*13b4*/ 	.word	0x0000c490
        /*13b8*/ 	.word	0x00000000
        /*13bc*/ 	.word	0x00000000
        /*13c0*/ 	.short	0x010a
        /*13c2*/ 	.byte	0xff
	.zero		1


	//   ....[82]....
        /*13c4*/ 	.word	0x0000c4e0
        /*13c8*/ 	.word	0x00000003
        /*13cc*/ 	.word	0x00000050
        /*13d0*/ 	.short	0x010a
        /*13d2*/ 	.byte	0xff
	.zero		1


	//   ....[83]....
        /*13d4*/ 	.word	0x0000c540
        /*13d8*/ 	.word	0x00000000
        /*13dc*/ 	.word	0x00000048
        /*13e0*/ 	.short	0x010a
        /*13e2*/ 	.byte	0xff
	.zero		1


	//   ....[84]....
        /*13e4*/ 	.word	0x0000c5a0
        /*13e8*/ 	.word	0x00000002
        /*13ec*/ 	.word	0x00000030
        /*13f0*/ 	.short	0x010a
        /*13f2*/ 	.byte	0xff
	.zero		1


	//   ....[85]....
        /*13f4*/ 	.word	0x0000c600
        /*13f8*/ 	.word	0x00000000
        /*13fc*/ 	.word	0x00000000
        /*1400*/ 	.short	0x010a
        /*1402*/ 	.byte	0xff
	.zero		1


	//   ....[86]....
        /*1404*/ 	.word	0x0000c660
        /*1408*/ 	.word	0x00000000
        /*140c*/ 	.word	0x00000050
        /*1410*/ 	.short	0x010a
        /*1412*/ 	.byte	0xff
	.zero		1


	//   ....[87]....
        /*1414*/ 	.word	0x0000c6b0
        /*1418*/ 	.word	0x00000008
        /*141c*/ 	.word	0x00000020
        /*1420*/ 	.short	0x010a
        /*1422*/ 	.byte	0xff
	.zero		1


	//   ....[88]....
        /*1424*/ 	.word	0x0000c700
        /*1428*/ 	.word	0x00000005
        /*142c*/ 	.word	0x00000070
        /*1430*/ 	.short	0x010a
        /*1432*/ 	.byte	0xff
	.zero		1


	//----- nvinfo : EIATTR_NUM_MBARRIERS
	.align		4
.L_49:
        /*1434*/ 	.byte	0x03, 0x38
        /*1436*/ 	.short	0x0016


	//----- nvinfo : EIATTR_EXIT_INSTR_OFFSETS
	.align		4
        /*1438*/ 	.byte	0x04, 0x1c
        /*143a*/ 	.short	(.L_51 - .L_50)


	//   ....[0]....
.L_50:
        /*143c*/ 	.word	0x00002540


	//   ....[1]....
        /*1440*/ 	.word	0x00002a30


	//   ....[2]....
        /*1444*/ 	.word	0x00002a90


	//   ....[3]....
        /*1448*/ 	.word	0x00003870


	//   ....[4]....
        /*144c*/ 	.word	0x00004820


	//   ....[5]....
        /*1450*/ 	.word	0x00004860


	//   ....[6]....
        /*1454*/ 	.word	0x0000bef0


	//   ....[7]....
        /*1458*/ 	.word	0x0000bf80


	//   ....[8]....
        /*145c*/ 	.word	0x0000bfb0


	//   ....[9]....
        /*1460*/ 	.word	0x0000bfe0


	//----- nvinfo : EIATTR_MAX_THREADS
	.align		4
.L_51:
        /*1464*/ 	.byte	0x04, 0x05
        /*1466*/ 	.short	(.L_53 - .L_52)
.L_52:
        /*1468*/ 	.word	0x00000100
        /*146c*/ 	.word	0x00000001
        /*1470*/ 	.word	0x00000001


	//----- nvinfo : EIATTR_CRS_STACK_SIZE
	.align		4
.L_53:
        /*1474*/ 	.byte	0x04, 0x1e
        /*1476*/ 	.short	(.L_55 - .L_54)
.L_54:
        /*1478*/ 	.word	0x00000000


	//----- nvinfo : EIATTR_CBANK_PARAM_SIZE
	.align		4
.L_55:
        /*147c*/ 	.byte	0x03, 0x19
        /*147e*/ 	.short	0x0800


	//----- nvinfo : EIATTR_PARAM_CBANK
	.align		4
        /*1480*/ 	.byte	0x04, 0x0a
        /*1482*/ 	.short	(.L_57 - .L_56)
	.align		4
.L_56:
        /*1484*/ 	.word	index@(.nv.constant0._ZN7cutlass13device_kernelINS_4gemm6kernel13GemmUniversalIN4cute5tupleIJiiiiEEENS1_10collective13CollectiveMmaINS1_35MainloopSm100TmaUmmaWarpSpecializedILi2ELi2ELi2ENS5_IJNS4_1CILi1EEESB_SB_EEEEENS5_IJNSA_ILi128EEENSA_ILi224EEENSA_ILi64EEEEEENS_6half_tENS5_IJlSB_lEEESI_SJ_NS4_8TiledMMAINS4_8MMA_AtomIJNS4_20SM100_MMA_F16BF16_SSISI_SI_fLi128ELi224ELNS4_4UMMA5MajorE0ELSO_0ELNSN_7ScaleInE0ELSP_0EEEEEENS4_6LayoutISC_NS5_IJNSA_ILi0EEEST_ST_EEEEENS5_IJNS4_10UnderscoreESW_SW_EEEEENS4_13SM90_TMA_LOADENS4_14ComposedLayoutINS4_7SwizzleILi3ELi4ELi3EEENS4_18smem_ptr_flag_bitsILi16EEENSS_INS5_IJNSA_ILi8EEESG_EEENS5_IJSG_SB_EEEEEEEvNS4_8identityESZ_S19_vS1A_EENS_8epilogue10collective18CollectiveEpilogueINS1C_23Sm100TmaWarpSpecializedILi2ELi1ELi224ELb1ELb0EEEJSH_NS5_IJNSS_ISE_SB_EENSS_ISF_SB_EEEEESI_SJ_SI_SJ_NS1C_6fusion15FusionCallbacksIS1G_NS1K_17LinearCombinationISI_fSI_fLNS_15FloatRoundStyleE2EEESH_S1J_JEEENS4_5SM1004TMEM4LOAD26SM100_TMEM_LOAD_32dp32b32xESZ_NS10_INS11_ILi2ELi4ELi3EEES14_NSS_INS5_IJS15_NSA_ILi32EEEEEENS5_IJS1V_SB_EEEEEEENS4_39AutoVectorizingCopyWithAssumedAlignmentILi128EEENS4_14SM90_TMA_STOREES1Z_S21_S21_EEEvvEEEEvNT_6ParamsE)
        /*1488*/ 	.short	0x0380
        /*148a*/ 	.short	0x0800


	//----- nvinfo : EIATTR_SW_WAR
	.align		4
.L_57:
        /*148c*/ 	.byte	0x04, 0x36
        /*148e*/ 	.short	(.L_59 - .L_58)
.L_58:
        /*1490*/ 	.word	0x00000008
.L_59:


//--------------------- .nv.callgraph             --------------------------
	.section	.nv.callgraph,"",@"SHT_CUDA_CALLGRAPH"
	.align	4
	.sectionentsize	8
	.align		4
        /*0000*/ 	.word	0x00000000
	.align		4
        /*0004*/ 	.word	0xffffffff
	.align		4
        /*0008*/ 	.word	index@(_ZN7cutlass13device_kernelINS_4gemm6kernel13GemmUniversalIN4cute5tupleIJiiiiEEENS1_10collective13CollectiveMmaINS1_35MainloopSm100TmaUmmaWarpSpecializedILi2ELi2ELi2ENS5_IJNS4_1CILi1EEESB_SB_EEEEENS5_IJNSA_ILi128EEENSA_ILi224EEENSA_ILi64EEEEEENS_6half_tENS5_IJlSB_lEEESI_SJ_NS4_8TiledMMAINS4_8MMA_AtomIJNS4_20SM100_MMA_F16BF16_SSISI_SI_fLi128ELi224ELNS4_4UMMA5MajorE0ELSO_0ELNSN_7ScaleInE0ELSP_0EEEEEENS4_6LayoutISC_NS5_IJNSA_ILi0EEEST_ST_EEEEENS5_IJNS4_10UnderscoreESW_SW_EEEEENS4_13SM90_TMA_LOADENS4_14ComposedLayoutINS4_7SwizzleILi3ELi4ELi3EEENS4_18smem_ptr_flag_bitsILi16EEENSS_INS5_IJNSA_ILi8EEESG_EEENS5_IJSG_SB_EEEEEEEvNS4_8identityESZ_S19_vS1A_EENS_8epilogue10collective18CollectiveEpilogueINS1C_23Sm100TmaWarpSpecializedILi2ELi1ELi224ELb1ELb0EEEJSH_NS5_IJNSS_ISE_SB_EENSS_ISF_SB_EEEEESI_SJ_SI_SJ_NS1C_6fusion15FusionCallbacksIS1G_NS1K_17LinearCombinationISI_fSI_fLNS_15FloatRoundStyleE2EEESH_S1J_JEEENS4_5SM1004TMEM4LOAD26SM100_TMEM_LOAD_32dp32b32xESZ_NS10_INS11_ILi2ELi4ELi3EEES14_NSS_INS5_IJS15_NSA_ILi32EEEEEENS5_IJS1V_SB_EEEEEEENS4_39AutoVectorizingCopyWithAssumedAlignmentILi128EEENS4_14SM90_TMA_STOREES1Z_S21_S21_EEEvvEEEEvNT_6ParamsE)
	.align		4
        /*000c*/ 	.word	index@(__assertfail)
	.align		4
        /*0010*/ 	.word	0x00000000
	.align		4
        /*0014*/ 	.word	0xfffffffe
	.align		4
        /*0018*/ 	.word	0x00000000
	.align		4
        /*001c*/ 	.word	0xfffffffd
	.align		4
        /*0020*/ 	.word	0x00000000
	.align		4
        /*0024*/ 	.word	0xfffffffc


//--------------------- .nv.constant4             --------------------------
	.section	.nv.constant4,"a",@progbits
	.align	8
	.align		8
.nv.constant4:
        /*0000*/ 	.dword	__assertfail
	.align		8
        /*0008*/ 	.dword	__unnamed_1
	.align		8
        /*0010*/ 	.dword	__unnamed_2
	.align		8
        /*0018*/ 	.dword	_ZN39_INTERNAL_4c98e067_4_k_cu_264d8aa1_43714cuda3std3__45__cpo5beginE
	.align		8
        /*0020*/ 	.dword	_ZN39_INTERNAL_4c98e067_4_k_cu_264d8aa1_43714cuda3std3__45__cpo3endE
	.align		8
        /*0028*/ 	.dword	_ZN39_INTERNAL_4c98e067_4_k_cu_264d8aa1_43714cuda3std3__45__cpo6cbeginE
	.align		8
        /*0030*/ 	.dword	_ZN39_INTERNAL_4c98e067_4_k_cu_264d8aa1_43714cuda3std3__45__cpo4cendE
	.align		8
        /*0038*/ 	.dword	_ZN39_INTERNAL_4c98e067_4_k_cu_264d8aa1_43714cuda3std3__441_GLOBAL__N__4c98e067_4_k_cu_264d8aa1_43716ignoreE
	.align		8
        /*0040*/ 	.dword	_ZN39_INTERNAL_4c98e067_4_k_cu_264d8aa1_43714cuda3std3__419piecewise_constructE
	.align		8
        /*0048*/ 	.dword	_ZN39_INTERNAL_4c98e067_4_k_cu_264d8aa1_43714cuda3std3__48in_placeE
	.align		8
        /*0050*/ 	.dword	_ZN39_INTERNAL_4c98e067_4_k_cu_264d8aa1_43714cuda3std6ranges3__45__cpo4swapE
	.align		8
        /*0058*/ 	.dword	_ZN39_INTERNAL_4c98e067_4_k_cu_264d8aa1_43714cuda3std6ranges3__45__cpo9iter_moveE
	.align		8
        /*0060*/ 	.dword	_ZN39_INTERNAL_4c98e067_4_k_cu_264d8aa1_43714cute7productE
	.align		8
        /*0068*/ 	.dword	_ZN39_INTERNAL_4c98e067_4_k_cu_264d8aa1_43714cute1_E
	.align		8
        /*0070*/ 	.dword	$str$25
	.align		8
        /*0078*/ 	.dword	$str$26
	.align		8
        /*0080*/ 	.dword	$str$27
	.align		8
        /*0088*/ 	.dword	$str$28


//--------------------- .text._ZN7cutlass13device_kernelINS_4gemm6kernel13GemmUniversalIN4cute5tupleIJiiiiEEENS1_10collective13CollectiveMmaINS1_35MainloopSm100TmaUmmaWarpSpecializedILi2ELi2ELi2ENS5_IJNS4_1CILi1EEESB_SB_EEEEENS5_IJNSA_ILi128EEENSA_ILi224EEENSA_ILi64EEEEEENS_6half_tENS5_IJlSB_lEEESI_SJ_NS4_8TiledMMAINS4_8MMA_AtomIJNS4_20SM100_MMA_F16BF16_SSISI_SI_fLi128ELi224ELNS4_4UMMA5MajorE0ELSO_0ELNSN_7ScaleInE0ELSP_0EEEEEENS4_6LayoutISC_NS5_IJNSA_ILi0EEEST_ST_EEEEENS5_IJNS4_10UnderscoreESW_SW_EEEEENS4_13SM90_TMA_LOADENS4_14ComposedLayoutINS4_7SwizzleILi3ELi4ELi3EEENS4_18smem_ptr_flag_bitsILi16EEENSS_INS5_IJNSA_ILi8EEESG_EEENS5_IJSG_SB_EEEEEEEvNS4_8identityESZ_S19_vS1A_EENS_8epilogue10collective18CollectiveEpilogueINS1C_23Sm100TmaWarpSpecializedILi2ELi1ELi224ELb1ELb0EEEJSH_NS5_IJNSS_ISE_SB_EENSS_ISF_SB_EEEEESI_SJ_SI_SJ_NS1C_6fusion15FusionCallbacksIS1G_NS1K_17LinearCombinationISI_fSI_fLNS_15FloatRoundStyleE2EEESH_S1J_JEEENS4_5SM1004TMEM4LOAD26SM100_TMEM_LOAD_32dp32b32xESZ_NS10_INS11_ILi2ELi4ELi3EEES14_NSS_INS5_IJS15_NSA_ILi32EEEEEENS5_IJS1V_SB_EEEEEEENS4_39AutoVectorizingCopyWithAssumedAlignmentILi128EEENS4_14SM90_TMA_STOREES1Z_S21_S21_EEEvvEEEEvNT_6ParamsE --------------------------
	.section	.text._ZN7cutlass13device_kernelINS_4gemm6kernel13GemmUniversalIN4cute5tupleIJiiiiEEENS1_10collective13CollectiveMmaINS1_35MainloopSm100TmaUmmaWarpSpecializedILi2ELi2ELi2ENS5_IJNS4_1CILi1EEESB_SB_EEEEENS5_IJNSA_ILi128EEENSA_ILi224EEENSA_ILi64EEEEEENS_6half_tENS5_IJlSB_lEEESI_SJ_NS4_8TiledMMAINS4_8MMA_AtomIJNS4_20SM100_MMA_F16BF16_SSISI_SI_fLi128ELi224ELNS4_4UMMA5MajorE0ELSO_0ELNSN_7ScaleInE0ELSP_0EEEEEENS4_6LayoutISC_NS5_IJNSA_ILi0EEEST_ST_EEEEENS5_IJNS4_10UnderscoreESW_SW_EEEEENS4_13SM90_TMA_LOADENS4_14ComposedLayoutINS4_7SwizzleILi3ELi4ELi3EEENS4_18smem_ptr_flag_bitsILi16EEENSS_INS5_IJNSA_ILi8EEESG_EEENS5_IJSG_SB_EEEEEEEvNS4_8identityESZ_S19_vS1A_EENS_8epilogue10collective18CollectiveEpilogueINS1C_23Sm100TmaWarpSpecializedILi2ELi1ELi224ELb1ELb0EEEJSH_NS5_IJNSS_ISE_SB_EENSS_ISF_SB_EEEEESI_SJ_SI_SJ_NS1C_6fusion15FusionCallbacksIS1G_NS1K_17LinearCombinationISI_fSI_fLNS_15FloatRoundStyleE2EEESH_S1J_JEEENS4_5SM1004TMEM4LOAD26SM100_TMEM_LOAD_32dp32b32xESZ_NS10_INS11_ILi2ELi4ELi3EEES14_NSS_INS5_IJS15_NSA_ILi32EEEEEENS5_IJS1V_SB_EEEEEEENS4_39AutoVectorizingCopyWithAssumedAlignmentILi128EEENS4_14SM90_TMA_STOREES1Z_S21_S21_EEEvvEEEEvNT_6ParamsE,"ax",@progbits
	.align	128
.text._ZN7cutlass13device_kernelINS_4gemm6kernel13GemmUniversalIN4cute5tupleIJiiiiEEENS1_10collective13CollectiveMmaINS1_35MainloopSm100TmaUmmaWarpSpecializedILi2ELi2ELi2ENS5_IJNS4_1CILi1EEESB_SB_EEEEENS5_IJNSA_ILi128EEENSA_ILi224EEENSA_ILi64EEEEEENS_6half_tENS5_IJlSB_lEEESI_SJ_NS4_8TiledMMAINS4_8MMA_AtomIJNS4_20SM100_MMA_F16BF16_SSISI_SI_fLi128ELi224ELNS4_4UMMA5MajorE0ELSO_0ELNSN_7ScaleInE0ELSP_0EEEEEENS4_6LayoutISC_NS5_IJNSA_ILi0EEEST_ST_EEEEENS5_IJNS4_10UnderscoreESW_SW_EEEEENS4_13SM90_TMA_LOADENS4_14ComposedLayoutINS4_7SwizzleILi3ELi4ELi3EEENS4_18smem_ptr_flag_bitsILi16EEENSS_INS5_IJNSA_ILi8EEESG_EEENS5_IJSG_SB_EEEEEEEvNS4_8identityESZ_S19_vS1A_EENS_8epilogue10collective18CollectiveEpilogueINS1C_23Sm100TmaWarpSpecializedILi2ELi1ELi224ELb1ELb0EEEJSH_NS5_IJNSS_ISE_SB_EENSS_ISF_SB_EEEEESI_SJ_SI_SJ_NS1C_6fusion15FusionCallbacksIS1G_NS1K_17LinearCombinationISI_fSI_fLNS_15FloatRoundStyleE2EEESH_S1J_JEEENS4_5SM1004TMEM4LOAD26SM100_TMEM_LOAD_32dp32b32xESZ_NS10_INS11_ILi2ELi4ELi3EEES14_NSS_INS5_IJS15_NSA_ILi32EEEEEENS5_IJS1V_SB_EEEEEEENS4_39AutoVectorizingCopyWithAssumedAlignmentILi128EEENS4_14SM90_TMA_STOREES1Z_S21_S21_EEEvvEEEEvNT_6ParamsE:
        .type           _ZN7cutlass13device_kernelINS_4gemm6kernel13GemmUniversalIN4cute5tupleIJiiiiEEENS1_10collective13CollectiveMmaINS1_35MainloopSm100TmaUmmaWarpSpecializedILi2ELi2ELi2ENS5_IJNS4_1CILi1EEESB_SB_EEEEENS5_IJNSA_ILi128EEENSA_ILi224EEENSA_ILi64EEEEEENS_6half_tENS5_IJlSB_lEEESI_SJ_NS4_8TiledMMAINS4_8MMA_AtomIJNS4_20SM100_MMA_F16BF16_SSISI_SI_fLi128ELi224ELNS4_4UMMA5MajorE0ELSO_0ELNSN_7ScaleInE0ELSP_0EEEEEENS4_6LayoutISC_NS5_IJNSA_ILi0EEEST_ST_EEEEENS5_IJNS4_10UnderscoreESW_SW_EEEEENS4_13SM90_TMA_LOADENS4_14ComposedLayoutINS4_7SwizzleILi3ELi4ELi3EEENS4_18smem_ptr_flag_bitsILi16EEENSS_INS5_IJNSA_ILi8EEESG_EEENS5_IJSG_SB_EEEEEEEvNS4_8identityESZ_S19_vS1A_EENS_8epilogue10collective18CollectiveEpilogueINS1C_23Sm100TmaWarpSpecializedILi2ELi1ELi224ELb1ELb0EEEJSH_NS5_IJNSS_ISE_SB_EENSS_ISF_SB_EEEEESI_SJ_SI_SJ_NS1C_6fusion15FusionCallbacksIS1G_NS1K_17LinearCombinationISI_fSI_fLNS_15FloatRoundStyleE2EEESH_S1J_JEEENS4_5SM1004TMEM4LOAD26SM100_TMEM_LOAD_32dp32b32xESZ_NS10_INS11_ILi2ELi4ELi3EEES14_NSS_INS5_IJS15_NSA_ILi32EEEEEENS5_IJS1V_SB_EEEEEEENS4_39AutoVectorizingCopyWithAssumedAlignmentILi128EEENS4_14SM90_TMA_STOREES1Z_S21_S21_EEEvvEEEEvNT_6ParamsE,@function
        .size           _ZN7cutlass13device_kernelINS_4gemm6kernel13GemmUniversalIN4cute5tupleIJiiiiEEENS1_10collective13CollectiveMmaINS1_35MainloopSm100TmaUmmaWarpSpecializedILi2ELi2ELi2ENS5_IJNS4_1CILi1EEESB_SB_EEEEENS5_IJNSA_ILi128EEENSA_ILi224EEENSA_ILi64EEEEEENS_6half_tENS5_IJlSB_lEEESI_SJ_NS4_8TiledMMAINS4_8MMA_AtomIJNS4_20SM100_MMA_F16BF16_SSISI_SI_fLi128ELi224ELNS4_4UMMA5MajorE0ELSO_0ELNSN_7ScaleInE0ELSP_0EEEEEENS4_6LayoutISC_NS5_IJNSA_ILi0EEEST_ST_EEEEENS5_IJNS4_10UnderscoreESW_SW_EEEEENS4_13SM90_TMA_LOADENS4_14ComposedLayoutINS4_7SwizzleILi3ELi4ELi3EEENS4_18smem_ptr_flag_bitsILi16EEENSS_INS5_IJNSA_ILi8EEESG_EEENS5_IJSG_SB_EEEEEEEvNS4_8identityESZ_S19_vS1A_EENS_8epilogue10collective18CollectiveEpilogueINS1C_23Sm100TmaWarpSpecializedILi2ELi1ELi224ELb1ELb0EEEJSH_NS5_IJNSS_ISE_SB_EENSS_ISF_SB_EEEEESI_SJ_SI_SJ_NS1C_6fusion15FusionCallbacksIS1G_NS1K_17LinearCombinationISI_fSI_fLNS_15FloatRoundStyleE2EEESH_S1J_JEEENS4_5SM1004TMEM4LOAD26SM100_TMEM_LOAD_32dp32b32xESZ_NS10_INS11_ILi2ELi4ELi3EEES14_NSS_INS5_IJS15_NSA_ILi32EEEEEENS5_IJS1V_SB_EEEEEEENS4_39AutoVectorizingCopyWithAssumedAlignmentILi128EEENS4_14SM90_TMA_STOREES1Z_S21_S21_EEEvvEEEEvNT_6ParamsE,(.L_x_132 - _ZN7cutlass13device_kernelINS_4gemm6kernel13GemmUniversalIN4cute5tupleIJiiiiEEENS1_10collective13CollectiveMmaINS1_35MainloopSm100TmaUmmaWarpSpecializedILi2ELi2ELi2ENS5_IJNS4_1CILi1EEESB_SB_EEEEENS5_IJNSA_ILi128EEENSA_ILi224EEENSA_ILi64EEEEEENS_6half_tENS5_IJlSB_lEEESI_SJ_NS4_8TiledMMAINS4_8MMA_AtomIJNS4_20SM100_MMA_F16BF16_SSISI_SI_fLi128ELi224ELNS4_4UMMA5MajorE0ELSO_0ELNSN_7ScaleInE0ELSP_0EEEEEENS4_6LayoutISC_NS5_IJNSA_ILi0EEEST_ST_EEEEENS5_IJNS4_10UnderscoreESW_SW_EEEEENS4_13SM90_TMA_LOADENS4_14ComposedLayoutINS4_7SwizzleILi3ELi4ELi3EEENS4_18smem_ptr_flag_bitsILi16EEENSS_INS5_IJNSA_ILi8EEESG_EEENS5_IJSG_SB_EEEEEEEvNS4_8identityESZ_S19_vS1A_EENS_8epilogue10collective18CollectiveEpilogueINS1C_23Sm100TmaWarpSpecializedILi2ELi1ELi224ELb1ELb0EEEJSH_NS5_IJNSS_ISE_SB_EENSS_ISF_SB_EEEEESI_SJ_SI_SJ_NS1C_6fusion15FusionCallbacksIS1G_NS1K_17LinearCombinationISI_fSI_fLNS_15FloatRoundStyleE2EEESH_S1J_JEEENS4_5SM1004TMEM4LOAD26SM100_TMEM_LOAD_32dp32b32xESZ_NS10_INS11_ILi2ELi4ELi3EEES14_NSS_INS5_IJS15_NSA_ILi32EEEEEENS5_IJS1V_SB_EEEEEEENS4_39AutoVectorizingCopyWithAssumedAlignmentILi128EEENS4_14SM90_TMA_STOREES1Z_S21_S21_EEEvvEEEEvNT_6ParamsE)
        .other          _ZN7cutlass13device_kernelINS_4gemm6kernel13GemmUniversalIN4cute5tupleIJiiiiEEENS1_10collective13CollectiveMmaINS1_35MainloopSm100TmaUmmaWarpSpecializedILi2ELi2ELi2ENS5_IJNS4_1CILi1EEESB_SB_EEEEENS5_IJNSA_ILi128EEENSA_ILi224EEENSA_ILi64EEEEEENS_6half_tENS5_IJlSB_lEEESI_SJ_NS4_8TiledMMAINS4_8MMA_AtomIJNS4_20SM100_MMA_F16BF16_SSISI_SI_fLi128ELi224ELNS4_4UMMA5MajorE0ELSO_0ELNSN_7ScaleInE0ELSP_0EEEEEENS4_6LayoutISC_NS5_IJNSA_ILi0EEEST_ST_EEEEENS5_IJNS4_10UnderscoreESW_SW_EEEEENS4_13SM90_TMA_LOADENS4_14ComposedLayoutINS4_7SwizzleILi3ELi4ELi3EEENS4_18smem_ptr_flag_bitsILi16EEENSS_INS5_IJNSA_ILi8EEESG_EEENS5_IJSG_SB_EEEEEEEvNS4_8identityESZ_S19_vS1A_EENS_8epilogue10collective18CollectiveEpilogueINS1C_23Sm100TmaWarpSpecializedILi2ELi1ELi224ELb1ELb0EEEJSH_NS5_IJNSS_ISE_SB_EENSS_ISF_SB_EEEEESI_SJ_SI_SJ_NS1C_6fusion15FusionCallbacksIS1G_NS1K_17LinearCombinationISI_fSI_fLNS_15FloatRoundStyleE2EEESH_S1J_JEEENS4_5SM1004TMEM4LOAD26SM100_TMEM_LOAD_32dp32b32xESZ_NS10_INS11_ILi2ELi4ELi3EEES14_NSS_INS5_IJS15_NSA_ILi32EEEEEENS5_IJS1V_SB_EEEEEEENS4_39AutoVectorizingCopyWithAssumedAlignmentILi128EEENS4_14SM90_TMA_STOREES1Z_S21_S21_EEEvvEEEEvNT_6ParamsE,@"STO_CUDA_ENTRY STV_DEFAULT"
_ZN7cutlass13device_kernelINS_4gemm6kernel13GemmUniversalIN4cute5tupleIJiiiiEEENS1_10collective13CollectiveMmaINS1_35MainloopSm100TmaUmmaWarpSpecializedILi2ELi2ELi2ENS5_IJNS4_1CILi1EEESB_SB_EEEEENS5_IJNSA_ILi128EEENSA_ILi224EEENSA_ILi64EEEEEENS_6half_tENS5_IJlSB_lEEESI_SJ_NS4_8TiledMMAINS4_8MMA_AtomIJNS4_20SM100_MMA_F16BF16_SSISI_SI_fLi128ELi224ELNS4_4UMMA5MajorE0ELSO_0ELNSN_7ScaleInE0ELSP_0EEEEEENS4_6LayoutISC_NS5_IJNSA_ILi0EEEST_ST_EEEEENS5_IJNS4_10UnderscoreESW_SW_EEEEENS4_13SM90_TMA_LOADENS4_14ComposedLayoutINS4_7SwizzleILi3ELi4ELi3EEENS4_18smem_ptr_flag_bitsILi16EEENSS_INS5_IJNSA_ILi8EEESG_EEENS5_IJSG_SB_EEEEEEEvNS4_8identityESZ_S19_vS1A_EENS_8epilogue10collective18CollectiveEpilogueINS1C_23Sm100TmaWarpSpecializedILi2ELi1ELi224ELb1ELb0EEEJSH_NS5_IJNSS_ISE_SB_EENSS_ISF_SB_EEEEESI_SJ_SI_SJ_NS1C_6fusion15FusionCallbacksIS1G_NS1K_17LinearCombinationISI_fSI_fLNS_15FloatRoundStyleE2EEESH_S1J_JEEENS4_5SM1004TMEM4LOAD26SM100_TMEM_LOAD_32dp32b32xESZ_NS10_INS11_ILi2ELi4ELi3EEES14_NSS_INS5_IJS15_NSA_ILi32EEEEEENS5_IJS1V_SB_EEEEEEENS4_39AutoVectorizingCopyWithAssumedAlignmentILi128EEENS4_14SM90_TMA_STOREES1Z_S21_S21_EEEvvEEEEvNT_6ParamsE:
[----:B------:R-:W1:Y:S01]  /*0000*/  LDC R1, c[0x0][0x37c] ;  /* 0x0000df00ff017b82 */ /* 0x000e620000000800 */
[----:B------:R-:W2:Y:S01]  /*0010*/  S2R R2, SR_TID.X ;  /* 0x0000000000027919 */ /* 0x000ea20000002100 */
[----:B------:R-:W3:Y:S01]  /*0020*/  LDCU.64 UR8, c[0x0][0x890] ;  /* 0x00011200ff0877ac */ /* 0x000ee20008000a00 */
[----:B-1----:R-:W-:Y:S01]  /*0030*/  VIADD R1, R1, 0xfffffe58 ;  /* 0xfffffe5801017836 */ /* 0x002fe20000000000 */
[----:B------:R-:W-:Y:S01]  /*0040*/  ELECT P3, URZ, PT ;  /* 0x0000000000ff782f */ /* 0x000fe20003860000 */
[----:B---3--:R-:W-:-:S04]  /*0050*/  UISETP.NE.U32.AND UP0, UPT, UR8, URZ, UPT ;  /* 0x000000ff0800728c */ /* 0x008fc8000bf05070 */
[----:B------:R-:W-:Y:S01]  /*0060*/  UISETP.NE.AND.EX UP0, UPT, UR9, URZ, UPT, UP0 ;  /* 0x000000ff0900728c */ /* 0x000fe2000bf05300 */
[----:B--2---:R-:W-:-:S05]  /*0070*/  SHF.R.U32.HI R3, RZ, 0x5, R2 ;  /* 0x00000005ff037819 */ /* 0x004fca0000011602 */
[----:B------:R-:W1:Y:S02]  /*0080*/  SHFL.IDX PT, R0, R3, RZ, 0x1f ;  /* 0x00001fff03007589 */ /* 0x000e6400000e0000 */
[----:B-1----:R-:W-:Y:S02]  /*0090*/  R2UR UR18, R0 ;  /* 0x00000000001272ca */ /* 0x002fe400000e0000 */
[----:B------:R-:W-:-:S05]  /*00a0*/  PRMT R0, RZ, 0x7610, R0 ;  /* 0x00007610ff007816 */ /* 0x000fca0000000000 */
[----:B------:R1:W-:Y:S01]  /*00b0*/  STL.S16 [R1+0x190], R0 ;  /* 0x0001900001007387 */ /* 0x0003e20000100600 */
[----:B------:R-:W-:Y:S07]  /*00c0*/  BRA.U UP0, `(.L_x_0) ;  /* 0x0000000100387547 */ /* 0x000fee000b800000 */
[----:B------:R-:W2:Y:S02]  /*00d0*/  LDCU.64 UR4, c[0x0][0x888] ;  /* 0x00011100ff0477ac */ /* 0x000ea40008000a00 */
[----:B--2---:R-:W-:-:S04]  /*00e0*/  UISETP.NE.U32.AND UP0, UPT, UR4, URZ, UPT ;  /* 0x000000ff0400728c */ /* 0x004fc8000bf05070 */
[----:B------:R-:W-:-:S09]  /*00f0*/  UISETP.NE.AND.EX UP0, UPT, UR5, URZ, UPT, UP0 ;  /* 0x000000ff0500728c */ /* 0x000fd2000bf05300 */
[----:B------:R-:W-:Y:S05]  /*0100*/  BRA.U !UP0, `(.L_x_1) ;  /* 0x0000000108187547 */ /* 0x000fea000b800000 */
[----:B------:R-:W2:Y:S01]  /*0110*/  LDC.64 R4, c[0x0][0x888] ;  /* 0x00022200ff047b82 */ /* 0x000ea20000000a00 */
[----:B------:R-:W2:Y:S02]  /*0120*/  LDCU.64 UR4, c[0x0][0x358] ;  /* 0x00006b00ff0477ac */ /* 0x000ea40008000a00 */
[----:B--2---:R2:W5:Y:S01]  /*0130*/  LDG.E R249, desc[UR4][R4.64] ;  /* 0x0000000404f97981 */ /* 0x004562000c1e1900 */
[----:B-1----:R-:W-:-:S05]  /*0140*/  HFMA2 R0, -RZ, RZ, 0, 5.9604644775390625e-08 ;  /* 0x00000001ff007431 */ /* 0x002fca00000001ff */
[----:B------:R2:W-:Y:S01]  /*0150*/  STL.S16 [R1+0x190], R0 ;  /* 0x0001900001007387 */ /* 0x0005e20000100600 */
[----:B------:R-:W-:Y:S05]  /*0160*/  BRA `(.L_x_0) ;  /* 0x0000000000107947 */ /* 0x000fea0003800000 */
.L_x_1:
[----:B-1----:R-:W-:Y:S01]  /*0170*/  HFMA2 R0, -RZ, RZ, 0, 5.9604644775390625e-08 ;  /* 0x00000001ff007431 */ /* 0x002fe200000001ff */
[----:B------:R-:W1:Y:S04]  /*0180*/  LDCU UR4, c[0x0][0x880] ;  /* 0x00011000ff0477ac */ /* 0x000e680008000800 */
[----:B------:R3:W-:Y:S01]  /*0190*/  STL.S16 [R1+0x190], R0 ;  /* 0x0001900001007387 */ /* 0x0007e20000100600 */
[----:B-1----:R-:W-:-:S07]  /*01a0*/  MOV R249, UR4 ;  /* 0x0000000400f97c02 */ /* 0x002fce0008000f00 */
.L_x_0:
[----:B------:R-:W4:Y:S02]  /*01b0*/  LDCU.64 UR4, c[0x0][0x8b0] ;  /* 0x00011600ff0477ac */ /* 0x000f240008000a00 */
[----:B----4-:R-:W-:-:S04]  /*01c0*/  UISETP.NE.U32.AND UP0, UPT, UR4, URZ, UPT ;  /* 0x000000ff0400728c */ /* 0x010fc8000bf05070 */
[----:B------:R-:W-:-:S09]  /*01d0*/  UISETP.NE.AND.EX UP0, UPT, UR5, URZ, UPT, UP0 ;  /* 0x000000ff0500728c */ /* 0x000fd2000bf05300 */
[----:B------:R-:W-:Y:S05]  /*01e0*/  BRA.U UP0, `(.L_x_2) ;  /* 0x0000000100287547 */ /* 0x000fea000b800000 */
[----:B------:R-:W4:Y:S02]  /*01f0*/  LDCU.64 UR4, c[0x0][0x8a8] ;  /* 0x00011500ff0477ac */ /* 0x000f240008000a00 */
[----:B----4-:R-:W-:-:S04]  /*0200*/  UISETP.NE.U32.AND UP0, UPT, UR4, URZ, UPT ;  /* 0x000000ff0400728c */ /* 0x010fc8000bf05070 */
[----:B------:R-:W-:-:S09]  /*0210*/  UISETP.NE.AND.EX UP0, UPT, UR5, URZ, UPT, UP0 ;  /* 0x000000ff0500728c */ /* 0x000fd2000bf05300 */
[----:B------:R-:W-:Y:S05]  /*0220*/  BRA.U !UP0, `(.L_x_3) ;  /* 0x0000000108107547 */ /* 0x000fea000b800000 */
[----:B--2---:R-:W2:Y:S01]  /*0230*/  LDC.64 R4, c[0x0][0x8a8] ;  /* 0x00022a00ff047b82 */ /* 0x004ea20000000a00 */
[----:B------:R-:W2:Y:S02]  /*0240*/  LDCU.64 UR4, c[0x0][0x358] ;  /* 0x00006b00ff0477ac */ /* 0x000ea40008000a00 */
[----:B--2---:R4:W5:Y:S01]  /*0250*/  LDG.E R248, desc[UR4][R4.64] ;  /* 0x0000000404f87981 */ /* 0x004962000c1e1900 */
[----:B------:R-:W-:Y:S05]  /*0260*/  BRA `(.L_x_2) ;  /* 0x0000000000087947 */ /* 0x000fea0003800000 */
.L_x_3:
[----:B------:R-:W4:Y:S02]  /*0270*/  LDCU UR4, c[0x0][0x8a0] ;  /* 0x00011400ff0477ac */ /* 0x000f240008000800 */
[----:B----4-:R-:W-:Y:S02]  /*0280*/  MOV R248, UR4 ;  /* 0x0000000400f87c02 */ /* 0x010fe40008000f00 */
.L_x_2:
[----:B--2-4-:R-:W-:Y:S01]  /*0290*/  IMAD.U32 R4, RZ, RZ, UR18 ;  /* 0x00000012ff047e24 */ /* 0x014fe2000f8e00ff */
[----:B------:R-:W-:Y:S04]  /*02a0*/  BSSY.RECONVERGENT B0, `(.L_x_4) ;  /* 0x000000c000007945 */ /* 0x000fe80003800200 */
[C---:B------:R-:W-:Y:S02]  /*02b0*/  ISETP.NE.OR P1, PT, R4.reuse, 0x1, !P3 ;  /* 0x000000010400780c */ /* 0x040fe40005f25670 */
[----:B------:R-:W-:-:S11]  /*02c0*/  ISETP.NE.OR P0, PT, R4, 0x3, !P3 ;  /* 0x000000030400780c */ /* 0x000fd60005f05670 */
[----:B------:R-:W-:Y:S05]  /*02d0*/  @P1 BRA `(.L_x_5) ;  /* 0x0000000000201947 */ /* 0x000fea0003800000 */
[----:B------:R-:W2:Y:S02]  /*02e0*/  LDCU.64 UR4, c[0x0][0x348] ;  /* 0x00006900ff0477ac */ /* 0x000ea40008000a00 */
[----:B--2---:R-:W-:Y:S02]  /*02f0*/  UIADD3 UR6, UP1, UPT, UR4, 0x80, URZ ;  /* 0x0000008004067890 */ /* 0x004fe4000ff3e0ff */
[----:B------:R-:W-:Y:S02]  /*0300*/  UIADD3 UR4, UP0, UPT, UR4, 0x180, URZ ;  /* 0x0000018004047890 */ /* 0x000fe4000ff1e0ff */
[----:B------:R-:W-:Y:S02]  /*0310*/  UIADD3.X UR7, UPT, UPT, URZ, UR5, URZ, UP1, !UPT ;  /* 0x00000005ff077290 */ /* 0x000fe40008ffe4ff */
[----:B------:R-:W-:-:S07]  /*0320*/  UIADD3.X UR5, UPT, UPT, URZ, UR5, URZ, UP0, !UPT ;  /* 0x00000005ff057290 */ /* 0x000fce00087fe4ff */
[----:B------:R2:W-:Y:S02]  /*0330*/  UTMACCTL.PF [UR6] ;  /* 0x00000000060079b9 */ /* 0x0005e40008040000 */
[----:B------:R2:W-:Y:S02]  /*0340*/  UTMACCTL.PF [UR4] ;  /* 0x00000000040079b9 */ /* 0x0005e40008040000 */
[----:B--2---:R-:W-:Y:S01]  /*0350*/  NOP ;  /* 0x0000000000007918 */ /* 0x004fe20000000000 */
.L_x_5:
[----:B------:R-:W-:Y:S05]  /*0360*/  BSYNC.RECONVERGENT B0 ;  /* 0x0000000000007941 */ /* 0x000fea0003800200 */
.L_x_4:
[----:B------:R-:W-:Y:S04]  /*0370*/  BSSY.RECONVERGENT B0, `(.L_x_6) ;  /* 0x000000a000007945 */ /* 0x000fe80003800200 */
        /* <DEDUP_REMOVED lines=9> */
.L_x_7:
[----:B------:R-:W-:Y:S05]  /*0410*/  BSYNC.RECONVERGENT B0 ;  /* 0x0000000000007941 */ /* 0x000fea0003800200 */
.L_x_6:
[----:B------:R-:W2:Y:S01]  /*0420*/  LDCU.64 UR4, c[0x0][0x888] ;  /* 0x00011100ff0477ac */ /* 0x000ea20008000a00 */
[----:B------:R-:W-:Y:S02]  /*0430*/  UISETP.EQ.U32.AND UP1, UPT, UR8, URZ, UPT ;  /* 0x000000ff0800728c */ /* 0x000fe4000bf22070 */
[----:B------:R-:W-:Y:S02]  /*0440*/  UPLOP3.LUT UP3, UPT, UPT, UPT, UPT, 0x80, 0x8 ;  /* 0x000000000008789c */ /* 0x000fe40003f6f070 */
[----:B--2---:R-:W-:-:S04]  /*0450*/  UISETP.NE.U32.AND UP0, UPT, UR4, URZ, UPT ;  /* 0x000000ff0400728c */ /* 0x004fc8000bf05070 */
[----:B------:R-:W-:-:S04]  /*0460*/  UISETP.NE.AND.EX UP2, UPT, UR5, URZ, UPT, UP0 ;  /* 0x000000ff0500728c */ /* 0x000fc8000bf45300 */
[----:B------:R-:W-:-:S04]  /*0470*/  UISETP.EQ.OR.EX UP4, UPT, UR9, URZ, !UP2, UP1 ;  /* 0x000000ff0900728c */ /* 0x000fc8000d782710 */
[----:B------:R-:W-:-:S06]  /*0480*/  UP2UR UR4, UPR, URZ, 0x10 ;  /* 0x00000010ff047883 */ /* 0x000fcc0008000000 */
[----:B-1-3--:R-:W-:-:S05]  /*0490*/  MOV R0, UR4 ;  /* 0x0000000400007c02 */ /* 0x00afca0008000f00 */
[----:B------:R1:W-:Y:S01]  /*04a0*/  STL [R1+0x194], R0 ;  /* 0x0001940001007387 */ /* 0x0003e20000100800 */
[----:B------:R-:W-:Y:S05]  /*04b0*/  BRA.U !UP4, `(.L_x_8) ;  /* 0x000000010c207547 */ /* 0x000fea000b800000 */
[----:B------:R-:W-:Y:S01]  /*04c0*/  UISETP.NE.U32.AND UP1, UPT, UR8, URZ, UPT ;  /* 0x000000ff0800728c */ /* 0x000fe2000bf25070 */
[----:B-----5:R-:W-:Y:S01]  /*04d0*/  FSETP.NEU.AND P0, PT, R249, RZ, PT ;  /* 0x000000fff900720b */ /* 0x020fe20003f0d000 */
[----:B------:R-:W-:Y:S02]  /*04e0*/  USEL UR4, URZ, 0xffffffff, UP2 ;  /* 0xffffffffff047887 */ /* 0x000fe40009000000 */
[----:B------:R-:W-:-:S10]  /*04f0*/  UISETP.NE.AND.EX UP1, UPT, UR9, URZ, UPT, UP1 ;  /* 0x000000ff0900728c */ /* 0x000fd4000bf25310 */
[----:B------:R-:W-:Y:S01]  /*0500*/  VOTEU.ANY UP0, P0 ;  /* 0x0000000000ff7886 */ /* 0x000fe20000000100 */
[----:B------:R-:W-:-:S04]  /*0510*/  @!UP1 USEL UR4, URZ, 0xffffffff, UP0 ;  /* 0xffffffffff049887 */ /* 0x000fc80008000000 */
[----:B------:R-:W-:-:S04]  /*0520*/  ULOP3.LUT UR4, UR4, 0x1, URZ, 0xc0, !UPT ;  /* 0x0000000104047892 */ /* 0x000fc8000f8ec0ff */
[----:B------:R-:W-:-:S11]  /*0530*/  UISETP.NE.U32.AND UP3, UPT, UR4, 0x1, UPT ;  /* 0x000000010400788c */ /* 0x000fd6000bf65070 */
.L_x_8:
[----:B-1----:R-:W1:Y:S01]  /*0540*/  SHFL.IDX PT, R0, R3, RZ, 0x1f ;  /* 0x00001fff03007589 */ /* 0x002e6200000e0000 */
[----:B------:R-:W-:-:S04]  /*0550*/  UISETP.NE.AND UP0, UPT, UR18, 0x2, UPT ;  /* 0x000000021200788c */ /* 0x000fc8000bf05270 */
[----:B------:R-:W-:Y:S01]  /*0560*/  USEL UR53, URZ, 0x1, UP0 ;  /* 0x00000001ff357887 */ /* 0x000fe20008000000 */
[----:B-1----:R-:W-:-:S13]  /*0570*/  ISETP.NE.AND P0, PT, R0, RZ, PT ;  /* 0x000000ff0000720c */ /* 0x002fda0003f05270 */
[----:B------:R-:W-:Y:S05]  /*0580*/  @P0 BRA `(.L_x_9) ;  /* 0x0000000000380947 */ /* 0x000fea0003800000 */
[----:B------:R-:W1:Y:S01]  /*0590*/  S2UR UR4, SR_CgaCtaId ;  /* 0x00000000000479c3 */ /* 0x000e620000008800 */
[----:B------:R-:W-:Y:S01]  /*05a0*/  UMOV UR5, 0x400 ;  /* 0x0000040000057882 */ /* 0x000fe20000000000 */
[----:B------:R-:W-:Y:S01]  /*05b0*/  UMOV UR6, 0x1 ;  /* 0x0000000100067882 */ /* 0x000fe20000000000 */
[----:B------:R-:W-:Y:S01]  /*05c0*/  ELECT P0, URZ, PT ;  /* 0x0000000000ff782f */ /* 0x000fe20003800000 */
[----:B------:R-:W-:-:S04]  /*05d0*/  UIADD3 UR6, UPT, UPT, -UR6, 0x100000, URZ ;  /* 0x0010000006067890 */ /* 0x000fc8000fffe1ff */
[----:B------:R-:W-:Y:S02]  /*05e0*/  USHF.L.U32 UR7, UR6, 0xb, URZ ;  /* 0x0000000b06077899 */ /* 0x000fe400080006ff */
[----:B------:R-:W-:Y:S02]  /*05f0*/  USHF.L.U32 UR6, UR6, 0x1, URZ ;  /* 0x0000000106067899 */ /* 0x000fe400080006ff */
[----:B-1----:R-:W-:Y:S01]  /*0600*/  ULEA UR4, UR4, UR5, 0x18 ;  /* 0x0000000504047291 */ /* 0x002fe2000f8ec0ff */
[----:B------:R-:W1:Y:S11]  /*0610*/  FENCE.VIEW.ASYNC.S ;  /* 0x00000000000073c6 */ /* 0x000e760000000000 */
[----:B-1----:R1:W2:Y:S01]  /*0620*/  SYNCS.EXCH.64 URZ, [UR4], UR6 ;  /* 0x0000000604ff75b2 */ /* 0x0022a20008000100 */
[----:B------:R1:W3:Y:S01]  /*0630*/  SYNCS.EXCH.64 URZ, [UR4+0x10], UR6 ;  /* 0x0000100604ff75b2 */ /* 0x0002e20008000100 */
[----:B------:R1:W4:Y:S01]  /*0640*/  SYNCS.EXCH.64 URZ, [UR4+0x8], UR6 ;  /* 0x0000080604ff75b2 */ /* 0x0003220008000100 */
[----:B------:R1:W1:Y:S01]  /*0650*/  SYNCS.EXCH.64 URZ, [UR4+0x18], UR6 ;  /* 0x0000180604ff75b2 */ /* 0x0002620008000100 */
[----:B------:R-:W-:Y:S01]  /*0660*/  NOP ;  /* 0x0000000000007918 */ /* 0x000fe20000000000 */
.L_x_9:
[----:B------:R-:W2:Y:S01]  /*0670*/  SHFL.IDX PT, R0, R3, RZ, 0x1f ;  /* 0x00001fff03007589 */ /* 0x000ea200000e0000 */
[----:B------:R-:W-:Y:S01]  /*0680*/  NOP ;  /* 0x0000000000007918 */ /* 0x000fe20000000000 */
[----:B--2---:R-:W-:-:S13]  /*0690*/  ISETP.NE.AND P0, PT, R0, 0x1, PT ;  /* 0x000000010000780c */ /* 0x004fda0003f05270 */
[----:B------:R-:W-:Y:S05]  /*06a0*/  @P0 BRA `(.L_x_10) ;  /* 0x0000000000480947 */ /* 0x000fea0003800000 */
[----:B-1----:R-:W1:Y:S01]  /*06b0*/  S2UR UR4, SR_CgaCtaId ;  /* 0x00000000000479c3 */ /* 0x002e620000008800 */
[----:B------:R-:W-:Y:S01]  /*06c0*/  UMOV UR5, 0x400 ;  /* 0x0000040000057882 */ /* 0x000fe20000000000 */
[----:B------:R-:W-:Y:S01]  /*06d0*/  UMOV UR8, 0x20 ;  /* 0x0000002000087882 */ /* 0x000fe20000000000 */
[----:B------:R-:W-:Y:S01]  /*06e0*/  UMOV UR6, 0x80 ;  /* 0x0000008000067882 */ /* 0x000fe20000000000 */
[----:B------:R-:W-:-:S04]  /*06f0*/  UIADD3 UR8, UPT, UPT, -UR8, 0x100000, URZ ;  /* 0x0010000008087890 */ /* 0x000fc8000fffe1ff */
[----:B------:R-:W-:Y:S02]  /*0700*/  USHF.L.U32 UR9, UR8, 0xb, URZ ;  /* 0x0000000b08097899 */ /* 0x000fe400080006ff */
[----:B------:R-:W-:Y:S02]  /*0710*/  USHF.L.U32 UR8, UR8, 0x1, URZ ;  /* 0x0000000108087899 */ /* 0x000fe400080006ff */
[----:B------:R-:W-:-:S04]  /*0720*/  UIADD3 UR6, UPT, UPT, -UR6, 0x100000, URZ ;  /* 0x0010000006067890 */ /* 0x000fc8000fffe1ff */
[----:B------:R-:W-:Y:S02]  /*0730*/  USHF.L.U32 UR7, UR6, 0xb, URZ ;  /* 0x0000000b06077899 */ /* 0x000fe400080006ff */
[----:B------:R-:W-:Y:S01]  /*0740*/  USHF.L.U32 UR6, UR6, 0x1, URZ ;  /* 0x0000000106067899 */ /* 0x000fe200080006ff */
[----:B------:R-:W-:Y:S01]  /*0750*/  ELECT P0, URZ, PT ;  /* 0x0000000000ff782f */ /* 0x000fe20003800000 */
[----:B-1----:R-:W-:Y:S01]  /*0760*/  ULEA UR4, UR4, UR5, 0x18 ;  /* 0x0000000504047291 */ /* 0x002fe2000f8ec0ff */
[----:B------:R-:W1:Y:S11]  /*0770*/  FENCE.VIEW.ASYNC.S ;  /* 0x00000000000073c6 */ /* 0x000e760000000000 */
[----:B-1----:R2:W1:Y:S01]  /*0780*/  SYNCS.EXCH.64 URZ, [UR4+0x20], UR8 ;  /* 0x0000200804ff75b2 */ /* 0x0024620008000100 */
[----:B------:R2:W1:Y:S01]  /*0790*/  SYNCS.EXCH.64 URZ, [UR4+0x30], UR6 ;  /* 0x0000300604ff75b2 */ /* 0x0004620008000100 */
[----:B------:R2:W1:Y:S01]  /*07a0*/  SYNCS.EXCH.64 URZ, [UR4+0x28], UR8 ;  /* 0x0000280804ff75b2 */ /* 0x0004620008000100 */
[----:B------:R2:W1:Y:S02]  /*07b0*/  SYNCS.EXCH.64 URZ, [UR4+0x38], UR6 ;  /* 0x0000380604ff75b2 */ /* 0x0004640008000100 */
[----:B--2---:R-:W-:Y:S01]  /*07c0*/  NOP ;  /* 0x0000000000007918 */ /* 0x004fe20000000000 */
.L_x_10:
[----:B------:R-:W2:Y:S01]  /*07d0*/  SHFL.IDX PT, R0, R3, RZ, 0x1f ;  /* 0x00001fff03007589 */ /* 0x000ea200000e0000 */
[----:B------:R-:W-:Y:S01]  /*07e0*/  NOP ;  /* 0x0000000000007918 */ /* 0x000fe20000000000 */
[----:B--2---:R-:W-:-:S13]  /*07f0*/  ISETP.NE.AND P0, PT, R0, 0x3, PT ;  /* 0x000000030000780c */ /* 0x004fda0003f05270 */
[----:B------:R-:W-:Y:S05]  /*0800*/  @P0 BRA `(.L_x_11) ;  /* 0x0000000000300947 */ /* 0x000fea0003800000 */
[----:B-1----:R-:W1:Y:S01]  /*0810*/  S2UR UR4, SR_CgaCtaId ;  /* 0x00000000000479c3 */ /* 0x002e620000008800 */
[----:B------:R-:W-:Y:S01]  /*0820*/  UMOV UR6, 0x400 ;  /* 0x0000040000067882 */ /* 0x000fe20000000000 */
[----:B------:R-:W-:Y:S01]  /*0830*/  UMOV UR5, 0x20 ;  /* 0x0000002000057882 */ /* 0x000fe20000000000 */
[----:B------:R-:W-:Y:S01]  /*0840*/  ELECT P0, URZ, PT ;  /* 0x0000000000ff782f */ /* 0x000fe20003800000 */
[----:B-1----:R-:W-:Y:S02]  /*0850*/  ULEA UR6, UR4, UR6, 0x18 ;  /* 0x0000000604067291 */ /* 0x002fe4000f8ec0ff */
[----:B------:R-:W-:-:S04]  /*0860*/  UIADD3 UR4, UPT, UPT, -UR5, 0x100000, URZ ;  /* 0x0010000005047890 */ /* 0x000fc8000fffe1ff */
[----:B------:R-:W-:Y:S02]  /*0870*/  USHF.L.U32 UR5, UR4, 0xb, URZ ;  /* 0x0000000b04057899 */ /* 0x000fe400080006ff */
[----:B------:R-:W-:Y:S01]  /*0880*/  USHF.L.U32 UR4, UR4, 0x1, URZ ;  /* 0x0000000104047899 */ /* 0x000fe200080006ff */
[----:B------:R-:W1:Y:S11]  /*0890*/  FENCE.VIEW.ASYNC.S ;  /* 0x00000000000073c6 */ /* 0x000e760000000000 */
[----:B-1----:R2:W1:Y:S01]  /*08a0*/  SYNCS.EXCH.64 URZ, [UR6+0x40], UR4 ;  /* 0x0000400406ff75b2 */ /* 0x0024620008000100 */
[----:B------:R2:W1:Y:S02]  /*08b0*/  SYNCS.EXCH.64 URZ, [UR6+0x48], UR4 ;  /* 0x0000480406ff75b2 */ /* 0x0004640008000100 */
[----:B--2---:R-:W-:Y:S01]  /*08c0*/  NOP ;  /* 0x0000000000007918 */ /* 0x004fe20000000000 */
.L_x_11:
[----:B------:R-:W2:Y:S01]  /*08d0*/  SHFL.IDX PT, R0, R3, RZ, 0x1f ;  /* 0x00001fff03007589 */ /* 0x000ea200000e0000 */
[----:B------:R-:W-:Y:S01]  /*08e0*/  NOP ;  /* 0x0000000000007918 */ /* 0x000fe20000000000 */
[----:B--2---:R-:W-:-:S13]  /*08f0*/  ISETP.NE.AND P0, PT, R0, 0x4, PT ;  /* 0x000000040000780c */ /* 0x004fda0003f05270 */
[----:B------:R-:W-:Y:S05]  /*0900*/  @P0 BRA `(.L_x_12) ;  /* 0x00000000004c0947 */ /* 0x000fea0003800000 */
[----:B-1----:R-:W1:Y:S01]  /*0910*/  S2UR UR6, SR_CgaCtaId ;  /* 0x00000000000679c3 */ /* 0x002e620000008800 */
[----:B------:R-:W-:Y:S01]  /*0920*/  UMOV UR4, 0x100 ;  /* 0x0000010000047882 */ /* 0x000fe20000000000 */
[----:B------:R-:W-:Y:S01]  /*0930*/  UMOV UR5, 0x400 ;  /* 0x0000040000057882 */ /* 0x000fe20000000000 */
[----:B------:R-:W-:Y:S01]  /*0940*/  USEL UR4, UR4, 0xe0, UP3 ;  /* 0x000000e004047887 */ /* 0x000fe20009800000 */
[----:B------:R-:W-:Y:S01]  /*0950*/  UMOV UR8, 0x1 ;  /* 0x0000000100087882 */ /* 0x000fe20000000000 */
[----:B------:R-:W-:Y:S01]  /*0960*/  ELECT P0, URZ, PT ;  /* 0x0000000000ff782f */ /* 0x000fe20003800000 */
[----:B------:R-:W-:-:S04]  /*0970*/  UIADD3 UR8, UPT, UPT, -UR8, 0x100000, URZ ;  /* 0x0010000008087890 */ /* 0x000fc8000fffe1ff */
[----:B------:R-:W-:Y:S02]  /*0980*/  USHF.L.U32 UR9, UR8, 0xb, URZ ;  /* 0x0000000b08097899 */ /* 0x000fe400080006ff */
[----:B------:R-:W-:Y:S02]  /*0990*/  USHF.L.U32 UR8, UR8, 0x1, URZ ;  /* 0x0000000108087899 */ /* 0x000fe400080006ff */
[----:B-1----:R-:W-:Y:S02]  /*09a0*/  ULEA UR6, UR6, UR5, 0x18 ;  /* 0x0000000506067291 */ /* 0x002fe4000f8ec0ff */
[----:B------:R-:W-:-:S04]  /*09b0*/  UIADD3 UR4, UPT, UPT, -UR4, 0x100000, URZ ;  /* 0x0010000004047890 */ /* 0x000fc8000fffe1ff */
[----:B------:R-:W-:Y:S02]  /*09c0*/  USHF.L.U32 UR5, UR4, 0xb, URZ ;  /* 0x0000000b04057899 */ /* 0x000fe400080006ff */
[----:B------:R-:W-:Y:S01]  /*09d0*/  USHF.L.U32 UR4, UR4, 0x1, URZ ;  /* 0x0000000104047899 */ /* 0x000fe200080006ff */
[----:B------:R-:W1:Y:S03]  /*09e0*/  FENCE.VIEW.ASYNC.S ;  /* 0x00000000000073c6 */ /* 0x000e660000000000 */
[----:B-1----:R2:W1:Y:S08]  /*09f0*/  SYNCS.EXCH.64 URZ, [UR6+0x50], UR8 ;  /* 0x0000500806ff75b2 */ /* 0x0024700008000100 */
[----:B------:R2:W1:Y:S01]  /*0a00*/  SYNCS.EXCH.64 URZ, [UR6+0x60], UR4 ;  /* 0x0000600406ff75b2 */ /* 0x0004620008000100 */
[----:B------:R2:W1:Y:S01]  /*0a10*/  SYNCS.EXCH.64 URZ, [UR6+0x58], UR8 ;  /* 0x0000580806ff75b2 */ /* 0x0004620008000100 */
[----:B------:R2:W1:Y:S02]  /*0a20*/  SYNCS.EXCH.64 URZ, [UR6+0x68], UR4 ;  /* 0x0000680406ff75b2 */ /* 0x0004640008000100 */
[----:B--2---:R-:W-:Y:S01]  /*0a30*/  NOP ;  /* 0x0000000000007918 */ /* 0x004fe20000000000 */
.L_x_12:
        /* <DEDUP_REMOVED lines=22> */
.L_x_13:
[----:B------:R-:W2:Y:S01]  /*0ba0*/  SHFL.IDX PT, R3, R3, RZ, 0x1f ;  /* 0x00001fff03037589 */ /* 0x000ea200000e0000 */
[----:B------:R-:W1:Y:S01]  /*0bb0*/  S2UR UR46, SR_CTAID.X ;  /* 0x00000000002e79c3 */ /* 0x000e620000002500 */
[----:B------:R-:W-:-:S07]  /*0bc0*/  NOP ;  /* 0x0000000000007918 */ /* 0x000fce0000000000 */
[----:B------:R-:W1:Y:S01]  /*0bd0*/  S2UR UR47, SR_CTAID.Y ;  /* 0x00000000002f79c3 */ /* 0x000e620000002600 */
[----:B--2---:R-:W-:-:S13]  /*0be0*/  ISETP.NE.AND P0, PT, R3, 0x3, PT ;  /* 0x000000030300780c */ /* 0x004fda0003f05270 */
[----:B-1----:R-:W-:Y:S05]  /*0bf0*/  @P0 BRA `(.L_x_14) ;  /* 0x0000000000380947 */ /* 0x002fea0003800000 */
        /* <DEDUP_REMOVED lines=9> */
[----:B-1----:R1:W2:Y:S01]  /*0c90*/  SYNCS.EXCH.64 URZ, [UR4+0x90], UR6 ;  /* 0x0000900604ff75b2 */ /* 0x0022a20008000100 */
[----:B------:R1:W1:Y:S01]  /*0ca0*/  SYNCS.EXCH.64 URZ, [UR4+0xa0], UR6 ;  /* 0x0000a00604ff75b2 */ /* 0x0002620008000100 */
[----:B------:R1:W1:Y:S01]  /*0cb0*/  SYNCS.EXCH.64 URZ, [UR4+0x98], UR6 ;  /* 0x0000980604ff75b2 */ /* 0x0002620008000100 */
[----:B------:R1:W1:Y:S01]  /*0cc0*/  SYNCS.EXCH.64 URZ, [UR4+0xa8], UR6 ;  /* 0x0000a80604ff75b2 */ /* 0x0002620008000100 */
[----:B------:R-:W-:Y:S01]  /*0cd0*/  NOP ;  /* 0x0000000000007918 */ /* 0x000fe20000000000 */
.L_x_14:
[----:B------:R-:W-:-:S05]  /*0ce0*/  CS2R.32 R3, SR_CgaSize ;  /* 0x0000000000037805 */ /* 0x000fca0000008a00 */
[----:B------:R-:W-:-:S05]  /*0cf0*/  IMAD R3, R3, -0xa0, RZ ;  /* 0xffffff6003037824 */ /* 0x000fca00078e02ff */
[----:B------:R-:W-:-:S14]  /*0d00*/  R2UR UR5, R3 ;  /* 0x00000000030572ca */ /* 0x000fdc00000e0000 */
[----:B------:R-:W3:Y:S01]  /*0d10*/  LDCU UR5, c[0x0][UR5+0x2b0] ;  /* 0x00005600050577ac */ /* 0x000ee20008000800 */
[----:B------:R-:W-:Y:S01]  /*0d20*/  I2FP.F32.U32 R3, UR46 ;  /* 0x0000002e00037c45 */ /* 0x000fe20008201000 */
[----:B------:R-:W-:Y:S01]  /*0d30*/  NOP ;  /* 0x0000000000007918 */ /* 0x000fe20000000000 */
[----:B------:R-:W-:Y:S02]  /*0d40*/  I2FP.F32.U32 R0, UR47 ;  /* 0x0000002f00007c45 */ /* 0x000fe40008201000 */
[----:B------:R-:W-:-:S06]  /*0d50*/  RPCMOV.32 Rpc.LO, R2 ;  /* 0x0000000200007352 */ /* 0x000fcc0000000000 */
[----:B------:R-:W-:-:S05]  /*0d60*/  CS2R.32 R2, SR_CgaSize ;  /* 0x0000000000027805 */ /* 0x000fca0000008a00 */
[----:B------:R-:W-:-:S05]  /*0d70*/  IMAD R2, R2, -0xa0, RZ ;  /* 0xffffff6002027824 */ /* 0x000fca00078e02ff */
[----:B-1----:R-:W-:Y:S02]  /*0d80*/  R2UR UR4, R2 ;  /* 0x00000000020472ca */ /* 0x002fe400000e0000 */
[----:B------:R-:W-:-:S12]  /*0d90*/  RPCMOV.32 R2, Rpc.LO ;  /* 0x0000000000027353 */ /* 0x000fd80000000000 */
[----:B------:R-:W1:Y:S01]  /*0da0*/  LDCU UR4, c[0x0][UR4+0x2b4] ;  /* 0x00005680040477ac */ /* 0x000e620008000800 */
[----:B------:R-:W1:Y:S01]  /*0db0*/  S2UR UR36, SR_CTAID.Z ;  /* 0x00000000002479c3 */ /* 0x000e620000002700 */
[----:B------:R-:W4:Y:S01]  /*0dc0*/  LDCU UR19, c[0x0][0xb24] ;  /* 0x00016480ff1377ac */ /* 0x000f220008000800 */
[----:B------:R-:W-:-:S06]  /*0dd0*/  RPCMOV.32 Rpc.LO, R2 ;  /* 0x0000000200007352 */ /* 0x000fcc0000000000 */
[----:B------:R-:W-:-:S05]  /*0de0*/  CS2R.32 R2, SR_CgaSize ;  /* 0x0000000000027805 */ /* 0x000fca0000008a00 */
[----:B------:R-:W-:-:S05]  /*0df0*/  IMAD R2, R2, -0xa0, RZ ;  /* 0xffffff6002027824 */ /* 0x000fca00078e02ff */
[----:B------:R-:W-:Y:S02]  /*0e00*/  R2UR UR61, R2 ;  /* 0x00000000023d72ca */ /* 0x000fe400000e0000 */
[----:B------:R-:W-:-:S12]  /*0e10*/  RPCMOV.32 R2, Rpc.LO ;  /* 0x0000000000027353 */ /* 0x000fd80000000000 */
[----:B------:R-:W2:Y:S01]  /*0e20*/  LDCU UR61, c[0x0][UR61+0x2a0] ;  /* 0x000054003d3d77ac */ /* 0x000ea20008000800 */
[----:B------:R-:W-:-:S06]  /*0e30*/  RPCMOV.32 Rpc.LO, R2 ;  /* 0x0000000200007352 */ /* 0x000fcc0000000000 */
[----:B------:R-:W-:-:S05]  /*0e40*/  CS2R.32 R2, SR_CgaSize ;  /* 0x0000000000027805 */ /* 0x000fca0000008a00 */
[----:B------:R-:W-:-:S05]  /*0e50*/  IMAD R2, R2, -0xa0, RZ ;  /* 0xffffff6002027824 */ /* 0x000fca00078e02ff */
[----:B------:R-:W-:Y:S02]  /*0e60*/  R2UR UR60, R2 ;  /* 0x00000000023c72ca */ /* 0x000fe400000e0000 */
[----:B------:R-:W-:-:S12]  /*0e70*/  RPCMOV.32 R2, Rpc.LO ;  /* 0x0000000000027353 */ /* 0x000fd80000000000 */
[----:B------:R-:W2:Y:S01]  /*0e80*/  LDCU UR60, c[0x0][UR60+0x2a4] ;  /* 0x000054803c3c77ac */ /* 0x000ea20008000800 */
[----:B---3--:R-:W-:Y:S01]  /*0e90*/  FMUL R3, R3, UR5 ;  /* 0x0000000503037c20 */ /* 0x008fe20008400000 */
[----:B-1----:R-:W-:-:S05]  /*0ea0*/  FMUL R0, R0, UR4 ;  /* 0x0000000400007c20 */ /* 0x002fca0008400000 */
[----:B------:R-:W1:Y:S01]  /*0eb0*/  F2I.U32.TRUNC.NTZ R3, R3 ;  /* 0x0000000300037305 */ /* 0x000e62000020f000 */
[----:B----4-:R-:W-:-:S07]  /*0ec0*/  UISETP.GE.AND UP0, UPT, UR19, 0x1, UPT ;  /* 0x000000011300788c */ /* 0x010fce000bf06270 */
[----:B------:R-:W3:Y:S01]  /*0ed0*/  F2I.U32.TRUNC.NTZ R0, R0 ;  /* 0x0000000000007305 */ /* 0x000ee2000020f000 */
[----:B-1----:R-:W-:Y:S02]  /*0ee0*/  R2UR UR4, R3 ;  /* 0x00000000030472ca */ /* 0x002fe400000e0000 */
[----:B---3--:R-:W-:-:S11]  /*0ef0*/  R2UR UR6, R0 ;  /* 0x00000000000672ca */ /* 0x008fd600000e0000 */
[----:B------:R-:W-:-:S04]  /*0f00*/  UIADD3 UR5, UPT, UPT, -UR4, URZ, URZ ;  /* 0x000000ff04057290 */ /* 0x000fc8000fffe1ff */
[----:B--2---:R-:W-:Y:S02]  /*0f10*/  UIMAD UR61, UR61, UR5, UR46 ;  /* 0x000000053d3d72a4 */ /* 0x004fe4000f8e022e */
[----:B------:R-:W-:-:S04]  /*0f20*/  UIADD3 UR4, UPT, UPT, -UR6, URZ, URZ ;  /* 0x000000ff06047290 */ /* 0x000fc8000fffe1ff */
[----:B------:R-:W-:Y:S01]  /*0f30*/  UIMAD UR60, UR60, UR4, UR47 ;  /* 0x000000043c3c72a4 */ /* 0x000fe2000f8e022f */
[----:B------:R-:W-:Y:S06]  /*0f40*/  BAR.SYNC.DEFER_BLOCKING 0x0 ;  /* 0x0000000000007b1d */ /* 0x000fec0000010000 */
[----:B------:R-:W-:Y:S05]  /*0f50*/  BRA.U !UP0, `(.L_x_15) ;  /* 0x0000000108d47547 */ /* 0x000fea000b800000 */
[----:B------:R-:W1:Y:S01]  /*0f60*/  LDCU.128 UR20, c[0x0][0xb10] ;  /* 0x00016200ff1477ac */ /* 0x000e620008000c00 */
[----:B------:R-:W2:Y:S01]  /*0f70*/  LDCU UR6, c[0x0][0x370] ;  /* 0x00006e00ff0677ac */ /* 0x000ea20008000800 */
[----:B------:R-:W3:Y:S01]  /*0f80*/  LDCU UR4, c[0x0][0x374] ;  /* 0x00006e80ff0477ac */ /* 0x000ee20008000800 */
[----:B------:R-:W4:Y:S01]  /*0f90*/  LDCU UR24, c[0x0][0xb0c] ;  /* 0x00016180ff1877ac */ /* 0x000f220008000800 */
[----:B------:R-:W4:Y:S01]  /*0fa0*/  LDCU UR5, c[0x0][0xb20] ;  /* 0x00016400ff0577ac */ /* 0x000f220008000800 */
[----:B------:R-:W4:Y:S01]  /*0fb0*/  LDCU.64 UR16, c[0x0][0xb28] ;  /* 0x00016500ff1077ac */ /* 0x000f220008000a00 */
[----:B-1----:R-:W-:Y:S02]  /*0fc0*/  UISETP.NE.AND UP0, UPT, UR22, 0x1, UPT ;  /* 0x000000011600788c */ /* 0x002fe4000bf05270 */
[----:B---3--:R-:W-:Y:S02]  /*0fd0*/  UIMAD.WIDE.U32 UR8, UR4, UR23, URZ ;  /* 0x00000017040872a5 */ /* 0x008fe4000f8e00ff */
[----:B--2---:R-:W-:-:S02]  /*0fe0*/  UIMAD.WIDE.U32 UR10, UR6, UR20, URZ ;  /* 0x00000014060a72a5 */ /* 0x004fc4000f8e00ff */
[----:B----4-:R-:W-:Y:S02]  /*0ff0*/  UISETP.NE.AND UP1, UPT, UR24, 0x1, UPT ;  /* 0x000000011800788c */ /* 0x010fe4000bf25270 */
[----:B------:R-:W-:Y:S01]  /*1000*/  UISETP.NE.AND UP4, UPT, UR19, 0x1, UPT ;  /* 0x000000011300788c */ /* 0x000fe2000bf85270 */
[----:B------:R-:W-:Y:S02]  /*1010*/  UMOV UR8, UR9 ;  /* 0x0000000900087c82 */ /* 0x000fe40008000000 */
[----:B------:R-:W-:Y:S01]  /*1020*/  UMOV UR10, UR11 ;  /* 0x0000000b000a7c82 */ /* 0x000fe20008000000 */
[----:B------:R-:W-:Y:S02]  /*1030*/  @UP0 USHF.R.U32.HI UR4, URZ, UR5, UR8 ;  /* 0x00000005ff040299 */ /* 0x000fe40008011608 */
[----:B------:R-:W-:Y:S02]  /*1040*/  UIMAD.WIDE.U32 UR12, UR47, UR23, URZ ;  /* 0x000000172f0c72a5 */ /* 0x000fe4000f8e00ff */
[----:B------:R-:W-:-:S02]  /*1050*/  UIMAD.WIDE.U32 UR8, UR4, UR16, URZ ;  /* 0x00000010040872a5 */ /* 0x000fc4000f8e00ff */
[----:B------:R-:W-:Y:S02]  /*1060*/  @UP1 USHF.R.U32.HI UR6, URZ, UR21, UR10 ;  /* 0x00000015ff061299 */ /* 0x000fe4000801160a */
[----:B------:R-:W-:Y:S02]  /*1070*/  UIMAD.WIDE.U32 UR14, UR46, UR20, URZ ;  /* 0x000000142e0e72a5 */ /* 0x000fe4000f8e00ff */
[----:B------:R-:W-:Y:S01]  /*1080*/  UIMAD.WIDE.U32 UR10, UR6, UR16, URZ ;  /* 0x00000010060a72a5 */ /* 0x000fe2000f8e00ff */
[----:B------:R-:W-:Y:S01]  /*1090*/  UMOV UR12, UR13 ;  /* 0x0000000d000c7c82 */ /* 0x000fe20008000000 */
[----:B------:R-:W-:Y:S01]  /*10a0*/  UMOV UR8, UR9 ;  /* 0x0000000900087c82 */ /* 0x000fe20008000000 */
[----:B------:R-:W-:Y:S02]  /*10b0*/  USHF.R.U32.HI UR12, URZ, UR5, UR12 ;  /* 0x00000005ff0c7299 */ /* 0x000fe4000801160c */
[----:B------:R-:W-:Y:S01]  /*10c0*/  @UP4 USHF.R.U32.HI UR4, URZ, UR17, UR8 ;  /* 0x00000011ff044299 */ /* 0x000fe20008011608 */
[----:B------:R-:W-:Y:S01]  /*10d0*/  UMOV UR14, UR15 ;  /* 0x0000000f000e7c82 */ /* 0x000fe20008000000 */
[----:B------:R-:W-:Y:S01]  /*10e0*/  UMOV UR10, UR11 ;  /* 0x0000000b000a7c82 */ /* 0x000fe20008000000 */
[----:B------:R-:W-:-:S02]  /*10f0*/  USHF.R.U32.HI UR14, URZ, UR21, UR14 ;  /* 0x00000015ff0e7299 */ /* 0x000fc4000801160e */
[----:B------:R-:W-:Y:S02]  /*1100*/  USEL UR5, UR47, UR12, !UP0 ;  /* 0x0000000c2f057287 */ /* 0x000fe4000c000000 */
[----:B------:R-:W-:Y:S02]  /*1110*/  @UP4 USHF.R.U32.HI UR6, URZ, UR17, UR10 ;  /* 0x00000011ff064299 */ /* 0x000fe4000801160a */
[----:B------:R-:W-:Y:S02]  /*1120*/  UIMAD UR7, UR4, UR19, URZ ;  /* 0x00000013040772a4 */ /* 0x000fe4000f8e02ff */
[----:B------:R-:W-:Y:S02]  /*1130*/  USEL UR4, UR46, UR14, !UP1 ;  /* 0x0000000e2e047287 */ /* 0x000fe4000c800000 */
[----:B------:R-:W-:Y:S02]  /*1140*/  UIMAD UR10, UR6, UR19, URZ ;  /* 0x00000013060a72a4 */ /* 0x000fe4000f8e02ff */
[----:B------:R-:W-:-:S02]  /*1150*/  UISETP.GE.AND UP0, UPT, UR5, UR7, UPT ;  /* 0x000000070500728c */ /* 0x000fc4000bf06270 */
[----:B------:R-:W-:Y:S02]  /*1160*/  UIMAD.WIDE.U32 UR8, UR5, UR16, URZ ;  /* 0x00000010050872a5 */ /* 0x000fe4000f8e00ff */
[----:B------:R-:W-:Y:S02]  /*1170*/  UISETP.GE.OR UP0, UPT, UR4, UR10, UP0 ;  /* 0x0000000a0400728c */ /* 0x000fe40008706670 */
[----:B------:R-:W-:Y:S02]  /*1180*/  UIMAD.WIDE.U32 UR10, UR4, UR16, URZ ;  /* 0x00000010040a72a5 */ /* 0x000fe4000f8e00ff */
[----:B------:R-:W-:Y:S01]  /*1190*/  UIADD3 UR10, UPT, UPT, -UR4, URZ, URZ ;  /* 0x000000ff040a7290 */ /* 0x000fe2000fffe1ff */
[----:B------:R-:W-:Y:S01]  /*11a0*/  UMOV UR7, UR9 ;  /* 0x0000000900077c82 */ /* 0x000fe20008000000 */
[----:B------:R-:W-:Y:S02]  /*11b0*/  UIADD3 UR9, UPT, UPT, -UR5, URZ, URZ ;  /* 0x000000ff05097290 */ /* 0x000fe4000fffe1ff */
[----:B------:R-:W-:-:S03]  /*11c0*/  USHF.R.U32.HI UR7, URZ, UR17, UR7 ;  /* 0x00000011ff077299 */ /* 0x000fc60008011607 */
[----:B------:R-:W-:Y:S01]  /*11d0*/  @!UP0 UMOV UR8, UR11 ;  /* 0x0000000b00088c82 */ /* 0x000fe20008000000 */
[----:B------:R-:W-:Y:S02]  /*11e0*/  UIMAD UR47, UR22, UR9, UR47 ;  /* 0x00000009162f72a4 */ /* 0x000fe4000f8e022f */
[----:B------:R-:W-:Y:S02]  /*11f0*/  USEL UR7, UR5, UR7, !UP4 ;  /* 0x0000000705077287 */ /* 0x000fe4000e000000 */
[----:B------:R-:W-:Y:S02]  /*1200*/  @!UP0 USHF.R.U32.HI UR8, URZ, UR17, UR8 ;  /* 0x00000011ff088299 */ /* 0x000fe40008011608 */
[----:B------:R-:W-:Y:S02]  /*1210*/  UIADD3 UR9, UPT, UPT, -UR7, URZ, URZ ;  /* 0x000000ff07097290 */ /* 0x000fe4000fffe1ff */
[----:B------:R-:W-:Y:S02]  /*1220*/  @!UP0 USEL UR8, UR4, UR8, !UP4 ;  /* 0x0000000804088287 */ /* 0x000fe4000e000000 */
[----:B------:R-:W-:-:S02]  /*1230*/  UIMAD UR9, UR19, UR9, UR5 ;  /* 0x00000009130972a4 */ /* 0x000fc4000f8e0205 */
[----:B------:R-:W-:Y:S02]  /*1240*/  @!UP0 UIADD3 UR7, UPT, UPT, UR7, -UR8, URZ ;  /* 0x8000000807078290 */ /* 0x000fe4000fffe0ff */
[----:B------:R-:W-:Y:S02]  /*1250*/  @!UP0 UIMAD UR8, UR9, UR6, UR8 ;  /* 0x00000006090882a4 */ /* 0x000fe4000f8e0208 */
[----:B------:R-:W-:Y:S02]  /*1260*/  @!UP0 UIMAD UR5, UR7, UR19, UR4 ;  /* 0x00000013070582a4 */ /* 0x000fe4000f8e0204 */
[----:B------:R-:W-:Y:S02]  /*1270*/  UIMAD UR6, UR24, UR10, UR46 ;  /* 0x0000000a180672a4 */ /* 0x000fe4000f8e022e */
[----:B------:R-:W-:Y:S01]  /*1280*/  UIMAD UR47, UR5, UR22, UR47 ;  /* 0x00000016052f72a4 */ /* 0x000fe2000f8e022f */
[----:B------:R-:W-:Y:S02]  /*1290*/  @!UP0 UMOV UR4, UR8 ;  /* 0x0000000800048c82 */ /* 0x000fe40008000000 */
[----:B------:R-:W-:-:S12]  /*12a0*/  UIMAD UR46, UR4, UR24, UR6 ;  /* 0x00000018042e72a4 */ /* 0x000fd8000f8e0206 */
.L_x_15:
[----:B------:R-:W1:Y:S01]  /*12b0*/  LDCU UR4, c[0x0][0xb30] ;  /* 0x00016600ff0477ac */ /* 0x000e620008000800 */
[----:B------:R-:W2:Y:S01]  /*12c0*/  S2UR UR15, SR_CgaCtaId ;  /* 0x00000000000f79c3 */ /* 0x000ea20000008800 */
[----:B-1----:R-:W-:-:S09]  /*12d0*/  UISETP.NE.AND UP0, UPT, UR4, 0x1, UPT ;  /* 0x000000010400788c */ /* 0x002fd2000bf05270 */
[----:B--2---:R-:W-:Y:S05]  /*12e0*/  BRA.U UP0, `(.L_x_16) ;  /* 0x0000000100447547 */ /* 0x004fea000b800000 */
[----:B------:R-:W1:Y:S01]  /*12f0*/  LDCU.128 UR8, c[0x0][0xb10] ;  /* 0x00016200ff0877ac */ /* 0x000e620008000c00 */
[----:B------:R-:W2:Y:S01]  /*1300*/  LDCU UR12, c[0x0][0xb0c] ;  /* 0x00016180ff0c77ac */ /* 0x000ea20008000800 */
[----:B------:R-:W3:Y:S01]  /*1310*/  LDCU UR13, c[0x0][0xb20] ;  /* 0x00016400ff0d77ac */ /* 0x000ee20008000800 */
[----:B-1----:R-:W-:Y:S02]  /*1320*/  UIMAD.WIDE.U32 UR6, UR46, UR8, URZ ;  /* 0x000000082e0672a5 */ /* 0x002fe4000f8e00ff */
[----:B------:R-:W-:Y:S02]  /*1330*/  UIMAD.WIDE.U32 UR4, UR47, UR11, URZ ;  /* 0x0000000b2f0472a5 */ /* 0x000fe4000f8e00ff */
[----:B--2---:R-:W-:Y:S02]  /*1340*/  UISETP.NE.AND UP1, UPT, UR12, 0x1, UPT ;  /* 0x000000010c00788c */ /* 0x004fe4000bf25270 */
[----:B------:R-:W-:Y:S01]  /*1350*/  UISETP.NE.AND UP0, UPT, UR10, 0x1, UPT ;  /* 0x000000010a00788c */ /* 0x000fe2000bf05270 */
[----:B------:R-:W-:-:S02]  /*1360*/  UMOV UR6, UR7 ;  /* 0x0000000700067c82 */ /* 0x000fc40008000000 */
[----:B------:R-:W-:Y:S01]  /*1370*/  UMOV UR4, UR5 ;  /* 0x0000000500047c82 */ /* 0x000fe20008000000 */
[----:B------:R-:W-:Y:S02]  /*1380*/  USHF.R.U32.HI UR6, URZ, UR9, UR6 ;  /* 0x00000009ff067299 */ /* 0x000fe40008011606 */
[----:B---3--:R-:W-:Y:S02]  /*1390*/  USHF.R.U32.HI UR4, URZ, UR13, UR4 ;  /* 0x0000000dff047299 */ /* 0x008fe40008011604 */
[----:B------:R-:W-:Y:S02]  /*13a0*/  USEL UR5, UR46, UR6, !UP1 ;  /* 0x000000062e057287 */ /* 0x000fe4000c800000 */
[----:B------:R-:W-:-:S04]  /*13b0*/  USEL UR4, UR47, UR4, !UP0 ;  /* 0x000000042f047287 */ /* 0x000fc8000c000000 */
[----:B------:R-:W-:Y:S02]  /*13c0*/  UIADD3 UR6, UPT, UPT, UR5, -UR4, URZ ;  /* 0x8000000405067290 */ /* 0x000fe4000fffe0ff */
[----:B------:R-:W-:Y:S02]  /*13d0*/  UIADD3 UR4, UPT, UPT, -UR5, UR4, URZ ;  /* 0x0000000405047290 */ /* 0x000fe4000fffe1ff */
[----:B------:R-:W-:Y:S02]  /*13e0*/  UIMAD UR47, UR6, UR10, UR47 ;  /* 0x0000000a062f72a4 */ /* 0x000fe4000f8e022f */
[----:B------:R-:W-:-:S12]  /*13f0*/  UIMAD UR46, UR4, UR12, UR46 ;  /* 0x0000000c042e72a4 */ /* 0x000fd8000f8e022e */
.L_x_16:
[----:B------:R-:W-:Y:S01]  /*1400*/  BAR.SYNC.DEFER_BLOCKING 0x0 ;  /* 0x0000000000007b1d */ /* 0x000fe20000010000 */
[----:B------:R-:W-:Y:S01]  /*1410*/  UISETP.NE.AND UP0, UPT, UR18, 0x2, UPT ;  /* 0x000000021200788c */ /* 0x000fe2000bf05270 */
[----:B------:R-:W-:Y:S02]  /*1420*/  ISETP.NE.OR P3, PT, R4, 0x2, !P3 ;  /* 0x000000020400780c */ /* 0x000fe40005f65670 */
[----:B------:R-:W-:Y:S02]  /*1430*/  LOP3.LUT R0, R2, 0x1f, RZ, 0xc0, !PT ;  /* 0x0000001f02007812 */ /* 0x000fe400078ec0ff */
[----:B------:R-:W1:Y:S04]  /*1440*/  LDCU UR21, c[0x0][0xb24] ;  /* 0x00016480ff1577ac */ /* 0x000e680008000800 */
[----:B------:R-:W-:Y:S05]  /*1450*/  BRA.U UP0, `(.L_x_17) ;  /* 0x0000001100407547 */ /* 0x000fea000b800000 */
[----:B------:R-:W2:Y:S01]  /*1460*/  LDCU UR6, c[0x0][0x38c] ;  /* 0x00007180ff0677ac */ /* 0x000ea20008000800 */
[----:B------:R-:W-:Y:S01]  /*1470*/  PLOP3.LUT P1, PT, PT, PT, UP3, 0x80, 0x8 ;  /* 0x000000000008781c */ /* 0x000fe20003f2f038 */
[----:B------:R-:W-:Y:S01]  /*1480*/  IMAD.MOV.U32 R12, RZ, RZ, 0x1 ;  /* 0x00000001ff0c7424 */ /* 0x000fe200078e00ff */
[----:B------:R-:W-:Y:S02]  /*1490*/  ISETP.EQ.OR P2, PT, R0, RZ, P3 ;  /* 0x000000ff0000720c */ /* 0x000fe40001f42670 */
[----:B------:R-:W-:Y:S02]  /*14a0*/  CS2R R10, SRZ ;  /* 0x00000000000a7805 */ /* 0x000fe4000001ff00 */
[----:B------:R-:W-:Y:S01]  /*14b0*/  PLOP3.LUT P1, PT, P1, PT, PT, 0x8, 0x80 ;  /* 0x000000000080781c */ /* 0x000fe20000f2e170 */
[----:B------:R-:W-:Y:S01]  /*14c0*/  IMAD.MOV.U32 R9, RZ, RZ, RZ ;  /* 0x000000ffff097224 */ /* 0x000fe200078e00ff */
[----:B------:R-:W3:Y:S01]  /*14d0*/  LDCU UR40, c[0x0][0x370] ;  /* 0x00006e00ff2877ac */ /* 0x000ee20008000800 */
[----:B------:R-:W-:Y:S01]  /*14e0*/  IMAD.MOV.U32 R8, RZ, RZ, 0x1 ;  /* 0x00000001ff087424 */ /* 0x000fe200078e00ff */
[----:B------:R-:W4:Y:S01]  /*14f0*/  LDCU.64 UR28, c[0x0][0x348] ;  /* 0x00006900ff1c77ac */ /* 0x000f220008000a00 */
[----:B------:R-:W1:Y:S01]  /*1500*/  LDCU UR39, c[0x0][0x374] ;  /* 0x00006e80ff2777ac */ /* 0x000e620008000800 */
[----:B--2---:R-:W-:-:S02]  /*1510*/  UIADD3 UR5, UPT, UPT, UR6, 0x3f, URZ ;  /* 0x0000003f06057890 */ /* 0x004fc4000fffe0ff */
[----:B------:R-:W-:Y:S02]  /*1520*/  UIADD3 UR44, UPT, UPT, UR6, 0x7e, URZ ;  /* 0x0000007e062c7890 */ /* 0x000fe4000fffe0ff */
[----:B------:R-:W-:-:S04]  /*1530*/  USHF.R.S32.HI UR4, URZ, 0x1f, UR5 ;  /* 0x0000001fff047899 */ /* 0x000fc80008011405 */
[----:B------:R-:W-:Y:S02]  /*1540*/  ULEA.HI UR4, UR4, UR5, URZ, 0x6 ;  /* 0x0000000504047291 */ /* 0x000fe4000f8f30ff */
[----:B------:R-:W-:Y:S02]  /*1550*/  UIADD3 UR5, UPT, UPT, UR6, -0x1, URZ ;  /* 0xffffffff06057890 */ /* 0x000fe4000fffe0ff */
[----:B------:R-:W-:Y:S02]  /*1560*/  USHF.R.S32.HI UR42, URZ, 0x6, UR4 ;  /* 0x00000006ff2a7899 */ /* 0x000fe40008011404 */
[----:B------:R-:W-:Y:S02]  /*1570*/  UISETP.GE.U32.AND UP1, UPT, UR5, -0x7f, UPT ;  /* 0xffffff810500788c */ /* 0x000fe4000bf26070 */
[----:B------:R-:W-:Y:S01]  /*1580*/  UISETP.LT.U32.AND UP0, UPT, UR42, 0x2, UPT ;  /* 0x000000022a00788c */ /* 0x000fe2000bf01070 */
[----:B------:R-:W-:-:S03]  /*1590*/  UMOV UR6, URZ ;  /* 0x000000ff00067c82 */ /* 0x000fc60008000000 */
[----:B------:R-:W-:-:S04]  /*15a0*/  USEL UR41, UR42, 0x2, UP0 ;  /* 0x000000022a297887 */ /* 0x000fc80008000000 */
[----:B------:R-:W-:Y:S02]  /*15b0*/  UIADD3 UR14, UPT, UPT, UR41, -0x1, URZ ;  /* 0xffffffff290e7890 */ /* 0x000fe4000fffe0ff */
[----:B------:R-:W-:Y:S02]  /*15c0*/  @UP1 UIADD3 UR14, UPT, UPT, UR41, URZ, URZ ;  /* 0x000000ff290e1290 */ /* 0x000fe4000fffe0ff */
[----:B------:R-:W-:Y:S02]  /*15d0*/  UIADD3 UR43, UPT, UPT, UR42, -UR41, URZ ;  /* 0x800000292a2b7290 */ /* 0x000fe4000fffe0ff */
[----:B-1-34-:R-:W-:-:S12]  /*15e0*/  UIADD3 UR14, UPT, UPT, UR14, 0x1, URZ ;  /* 0x000000010e0e7890 */ /* 0x01afd8000fffe0ff */
.L_x_35:
[----:B------:R-:W-:Y:S01]  /*15f0*/  UISETP.NE.AND UP0, UPT, UR15, URZ, UPT ;  /* 0x000000ff0f00728c */ /* 0x000fe2000bf05270 */
[----:B------:R-:W1:Y:S08]  /*1600*/  S2UR UR15, SR_CgaCtaId ;  /* 0x00000000000f79c3 */ /* 0x000e700000008800 */
[----:B------:R-:W-:Y:S05]  /*1610*/  BRA.U UP0, `(.L_x_18) ;  /* 0x0000000100347547 */ /* 0x000fea000b800000 */
[----:B------:R-:W2:Y:S01]  /*1620*/  S2R R0, SR_CgaCtaId ;  /* 0x0000000000007919 */ /* 0x000ea20000008800 */
[----:B------:R-:W-:-:S04]  /*1630*/  MOV R2, 0x400 ;  /* 0x0000040000027802 */ /* 0x000fc80000000f00 */
[----:B--2---:R-:W-:Y:S02]  /*1640*/  LEA R0, R0, R2, 0x18 ;  /* 0x0000000200007211 */ /* 0x004fe400078ec0ff */
[----:B------:R-:W-:-:S03]  /*1650*/  SHF.L.U32 R2, R8, 0x1f, RZ ;  /* 0x0000001f08027819 */ /* 0x000fc600000006ff */
[----:B------:R-:W-:-:S04]  /*1660*/  IMAD R0, R9, 0x8, R0 ;  /* 0x0000000809007824 */ /* 0x000fc800078e0200 */
[----:B------:R-:W2:Y:S02]  /*1670*/  SYNCS.PHASECHK.TRANS64.TRYWAIT P0, [R0+URZ+0xa0], R2 ;  /* 0x0000a002000075a7 */ /* 0x000ea400080011ff */
[----:B--2---:R-:W-:Y:S05]  /*1680*/  @!P0 BRA `(.L_x_19) ;  /* 0x000000a800588947 */ /* 0x004fea0003800000 */
.L_x_104:
[----:B------:R-:W-:Y:S01]  /*1690*/  VIADD R9, R9, 0x1 ;  /* 0x0000000109097836 */ /* 0x000fe20000000000 */
[----:B------:R2:W-:Y:S04]  /*16a0*/  SYNCS.ARRIVE.TRANS64.A1T0 RZ, [R0+URZ+0x90], RZ ;  /* 0x000090ff00ff79a7 */ /* 0x0005e800081000ff */
[----:B------:R-:W-:-:S04]  /*16b0*/  ISETP.NE.AND P0, PT, R9, 0x2, PT ;  /* 0x000000020900780c */ /* 0x000fc80003f05270 */
[----:B------:R-:W-:Y:S02]  /*16c0*/  SEL R9, R9, RZ, P0 ;  /* 0x000000ff09097207 */ /* 0x000fe40000000000 */
[----:B--2---:R-:W-:-:S04]  /*16d0*/  SEL R0, RZ, 0x1, P0 ;  /* 0x00000001ff007807 */ /* 0x004fc80000000000 */
[----:B------:R-:W-:-:S07]  /*16e0*/  LOP3.LUT R8, R8, R0, RZ, 0x3c, !PT ;  /* 0x0000000008087212 */ /* 0x000fce00078e3cff */
.L_x_18:
[----:B------:R-:W-:Y:S01]  /*16f0*/  UMOV UR4, 0x400 ;  /* 0x0000040000047882 */ /* 0x000fe20000000000 */
[----:B------:R-:W-:Y:S01]  /*1700*/  SHF.L.U32 R0, R12, 0x1f, RZ ;  /* 0x0000001f0c007819 */ /* 0x000fe200000006ff */
[----:B-1----:R-:W-:Y:S02]  /*1710*/  ULEA UR4, UR15, UR4, 0x18 ;  /* 0x000000040f047291 */ /* 0x002fe4000f8ec0ff */
[----:B------:R-:W-:Y:S02]  /*1720*/  UISETP.GE.U32.AND UP0, UPT, UR44, 0x7f, UPT ;  /* 0x0000007f2c00788c */ /* 0x000fe4000bf06070 */
[----:B------:R-:W-:Y:S02]  /*1730*/  ULEA UR5, UR6, UR4, 0x3 ;  /* 0x0000000406057291 */ /* 0x000fe4000f8e18ff */
[----:B------:R-:W-:Y:S02]  /*1740*/  USHF.L.U32 UR35, UR46, 0x7, URZ ;  /* 0x000000072e237899 */ /* 0x000fe400080006ff */
[----:B------:R-:W-:Y:S01]  /*1750*/  UIMAD UR11, UR47, 0xe0, URZ ;  /* 0x000000e02f0b78a4 */ /* 0x000fe2000f8e02ff */
[----:B------:R-:W-:-:S04]  /*1760*/  UMOV UR13, URZ ;  /* 0x000000ff000d7c82 */ /* 0x000fc80008000000 */
[----:B------:R1:W2:Y:S01]  /*1770*/  SYNCS.PHASECHK.TRANS64.TRYWAIT P0, [UR5+0x10], R0 ;  /* 0x00001000ff0075a7 */ /* 0x0002a20008001105 */
[----:B------:R-:W-:Y:S06]  /*1780*/  BRA.U !UP0, `(.L_x_20) ;  /* 0x0000000108a87547 */ /* 0x000fec000b800000 */
[----:B------:R-:W-:Y:S01]  /*1790*/  UMOV UR7, URZ ;  /* 0x000000ff00077c82 */ /* 0x000fe20008000000 */
[----:B------:R-:W-:-:S05]  /*17a0*/  UMOV UR5, UR6 ;  /* 0x0000000600057c82 */ /* 0x000fca0008000000 */
.L_x_25:
[----:B--2---:R-:W-:Y:S01]  /*17b0*/  @!P3 MOV R2, 0xb000 ;  /* 0x0000b0000002b802 */ /* 0x004fe20000000f00 */
[----:B---3--:R-:W-:Y:S01]  /*17c0*/  ULEA UR33, UR5, UR4, 0x3 ;  /* 0x0000000405217291 */ /* 0x008fe2000f8e18ff */
[----:B--2-4-:R-:W-:Y:S11]  /*17d0*/  @P0 BRA `(.L_x_21) ;  /* 0x00000000000c0947 */ /* 0x014ff60003800000 */
[----:B------:R-:W-:Y:S04]  /*17e0*/  SHF.L.U32 R3, R12, 0x1f, RZ ;  /* 0x0000001f0c037819 */ /* 0x000fe800000006ff */
[----:B------:R-:W2:Y:S02]  /*17f0*/  SYNCS.PHASECHK.TRANS64.TRYWAIT P0, [UR33+0x10], R3 ;  /* 0x00001003ff0075a7 */ /* 0x000ea40008001121 */
[----:B--2---:R-:W-:Y:S05]  /*1800*/  @!P0 BRA `(.L_x_22) ;  /* 0x000000a8000c8947 */ /* 0x004fea0003800000 */
.L_x_21:
[----:B------:R2:W-:Y:S01]  /*1810*/  @!P3 SYNCS.ARRIVE.TRANS64 RZ, [UR33], R2 ;  /* 0x00000002ffffb9a7 */ /* 0x0005e20008000021 */
[----:B------:R-:W-:Y:S04]  /*1820*/  BSSY.RECONVERGENT B0, `(.L_x_23) ;  /* 0x0000003000007945 */ /* 0x000fe80003800200 */
[----:B------:R-:W-:Y:S05]  /*1830*/  @P2 BRA `(.L_x_24) ;  /* 0x0000000000042947 */ /* 0x000fea0003800000 */
[----:B------:R-:W-:Y:S05]  /*1840*/  BPT.TRAP 0x1 ;  /* 0x000000040000795c */ /* 0x000fea0000300000 */
.L_x_24:
[----:B------:R-:W-:Y:S05]  /*1850*/  BSYNC.RECONVERGENT B0 ;  /* 0x0000000000007941 */ /* 0x000fea0003800200 */
.L_x_23:
[----:B------:R-:W-:Y:S02]  /*1860*/  UIADD3 UR6, UPT, UPT, UR5, 0x1, URZ ;  /* 0x0000000105067890 */ /* 0x000fe4000fffe0ff */
[----:B------:R-:W-:Y:S02]  /*1870*/  UIADD3 UR18, UP1, UPT, UR28, 0x80, URZ ;  /* 0x000000801c127890 */ /* 0x000fe4000ff3e0ff */
[----:B------:R-:W-:Y:S02]  /*1880*/  UISETP.NE.AND UP0, UPT, UR6, 0x2, UPT ;  /* 0x000000020600788c */ /* 0x000fe4000bf05270 */
[----:B------:R-:W-:Y:S02]  /*1890*/  ULEA UR32, UR5, UR4, 0xe ;  /* 0x0000000405207291 */ /* 0x000fe4000f8e70ff */
[----:B------:R-:W-:Y:S02]  /*18a0*/  USEL UR9, URZ, 0x1, UP0 ;  /* 0x00000001ff097887 */ /* 0x000fe40008000000 */
[----:B------:R-:W-:Y:S02]  /*18b0*/  USEL UR6, UR6, URZ, UP0 ;  /* 0x000000ff06067287 */ /* 0x000fe40008000000 */
[----:B------:R-:W-:Y:S02]  /*18c0*/  USHF.L.U32 UR34, UR7, 0x6, URZ ;  /* 0x0000000607227899 */ /* 0x000fe400080006ff */
[----:B------:R-:W-:Y:S01]  /*18d0*/  ULEA UR8, UR6, UR4, 0x3 ;  /* 0x0000000406087291 */ /* 0x000fe2000f8e18ff */
[----:B------:R-:W-:Y:S01]  /*18e0*/  LOP3.LUT R12, R12, UR9, RZ, 0x3c, !PT ;  /* 0x000000090c0c7c12 */ /* 0x000fe2000f8e3cff */
[----:B------:R-:W-:Y:S02]  /*18f0*/  UIADD3.X UR19, UPT, UPT, URZ, UR29, URZ, UP1, !UPT ;  /* 0x0000001dff137290 */ /* 0x000fe40008ffe4ff */
[----:B------:R-:W-:Y:S01]  /*1900*/  UIADD3 UR32, UPT, UPT, UR32, 0x1c400, URZ ;  /* 0x0001c40020207890 */ /* 0x000fe2000fffe0ff */
[----:B-1----:R-:W-:Y:S01]  /*1910*/  SHF.L.U32 R0, R12, 0x1f, RZ ;  /* 0x0000001f0c007819 */ /* 0x002fe200000006ff */
[----:B------:R-:W-:Y:S02]  /*1920*/  UIADD3 UR16, UP0, UPT, UR28, 0x180, URZ ;  /* 0x000001801c107890 */ /* 0x000fe4000ff1e0ff */
[----:B------:R-:W-:Y:S01]  /*1930*/  UIADD3 UR7, UPT, UPT, UR7, 0x1, URZ ;  /* 0x0000000107077890 */ /* 0x000fe2000fffe0ff */
[----:B------:R3:W4:Y:S01]  /*1940*/  SYNCS.PHASECHK.TRANS64.TRYWAIT P0, [UR8+0x10], R0 ;  /* 0x00001000ff0075a7 */ /* 0x0007220008001108 */
[----:B------:R-:W-:Y:S01]  /*1950*/  UIMAD UR8, UR5, 0x7000, UR4 ;  /* 0x00007000050878a4 */ /* 0x000fe2000f8e0204 */
[----:B------:R-:W-:Y:S01]  /*1960*/  UMOV UR22, 0x0 ;  /* 0x0000000000167882 */ /* 0x000fe20000000000 */
[----:B------:R-:W-:Y:S02]  /*1970*/  UMOV UR23, 0x10000000 ;  /* 0x1000000000177882 */ /* 0x000fe40000000000 */
[----:B------:R-:W-:Y:S01]  /*1980*/  UIADD3 UR8, UPT, UPT, UR8, 0x24400, URZ ;  /* 0x0002440008087890 */ /* 0x000fe2000fffe0ff */
[----:B------:R3:W-:Y:S01]  /*1990*/  UTMALDG.3D [UR32], [UR18], desc[UR22] ;  /* 0x00001620120075b4 */ /* 0x0007e20008011000 */
[----:B------:R-:W-:Y:S01]  /*19a0*/  UIADD3.X UR17, UPT, UPT, URZ, UR29, URZ, UP0, !UPT ;  /* 0x0000001dff117290 */ /* 0x000fe200087fe4ff */
[----:B------:R-:W-:Y:S01]  /*19b0*/  UMOV UR12, UR36 ;  /* 0x00000024000c7c82 */ /* 0x000fe20008000000 */
[----:B------:R-:W-:Y:S01]  /*19c0*/  UMOV UR9, UR33 ;  /* 0x0000002100097c82 */ /* 0x000fe20008000000 */
[----:B------:R-:W-:Y:S01]  /*19d0*/  UMOV UR10, UR34 ;  /* 0x00000022000a7c82 */ /* 0x000fe20008000000 */
[----:B------:R-:W-:Y:S01]  /*19e0*/  UISETP.NE.AND UP0, UPT, UR7, UR14, UPT ;  /* 0x0000000e0700728c */ /* 0x000fe2000bf05270 */
[----:B------:R-:W-:Y:S01]  /*19f0*/  UMOV UR13, UR14 ;  /* 0x0000000e000d7c82 */ /* 0x000fe20008000000 */
[----:B------:R-:W-:Y:S03]  /*1a00*/  UMOV UR5, UR6 ;  /* 0x0000000600057c82 */ /* 0x000fe60008000000 */
[----:B------:R3:W-:Y:S04]  /*1a10*/  UTMALDG.3D [UR8], [UR16], desc[UR22] ;  /* 0x00001608100075b4 */ /* 0x0007e80008011000 */
[----:B------:R-:W-:Y:S05]  /*1a20*/  BRA.U UP0, `(.L_x_25) ;  /* 0xfffffffd00607547 */ /* 0x000fea000b83ffff */
.L_x_20:
[----:B------:R-:W-:Y:S01]  /*1a30*/  ULEA UR5, UR6, UR4, 0x3 ;  /* 0x0000000406057291 */ /* 0x000fe2000f8e18ff */
[----:B-1-3--:R-:W-:Y:S01]  /*1a40*/  SHF.L.U32 R0, R12, 0x1f, RZ ;  /* 0x0000001f0c007819 */ /* 0x00afe200000006ff */
[----:B------:R-:W-:Y:S01]  /*1a50*/  @!P1 SYNCS.ARRIVE.TRANS64.A1T0 RZ, [UR4+0x48], RZ ;  /* 0x000048ffffff99a7 */ /* 0x000fe20008100004 */
[----:B------:R-:W-:-:S06]  /*1a60*/  UISETP.GT.AND UP0, UPT, UR42, UR41, UPT ;  /* 0x000000292a00728c */ /* 0x000fcc000bf04270 */
[----:B--2-4-:R1:W2:Y:S03]  /*1a70*/  SYNCS.PHASECHK.TRANS64.TRYWAIT P0, [UR5+0x10], R0 ;  /* 0x00001000ff0075a7 */ /* 0x0142a60008001105 */
[----:B------:R-:W-:Y:S05]  /*1a80*/  BRA.U !UP0, `(.L_x_26) ;  /* 0x0000000108ac7547 */ /* 0x000fea000b800000 */
[----:B------:R-:W-:Y:S01]  /*1a90*/  UIADD3 UR26, UPT, UPT, UR43, UR13, URZ ;  /* 0x0000000d2b1a7290 */ /* 0x000fe2000fffe0ff */
[----:B------:R-:W-:-:S11]  /*1aa0*/  UMOV UR5, UR6 ;  /* 0x0000000600057c82 */ /* 0x000fd60008000000 */
.L_x_31:
[----:B--2---:R-:W-:Y:S01]  /*1ab0*/  @!P3 MOV R2, 0xb000 ;  /* 0x0000b0000002b802 */ /* 0x004fe20000000f00 */
[----:B---3--:R-:W-:Y:S01]  /*1ac0*/  ULEA UR17, UR5, UR4, 0x3 ;  /* 0x0000000405117291 */ /* 0x008fe2000f8e18ff */
[----:B--2-4-:R-:W-:Y:S11]  /*1ad0*/  @P0 BRA `(.L_x_27) ;  /* 0x00000000000c0947 */ /* 0x014ff60003800000 */
[----:B------:R-:W-:Y:S04]  /*1ae0*/  SHF.L.U32 R3, R12, 0x1f, RZ ;  /* 0x0000001f0c037819 */ /* 0x000fe800000006ff */
[----:B------:R-:W2:Y:S02]  /*1af0*/  SYNCS.PHASECHK.TRANS64.TRYWAIT P0, [UR17+0x10], R3 ;  /* 0x00001003ff0075a7 */ /* 0x000ea40008001111 */
[----:B--2---:R-:W-:Y:S05]  /*1b00*/  @!P0 BRA `(.L_x_28) ;  /* 0x000000a400648947 */ /* 0x004fea0003800000 */
.L_x_27:
[----:B------:R2:W-:Y:S01]  /*1b10*/  @!P3 SYNCS.ARRIVE.TRANS64 RZ, [UR17], R2 ;  /* 0x00000002ffffb9a7 */ /* 0x0005e20008000011 */
[----:B------:R-:W-:Y:S04]  /*1b20*/  BSSY.RECONVERGENT B0, `(.L_x_29) ;  /* 0x0000003000007945 */ /* 0x000fe80003800200 */
[----:B------:R-:W-:Y:S05]  /*1b30*/  @P2 BRA `(.L_x_30) ;  /* 0x0000000000042947 */ /* 0x000fea0003800000 */
[----:B------:R-:W-:Y:S05]  /*1b40*/  BPT.TRAP 0x1 ;  /* 0x000000040000795c */ /* 0x000fea0000300000 */
.L_x_30:
[----:B------:R-:W-:Y:S05]  /*1b50*/  BSYNC.RECONVERGENT B0 ;  /* 0x0000000000007941 */ /* 0x000fea0003800200 */
.L_x_29:
[----:B------:R-:W-:Y:S02]  /*1b60*/  UIADD3 UR6, UPT, UPT, UR5, 0x1, URZ ;  /* 0x0000000105067890 */ /* 0x000fe4000fffe0ff */
[----:B------:R-:W-:Y:S02]  /*1b70*/  ULEA UR16, UR5, UR4, 0xe ;  /* 0x0000000405107291 */ /* 0x000fe4000f8e70ff */
[----:B------:R-:W-:Y:S02]  /*1b80*/  UISETP.NE.AND UP0, UPT, UR6, 0x2, UPT ;  /* 0x000000020600788c */ /* 0x000fe4000bf05270 */
[----:B------:R-:W-:Y:S02]  /*1b90*/  UIADD3 UR24, UP1, UPT, UR28, 0x80, URZ ;  /* 0x000000801c187890 */ /* 0x000fe4000ff3e0ff */
[----:B------:R-:W-:Y:S02]  /*1ba0*/  USEL UR8, URZ, 0x1, UP0 ;  /* 0x00000001ff087887 */ /* 0x000fe40008000000 */
[----:B------:R-:W-:Y:S02]  /*1bb0*/  USEL UR6, UR6, URZ, UP0 ;  /* 0x000000ff06067287 */ /* 0x000fe40008000000 */
[----:B------:R-:W-:Y:S02]  /*1bc0*/  USHF.L.U32 UR18, UR13, 0x6, URZ ;  /* 0x000000060d127899 */ /* 0x000fe400080006ff */
[----:B------:R-:W-:Y:S01]  /*1bd0*/  ULEA UR7, UR6, UR4, 0x3 ;  /* 0x0000000406077291 */ /* 0x000fe2000f8e18ff */
[----:B------:R-:W-:Y:S01]  /*1be0*/  LOP3.LUT R12, R12, UR8, RZ, 0x3c, !PT ;  /* 0x000000080c0c7c12 */ /* 0x000fe2000f8e3cff */
[----:B------:R-:W-:Y:S02]  /*1bf0*/  UIADD3 UR16, UPT, UPT, UR16, 0x1c400, URZ ;  /* 0x0001c40010107890 */ /* 0x000fe4000fffe0ff */
[----:B------:R-:W-:Y:S01]  /*1c00*/  UIADD3.X UR25, UPT, UPT, URZ, UR29, URZ, UP1, !UPT ;  /* 0x0000001dff197290 */ /* 0x000fe20008ffe4ff */
[----:B-1----:R-:W-:Y:S01]  /*1c10*/  SHF.L.U32 R0, R12, 0x1f, RZ ;  /* 0x0000001f0c007819 */ /* 0x002fe200000006ff */
[----:B------:R-:W-:Y:S02]  /*1c20*/  UIMAD UR8, UR5, 0x7000, UR4 ;  /* 0x00007000050878a4 */ /* 0x000fe4000f8e0204 */
[----:B------:R-:W-:Y:S01]  /*1c30*/  UIADD3 UR22, UP0, UPT, UR28, 0x180, URZ ;  /* 0x000001801c167890 */ /* 0x000fe2000ff1e0ff */
[----:B------:R3:W4:Y:S01]  /*1c40*/  SYNCS.PHASECHK.TRANS64.TRYWAIT P0, [UR7+0x10], R0 ;  /* 0x00001000ff0075a7 */ /* 0x0007220008001107 */
[----:B------:R-:W-:Y:S01]  /*1c50*/  UIADD3 UR8, UPT, UPT, UR8, 0x24400, URZ ;  /* 0x0002440008087890 */ /* 0x000fe2000fffe0ff */
[----:B------:R-:W-:Y:S01]  /*1c60*/  UMOV UR30, 0x0 ;  /* 0x00000000001e7882 */ /* 0x000fe20000000000 */
[----:B------:R-:W-:Y:S01]  /*1c70*/  UMOV UR31, 0x10000000 ;  /* 0x10000000001f7882 */ /* 0x000fe20000000000 */
[----:B------:R-:W-:Y:S01]  /*1c80*/  UMOV UR19, UR35 ;  /* 0x0000002300137c82 */ /* 0x000fe20008000000 */
[----:B------:R-:W-:Y:S01]  /*1c90*/  UMOV UR20, UR36 ;  /* 0x0000002400147c82 */ /* 0x000fe20008000000 */
[----:B------:R-:W-:Y:S01]  /*1ca0*/  UIADD3.X UR23, UPT, UPT, URZ, UR29, URZ, UP0, !UPT ;  /* 0x0000001dff177290 */ /* 0x000fe200087fe4ff */
[----:B------:R3:W-:Y:S01]  /*1cb0*/  UTMALDG.3D [UR16], [UR24], desc[UR30] ;  /* 0x00001e10180075b4 */ /* 0x0007e20008011000 */
[----:B------:R-:W-:Y:S01]  /*1cc0*/  UIADD3 UR13, UPT, UPT, UR13, 0x1, URZ ;  /* 0x000000010d0d7890 */ /* 0x000fe2000fffe0ff */
[----:B------:R-:W-:Y:S01]  /*1cd0*/  UMOV UR12, UR36 ;  /* 0x00000024000c7c82 */ /* 0x000fe20008000000 */
[----:B------:R-:W-:Y:S01]  /*1ce0*/  UMOV UR9, UR17 ;  /* 0x0000001100097c82 */ /* 0x000fe20008000000 */
[----:B------:R-:W-:Y:S01]  /*1cf0*/  UMOV UR10, UR18 ;  /* 0x00000012000a7c82 */ /* 0x000fe20008000000 */
[----:B------:R-:W-:Y:S03]  /*1d00*/  UISETP.NE.AND UP0, UPT, UR13, UR26, UPT ;  /* 0x0000001a0d00728c */ /* 0x000fe6000bf05270 */
[----:B------:R3:W-:Y:S01]  /*1d10*/  UTMALDG.3D [UR8], [UR22], desc[UR30] ;  /* 0x00001e08160075b4 */ /* 0x0007e20008011000 */
[----:B------:R-:W-:Y:S05]  /*1d20*/  UMOV UR5, UR6 ;  /* 0x0000000600057c82 */ /* 0x000fea0008000000 */
[----:B------:R-:W-:Y:S05]  /*1d30*/  BRA.U UP0, `(.L_x_31) ;  /* 0xfffffffd005c7547 */ /* 0x000fea000b83ffff */
.L_x_26:
[C---:B------:R-:W-:Y:S01]  /*1d40*/  LEA R3, R11.reuse, UR4, 0x3 ;  /* 0x000000040b037c11 */ /* 0x040fe2000f8e18ff */
[----:B------:R-:W-:Y:S01]  /*1d50*/  NOP ;  /* 0x0000000000007918 */ /* 0x000fe20000000000 */
[----:B-1-3--:R-:W-:Y:S02]  /*1d60*/  SHF.L.U32 R0, R10, 0x1f, RZ ;  /* 0x0000001f0a007819 */ /* 0x00afe400000006ff */
[----:B------:R-:W-:Y:S02]  /*1d70*/  LEA R4, R11, UR4, 0x4 ;  /* 0x000000040b047c11 */ /* 0x000fe4000f8e20ff */
[----:B--2-4-:R-:W1:Y:S02]  /*1d80*/  SYNCS.PHASECHK.TRANS64.TRYWAIT P0, [R3+URZ+0x50], R0 ;  /* 0x00005000030075a7 */ /* 0x014e6400080011ff */
[----:B-1----:R-:W-:Y:S05]  /*1d90*/  @!P0 BRA `(.L_x_32) ;  /* 0x000000a000d88947 */ /* 0x002fea0003800000 */
.L_x_107:
[----:B------:R-:W2:Y:S01]  /*1da0*/  LDS.128 R4, [R4+0xc0] ;  /* 0x0000c00004047984 */ /* 0x000ea20000000c00 */
[----:B------:R-:W-:Y:S01]  /*1db0*/  UISETP.GE.AND UP0, UPT, UR21, 0x1, UPT ;  /* 0x000000011500788c */ /* 0x000fe2000bf06270 */
[----:B------:R-:W-:Y:S01]  /*1dc0*/  @!PT LDS RZ, [RZ] ;  /* 0x00000000fffff984 */ /* 0x000fe20000000800 */
[----:B------:R-:W-:Y:S01]  /*1dd0*/  @!PT LDS RZ, [RZ] ;  /* 0x00000000fffff984 */ /* 0x000fe20000000800 */
[----:B------:R-:W-:Y:S01]  /*1de0*/  @!PT LDS RZ, [RZ] ;  /* 0x00000000fffff984 */ /* 0x000fe20000000800 */
[----:B------:R-:W-:Y:S01]  /*1df0*/  @!PT LDS RZ, [RZ] ;  /* 0x00000000fffff984 */ /* 0x000fe20000000800 */
[----:B------:R3:W-:Y:S06]  /*1e00*/  MEMBAR.ALL.CTA ;  /* 0x0000000000007992 */ /* 0x0007ec0000008000 */
[----:B---3--:R-:W3:Y:S01]  /*1e10*/  FENCE.VIEW.ASYNC.S ;  /* 0x00000000000073c6 */ /* 0x008ee20000000000 */
[----:B--2---:R-:W-:-:S13]  /*1e20*/  LOP3.LUT P0, RZ, R6, 0x1, RZ, 0xc0, !PT ;  /* 0x0000000106ff7812 */ /* 0x004fda000780c0ff */
[----:B---3--:R-:W-:Y:S01]  /*1e30*/  VOTEU.ANY UP1, P0 ;  /* 0x0000000000ff7886 */ /* 0x008fe20000020100 */
[----:B------:R-:W-:-:S13]  /*1e40*/  PLOP3.LUT P0, PT, PT, PT, UP1, 0x80, 0x8 ;  /* 0x000000000008781c */ /* 0x000fda0003f0f018 */
[----:B-1----:R-:W-:Y:S02]  /*1e50*/  @P0 LOP3.LUT R0, R5, 0xffff, RZ, 0xc0, !PT ;  /* 0x0000ffff05000812 */ /* 0x002fe400078ec0ff */
[----:B------:R-:W-:Y:S02]  /*1e60*/  @P0 MOV R2, R4 ;  /* 0x0000000400020202 */ /* 0x000fe40000000f00 */
[----:B------:R-:W-:Y:S01]  /*1e70*/  @P0 R2UR UR7, R0 ;  /* 0x00000000000702ca */ /* 0x000fe200000e0000 */
[----:B------:R-:W-:Y:S01]  /*1e80*/  VIADD R0, R3, 0x60 ;  /* 0x0000006003007836 */ /* 0x000fe20000000000 */
[----:B------:R-:W-:Y:S02]  /*1e90*/  @P0 SHF.R.U32.HI R4, RZ, 0x10, R5 ;  /* 0x00000010ff040819 */ /* 0x000fe40000011605 */
[----:B------:R-:W-:Y:S02]  /*1ea0*/  @P0 R2UR UR8, R2 ;  /* 0x00000000020802ca */ /* 0x000fe400000e0000 */
[----:B------:R-:W-:-:S02]  /*1eb0*/  PRMT R0, RZ, 0x654, R0 ;  /* 0x00000654ff007816 */ /* 0x000fc40000000000 */
[----:B------:R-:W-:Y:S02]  /*1ec0*/  @P0 R2UR UR5, R4 ;  /* 0x00000000040502ca */ /* 0x000fe400000e0000 */
[----:B------:R1:W-:Y:S03]  /*1ed0*/  SYNCS.ARRIVE.TRANS64.RED.A1T0 RZ, [R0+URZ], RZ ;  /* 0x000000ff00ff79a7 */ /* 0x0003e600081004ff */
[----:B------:R-:W-:-:S04]  /*1ee0*/  @UP1 UMOV UR37, UR7 ;  /* 0x0000000700251c82 */ /* 0x000fc80008000000 */
[----:B------:R-:W-:-:S04]  /*1ef0*/  @UP1 UMOV UR38, UR8 ;  /* 0x0000000800261c82 */ /* 0x000fc80008000000 */
[----:B------:R-:W-:Y:S01]  /*1f00*/  @UP1 UMOV UR36, UR5 ;  /* 0x0000000500241c82 */ /* 0x000fe20008000000 */
[----:B------:R-:W-:Y:S05]  /*1f10*/  BRA.U !UP0, `(.L_x_33) ;  /* 0x0000000108d47547 */ /* 0x000fea000b800000 */
[----:B------:R-:W2:Y:S01]  /*1f20*/  LDCU.128 UR24, c[0x0][0xb10] ;  /* 0x00016200ff1877ac */ /* 0x000ea20008000c00 */
[----:B------:R-:W3:Y:S01]  /*1f30*/  LDCU UR22, c[0x0][0xb20] ;  /* 0x00016400ff1677ac */ /* 0x000ee20008000800 */
[----:B------:R-:W4:Y:S01]  /*1f40*/  LDCU UR20, c[0x0][0xb0c] ;  /* 0x00016180ff1477ac */ /* 0x000f220008000800 */
[----:B------:R-:W1:Y:S01]  /*1f50*/  LDCU.64 UR10, c[0x0][0xb28] ;  /* 0x00016500ff0a77ac */ /* 0x000e620008000a00 */
[----:B------:R-:W-:Y:S02]  /*1f60*/  UISETP.NE.AND UP3, UPT, UR21, 0x1, UPT ;  /* 0x000000011500788c */ /* 0x000fe4000bf65270 */
[----:B--2---:R-:W-:Y:S02]  /*1f70*/  UIMAD.WIDE.U32 UR8, UR39, UR27, URZ ;  /* 0x0000001b270872a5 */ /* 0x004fe4000f8e00ff */
[----:B------:R-:W-:Y:S02]  /*1f80*/  UIMAD.WIDE.U32 UR12, UR40, UR24, URZ ;  /* 0x00000018280c72a5 */ /* 0x000fe4000f8e00ff */
[----:B------:R-:W-:-:S02]  /*1f90*/  UISETP.NE.AND UP0, UPT, UR26, 0x1, UPT ;  /* 0x000000011a00788c */ /* 0x000fc4000bf05270 */
[----:B------:R-:W-:Y:S01]  /*1fa0*/  UIMAD.WIDE.U32 UR18, UR37, UR27, URZ ;  /* 0x0000001b251272a5 */ /* 0x000fe2000f8e00ff */
[----:B------:R-:W-:Y:S02]  /*1fb0*/  UMOV UR8, UR9 ;  /* 0x0000000900087c82 */ /* 0x000fe40008000000 */
[----:B------:R-:W-:Y:S01]  /*1fc0*/  UMOV UR5, UR13 ;  /* 0x0000000d00057c82 */ /* 0x000fe20008000000 */
[----:B---3--:R-:W-:Y:S02]  /*1fd0*/  USHF.R.U32.HI UR8, URZ, UR22, UR8 ;  /* 0x00000016ff087299 */ /* 0x008fe40008011608 */
[----:B----4-:R-:W-:Y:S02]  /*1fe0*/  UISETP.NE.AND UP2, UPT, UR20, 0x1, UPT ;  /* 0x000000011400788c */ /* 0x010fe4000bf45270 */
[----:B------:R-:W-:Y:S02]  /*1ff0*/  USHF.R.U32.HI UR5, URZ, UR25, UR5 ;  /* 0x00000019ff057299 */ /* 0x000fe40008011605 */
[----:B------:R-:W-:-:S02]  /*2000*/  USEL UR7, UR39, UR8, !UP0 ;  /* 0x0000000827077287 */ /* 0x000fc4000c000000 */
[----:B------:R-:W-:Y:S02]  /*2010*/  USEL UR8, UR40, UR5, !UP2 ;  /* 0x0000000528087287 */ /* 0x000fe4000d000000 */
[----:B-1----:R-:W-:Y:S01]  /*2020*/  UIMAD.WIDE.U32 UR12, UR7, UR10, URZ ;  /* 0x0000000a070c72a5 */ /* 0x002fe2000f8e00ff */
[----:B------:R-:W-:Y:S01]  /*2030*/  UMOV UR5, UR19 ;  /* 0x0000001300057c82 */ /* 0x000fe20008000000 */
[----:B------:R-:W-:Y:S02]  /*2040*/  UIMAD.WIDE.U32 UR16, UR38, UR24, URZ ;  /* 0x00000018261072a5 */ /* 0x000fe4000f8e00ff */
[----:B------:R-:W-:-:S03]  /*2050*/  UIMAD.WIDE.U32 UR18, UR8, UR10, URZ ;  /* 0x0000000a081272a5 */ /* 0x000fc6000f8e00ff */
[----:B------:R-:W-:Y:S01]  /*2060*/  UMOV UR12, UR13 ;  /* 0x0000000d000c7c82 */ /* 0x000fe20008000000 */
[----:B------:R-:W-:Y:S02]  /*2070*/  USHF.R.U32.HI UR5, URZ, UR22, UR5 ;  /* 0x00000016ff057299 */ /* 0x000fe40008011605 */
[----:B------:R-:W-:Y:S01]  /*2080*/  @UP3 USHF.R.U32.HI UR7, URZ, UR11, UR12 ;  /* 0x0000000bff073299 */ /* 0x000fe2000801160c */
[----:B------:R-:W-:Y:S01]  /*2090*/  UMOV UR16, UR17 ;  /* 0x0000001100107c82 */ /* 0x000fe20008000000 */
[----:B------:R-:W-:Y:S01]  /*20a0*/  UMOV UR18, UR19 ;  /* 0x0000001300127c82 */ /* 0x000fe20008000000 */
[----:B------:R-:W-:Y:S02]  /*20b0*/  USHF.R.U32.HI UR25, URZ, UR25, UR16 ;  /* 0x00000019ff197299 */ /* 0x000fe40008011610 */
[----:B------:R-:W-:Y:S02]  /*20c0*/  USEL UR5, UR37, UR5, !UP0 ;  /* 0x0000000525057287 */ /* 0x000fe4000c000000 */
[----:B------:R-:W-:-:S02]  /*20d0*/  @UP3 USHF.R.U32.HI UR8, URZ, UR11, UR18 ;  /* 0x0000000bff083299 */ /* 0x000fc40008011612 */
[----:B------:R-:W-:Y:S02]  /*20e0*/  UIMAD UR9, UR21, UR7, URZ ;  /* 0x00000007150972a4 */ /* 0x000fe4000f8e02ff */
[----:B------:R-:W-:Y:S02]  /*20f0*/  USEL UR7, UR38, UR25, !UP2 ;  /* 0x0000001926077287 */ /* 0x000fe4000d000000 */
[----:B------:R-:W-:Y:S02]  /*2100*/  UIMAD UR12, UR21, UR8, URZ ;  /* 0x00000008150c72a4 */ /* 0x000fe4000f8e02ff */
[----:B------:R-:W-:Y:S02]  /*2110*/  UISETP.GE.AND UP0, UPT, UR5, UR9, UPT ;  /* 0x000000090500728c */ /* 0x000fe4000bf06270 */
[----:B------:R-:W-:Y:S02]  /*2120*/  UIMAD.WIDE.U32 UR16, UR5, UR10, URZ ;  /* 0x0000000a051072a5 */ /* 0x000fe4000f8e00ff */
[----:B------:R-:W-:-:S02]  /*2130*/  UISETP.GE.OR UP0, UPT, UR7, UR12, UP0 ;  /* 0x0000000c0700728c */ /* 0x000fc40008706670 */
        /* <DEDUP_REMOVED lines=19> */
.L_x_33:
[----:B------:R-:W2:Y:S02]  /*2270*/  LDCU UR5, c[0x0][0xb30] ;  /* 0x00016600ff0577ac */ /* 0x000ea40008000800 */
[----:B--2---:R-:W-:-:S09]  /*2280*/  UISETP.NE.AND UP0, UPT, UR5, 0x1, UPT ;  /* 0x000000010500788c */ /* 0x004fd2000bf05270 */
[----:B------:R-:W-:Y:S05]  /*2290*/  BRA.U UP0, `(.L_x_34) ;  /* 0x0000000100447547 */ /* 0x000fea000b800000 */
[----:B------:R-:W2:Y:S01]  /*22a0*/  LDCU.128 UR16, c[0x0][0xb10] ;  /* 0x00016200ff1077ac */ /* 0x000ea20008000c00 */
[----:B------:R-:W3:Y:S01]  /*22b0*/  LDCU UR12, c[0x0][0xb0c] ;  /* 0x00016180ff0c77ac */ /* 0x000ee20008000800 */
[----:B------:R-:W4:Y:S01]  /*22c0*/  LDCU UR13, c[0x0][0xb20] ;  /* 0x00016400ff0d77ac */ /* 0x000f220008000800 */
[----:B--2---:R-:W-:Y:S02]  /*22d0*/  UIMAD.WIDE.U32 UR10, UR38, UR16, URZ ;  /* 0x00000010260a72a5 */ /* 0x004fe4000f8e00ff */
[----:B------:R-:W-:Y:S02]  /*22e0*/  UIMAD.WIDE.U32 UR8, UR37, UR19, URZ ;  /* 0x00000013250872a5 */ /* 0x000fe4000f8e00ff */
[----:B---3--:R-:W-:Y:S02]  /*22f0*/  UISETP.NE.AND UP2, UPT, UR12, 0x1, UPT ;  /* 0x000000010c00788c */ /* 0x008fe4000bf45270 */
[----:B------:R-:W-:Y:S01]  /*2300*/  UISETP.NE.AND UP0, UPT, UR18, 0x1, UPT ;  /* 0x000000011200788c */ /* 0x000fe2000bf05270 */
[----:B------:R-:W-:-:S02]  /*2310*/  UMOV UR7, UR11 ;  /* 0x0000000b00077c82 */ /* 0x000fc40008000000 */
[----:B------:R-:W-:Y:S01]  /*2320*/  UMOV UR5, UR9 ;  /* 0x0000000900057c82 */ /* 0x000fe20008000000 */
[----:B------:R-:W-:Y:S02]  /*2330*/  USHF.R.U32.HI UR7, URZ, UR17, UR7 ;  /* 0x00000011ff077299 */ /* 0x000fe40008011607 */
[----:B----4-:R-:W-:Y:S02]  /*2340*/  USHF.R.U32.HI UR5, URZ, UR13, UR5 ;  /* 0x0000000dff057299 */ /* 0x010fe40008011605 */
[----:B------:R-:W-:Y:S02]  /*2350*/  USEL UR7, UR38, UR7, !UP2 ;  /* 0x0000000726077287 */ /* 0x000fe4000d000000 */
[----:B------:R-:W-:-:S04]  /*2360*/  USEL UR5, UR37, UR5, !UP0 ;  /* 0x0000000525057287 */ /* 0x000fc8000c000000 */
[----:B------:R-:W-:Y:S02]  /*2370*/  UIADD3 UR8, UPT, UPT, UR7, -UR5, URZ ;  /* 0x8000000507087290 */ /* 0x000fe4000fffe0ff */
[----:B------:R-:W-:Y:S02]  /*2380*/  UIADD3 UR5, UPT, UPT, -UR7, UR5, URZ ;  /* 0x0000000507057290 */ /* 0x000fe4000fffe1ff */
[----:B------:R-:W-:Y:S02]  /*2390*/  UIMAD UR37, UR8, UR18, UR37 ;  /* 0x00000012082572a4 */ /* 0x000fe4000f8e0225 */
[----:B------:R-:W-:-:S12]  /*23a0*/  UIMAD UR38, UR5, UR12, UR38 ;  /* 0x0000000c052672a4 */ /* 0x000fd8000f8e0226 */
.L_x_34:
[----:B------:R-:W-:Y:S01]  /*23b0*/  VIADD R11, R11, 0x1 ;  /* 0x000000010b0b7836 */ /* 0x000fe20000000000 */
[----:B------:R-:W-:Y:S01]  /*23c0*/  PLOP3.LUT P1, PT, PT, PT, PT, 0x80, 0x8 ;  /* 0x000000000008781c */ /* 0x000fe20003f2f070 */
[----:B------:R-:W-:Y:S02]  /*23d0*/  UIADD3 UR46, UPT, UPT, UR38, UR61, URZ ;  /* 0x0000003d262e7290 */ /* 0x000fe4000fffe0ff */
[----:B------:R-:W-:Y:S01]  /*23e0*/  UIADD3 UR47, UPT, UPT, UR37, UR60, URZ ;  /* 0x0000003c252f7290 */ /* 0x000fe2000fffe0ff */
[----:B------:R-:W-:-:S04]  /*23f0*/  ISETP.NE.AND P0, PT, R11, 0x2, PT ;  /* 0x000000020b00780c */ /* 0x000fc80003f05270 */
[----:B-1----:R-:W-:Y:S02]  /*2400*/  SEL R0, RZ, 0x1, P0 ;  /* 0x00000001ff007807 */ /* 0x002fe40000000000 */
[----:B------:R-:W-:Y:S02]  /*2410*/  SEL R11, R11, RZ, P0 ;  /* 0x000000ff0b0b7207 */ /* 0x000fe40000000000 */
[----:B------:R-:W-:Y:S01]  /*2420*/  LOP3.LUT R10, R10, R0, RZ, 0x3c, !PT ;  /* 0x000000000a0a7212 */ /* 0x000fe200078e3cff */
[----:B------:R-:W-:Y:S06]  /*2430*/  BRA.U UP1, `(.L_x_35) ;  /* 0xfffffff1016c7547 */ /* 0x000fec000b83ffff */
[----:B------:R-:W-:Y:S01]  /*2440*/  UIADD3 UR5, UPT, UPT, UR4, 0x10, URZ ;  /* 0x0000001004057890 */ /* 0x000fe2000fffe0ff */
[----:B------:R-:W-:-:S03]  /*2450*/  SHF.L.U32 R2, R12, 0x1f, RZ ;  /* 0x0000001f0c027819 */ /* 0x000fc600000006ff */
[----:B------:R-:W-:-:S09]  /*2460*/  ULEA UR4, UR6, UR5, 0x3 ;  /* 0x0000000506047291 */ /* 0x000fd2000f8e18ff */
[----:B------:R-:W1:Y:S02]  /*2470*/  SYNCS.PHASECHK.TRANS64.TRYWAIT P0, [UR4], R2 ;  /* 0x00000002ff0075a7 */ /* 0x000e640008001104 */
[----:B-1----:R-:W-:Y:S05]  /*2480*/  @!P0 BRA `(.L_x_36) ;  /* 0x0000009c00308947 */ /* 0x002fea0003800000 */
.L_x_109:
[----:B------:R-:W-:-:S04]  /*2490*/  UIADD3 UR4, UPT, UPT, UR6, 0x1, URZ ;  /* 0x0000000106047890 */ /* 0x000fc8000fffe0ff */
[----:B------:R-:W-:-:S04]  /*24a0*/  UISETP.NE.AND UP0, UPT, UR4, 0x2, UPT ;  /* 0x000000020400788c */ /* 0x000fc8000bf05270 */
[----:B------:R-:W-:Y:S02]  /*24b0*/  USEL UR6, URZ, 0x1, UP0 ;  /* 0x00000001ff067887 */ /* 0x000fe40008000000 */
[----:B------:R-:W-:-:S04]  /*24c0*/  USEL UR4, UR4, URZ, UP0 ;  /* 0x000000ff04047287 */ /* 0x000fc80008000000 */
[----:B------:R-:W-:Y:S01]  /*24d0*/  ULEA UR4, UR4, UR5, 0x3 ;  /* 0x0000000504047291 */ /* 0x000fe2000f8e18ff */
[----:B-1----:R-:W-:-:S04]  /*24e0*/  LOP3.LUT R2, R12, UR6, RZ, 0x3c, !PT ;  /* 0x000000060c027c12 */ /* 0x002fc8000f8e3cff */
[----:B------:R-:W-:Y:S01]  /*24f0*/  SHF.L.U32 R2, R2, 0x1f, RZ ;  /* 0x0000001f02027819 */ /* 0x000fe200000006ff */
[----:B------:R-:W-:-:S07]  /*2500*/  IMAD.U32 R0, RZ, RZ, UR4 ;  /* 0x00000004ff007e24 */ /* 0x000fce000f8e00ff */
.L_x_37:
[----:B-1----:R1:W2:Y:S02]  /*2510*/  SYNCS.PHASECHK.TRANS64.TRYWAIT P0, [R0+URZ], R2 ;  /* 0x00000002000075a7 */ /* 0x0022a400080011ff */
[----:B--2---:R-:W-:Y:S05]  /*2520*/  @!P0 NANOSLEEP.SYNCS 0x989680 ;  /* 0x009896800000895d */ /* 0x004fea0003900000 */
[----:B------:R-:W2:Y:S02]  /*2530*/  @!P0 SYNCS.PHASECHK.TRANS64 P0, [R0+URZ], R2 ;  /* 0x00000002000085a7 */ /* 0x000ea400080010ff */
[----:B--2---:R-:W-:Y:S05]  /*2540*/  @P0 EXIT ;  /* 0x000000000000094d */ /* 0x004fea0003800000 */
[----:B------:R-:W-:Y:S05]  /*2550*/  BRA `(.L_x_37) ;  /* 0xfffffffc00ec7947 */ /* 0x000fea000383ffff */
.L_x_17:
[----:B------:R-:W-:-:S04]  /*2560*/  UISETP.NE.AND UP0, UPT, UR15, URZ, UPT ;  /* 0x000000ff0f00728c */ /* 0x000fc8000bf05270 */
[----:B------:R-:W-:-:S09]  /*2570*/  UISETP.NE.OR UP0, UPT, UR18, 0x1, UP0 ;  /* 0x000000011200788c */ /* 0x000fd20008705670 */
[----:B------:R-:W-:Y:S05]  /*2580*/  BRA.U UP0, `(.L_x_38) ;  /* 0x0000000500487547 */ /* 0x000fea000b800000 */
[----:B------:R-:W-:Y:S01]  /*2590*/  ISETP.NE.AND P2, PT, R0, RZ, PT ;  /* 0x000000ff0000720c */ /* 0x000fe20003f45270 */
[----:B------:R-:W-:Y:S01]  /*25a0*/  IMAD.MOV.U32 R12, RZ, RZ, 0x1 ;  /* 0x00000001ff0c7424 */ /* 0x000fe200078e00ff */
[----:B------:R-:W-:Y:S02]  /*25b0*/  CS2R R10, SRZ ;  /* 0x00000000000a7805 */ /* 0x000fe4000001ff00 */
[----:B------:R-:W-:Y:S01]  /*25c0*/  CS2R R8, SRZ ;  /* 0x0000000000087805 */ /* 0x000fe2000001ff00 */
[----:B------:R-:W-:Y:S01]  /*25d0*/  UMOV UR4, 0x400 ;  /* 0x0000040000047882 */ /* 0x000fe20000000000 */
[----:B------:R-:W-:Y:S01]  /*25e0*/  UMOV UR5, URZ ;  /* 0x000000ff00057c82 */ /* 0x000fe20008000000 */
[----:B------:R-:W-:-:S12]  /*25f0*/  ULEA UR15, UR15, UR4, 0x18 ;  /* 0x000000040f0f7291 */ /* 0x000fd8000f8ec0ff */
.L_x_42:
[----:B------:R-:W-:Y:S02]  /*2600*/  LEA R2, R8, UR15, 0x3 ;  /* 0x0000000f08027c11 */ /* 0x000fe4000f8e18ff */
[----:B------:R-:W-:-:S03]  /*2610*/  SHF.L.U32 R4, R9, 0x1f, RZ ;  /* 0x0000001f09047819 */ /* 0x000fc600000006ff */
[----:B------:R-:W-:Y:S01]  /*2620*/  VIADD R5, R2, 0xa0 ;  /* 0x000000a002057836 */ /* 0x000fe20000000000 */
[----:B------:R-:W2:Y:S02]  /*2630*/  SYNCS.PHASECHK.TRANS64.TRYWAIT P0, [R2+URZ+0x90], R4 ;  /* 0x00009004020075a7 */ /* 0x000ea400080011ff */
[----:B--2---:R-:W-:Y:S05]  /*2640*/  @!P0 BRA `(.L_x_39) ;  /* 0x0000009800d88947 */ /* 0x004fea0003800000 */
.L_x_110:
[----:B------:R-:W-:Y:S01]  /*2650*/  ULEA UR4, UR5, UR15, 0x3 ;  /* 0x0000000f05047291 */ /* 0x000fe2000f8e18ff */
[----:B--2---:R-:W-:Y:S01]  /*2660*/  PRMT R2, RZ, 0x654, R5 ;  /* 0x00000654ff027816 */ /* 0x004fe20000000005 */
[----:B------:R-:W-:Y:S01]  /*2670*/  @!P2 IMAD.MOV.U32 R4, RZ, RZ, 0x10 ;  /* 0x00000010ff04a424 */ /* 0x000fe200078e00ff */
[----:B------:R-:W-:Y:S01]  /*2680*/  SHF.L.U32 R5, R12, 0x1f, RZ ;  /* 0x0000001f0c057819 */ /* 0x000fe200000006ff */
[----:B------:R-:W-:Y:S01]  /*2690*/  UIADD3 UR6, UPT, UPT, UR4, 0x50, URZ ;  /* 0x0000005004067890 */ /* 0x000fe2000fffe0ff */
[----:B------:R2:W-:Y:S05]  /*26a0*/  SYNCS.ARRIVE.TRANS64.RED.A1T0 RZ, [R2+URZ], RZ ;  /* 0x000000ff02ff79a7 */ /* 0x0005ea00081004ff */
[----:B------:R-:W-:Y:S01]  /*26b0*/  IMAD.U32 R6, RZ, RZ, UR6 ;  /* 0x00000006ff067e24 */ /* 0x000fe2000f8e00ff */
[----:B------:R-:W3:Y:S04]  /*26c0*/  SYNCS.PHASECHK.TRANS64.TRYWAIT P0, [UR4+0x60], R5 ;  /* 0x00006005ff0075a7 */ /* 0x000ee80008001104 */
[----:B------:R-:W-:Y:S01]  /*26d0*/  PRMT R6, R0, 0x654, R6 ;  /* 0x0000065400067816 */ /* 0x000fe20000000006 */
[----:B--23--:R-:W-:Y:S06]  /*26e0*/  @!P0 BRA `(.L_x_40) ;  /* 0x0000009800c48947 */ /* 0x00cfec0003800000 */
.L_x_112:
[----:B------:R-:W-:Y:S01]  /*26f0*/  ULEA UR6, UR5, UR15, 0x4 ;  /* 0x0000000f05067291 */ /* 0x000fe2000f8e20ff */
[----:B------:R-:W-:Y:S01]  /*2700*/  SEL R3, R6, R3, !P2 ;  /* 0x0000000306037207 */ /* 0x000fe20005000000 */
[----:B------:R-:W-:Y:S01]  /*2710*/  UIADD3 UR7, UPT, UPT, UR4, 0x50, URZ ;  /* 0x0000005004077890 */ /* 0x000fe2000fffe0ff */
[----:B--2---:R-:W-:Y:S01]  /*2720*/  LEA R2, R11, UR15, 0x3 ;  /* 0x0000000f0b027c11 */ /* 0x004fe2000f8e18ff */
[----:B------:R-:W-:Y:S01]  /*2730*/  UIADD3 UR6, UPT, UPT, UR6, 0xc0, URZ ;  /* 0x000000c006067890 */ /* 0x000fe2000fffe0ff */
[----:B------:R2:W-:Y:S01]  /*2740*/  @!P2 SYNCS.ARRIVE.TRANS64.RED RZ, [R3+URZ], R4 ;  /* 0x0000000403ffa9a7 */ /* 0x0005e200080004ff */
[----:B------:R-:W-:Y:S01]  /*2750*/  UIADD3 UR4, UPT, UPT, UR5, 0x1, URZ ;  /* 0x0000000105047890 */ /* 0x000fe2000fffe0ff */
[----:B------:R-:W-:-:S03]  /*2760*/  VIADD R8, R8, 0x1 ;  /* 0x0000000108087836 */ /* 0x000fc60000000000 */
[----:B------:R-:W-:Y:S02]  /*2770*/  UISETP.NE.AND UP0, UPT, UR4, 0x2, UPT ;  /* 0x000000020400788c */ /* 0x000fe4000bf05270 */
[----:B------:R-:W-:Y:S01]  /*2780*/  ISETP.NE.AND P0, PT, R8, 0x2, PT ;  /* 0x000000020800780c */ /* 0x000fe20003f05270 */
[----:B------:R-:W-:Y:S06]  /*2790*/  UGETNEXTWORKID.BROADCAST [UR6], [UR7] ;  /* 0x00000000060073ca */ /* 0x000fec0008000100 */
[----:B------:R-:W-:Y:S02]  /*27a0*/  USEL UR6, URZ, 0x1, UP0 ;  /* 0x00000001ff067887 */ /* 0x000fe40008000000 */
[----:B------:R-:W-:-:S04]  /*27b0*/  USEL UR5, UR4, URZ, UP0 ;  /* 0x000000ff04057287 */ /* 0x000fc80008000000 */
[----:B------:R-:W-:Y:S02]  /*27c0*/  LOP3.LUT R12, R12, UR6, RZ, 0x3c, !PT ;  /* 0x000000060c0c7c12 */ /* 0x000fe4000f8e3cff */
[----:B--2---:R-:W-:-:S04]  /*27d0*/  SHF.L.U32 R4, R10, 0x1f, RZ ;  /* 0x0000001f0a047819 */ /* 0x004fc800000006ff */
[----:B------:R-:W2:Y:S02]  /*27e0*/  SYNCS.PHASECHK.TRANS64.TRYWAIT P1, [R2+URZ+0x50], R4 ;  /* 0x00005004020075a7 */ /* 0x000ea400080211ff */
[----:B--2---:R-:W-:Y:S05]  /*27f0*/  @!P1 BRA `(.L_x_41) ;  /* 0x0000009800989947 */ /* 0x004fea0003800000 */
.L_x_113:
[C---:B--2---:R-:W-:Y:S01]  /*2800*/  LEA R4, R11.reuse, UR15, 0x4 ;  /* 0x0000000f0b047c11 */ /* 0x044fe2000f8e20ff */
[----:B------:R-:W-:Y:S01]  /*2810*/  VIADD R2, R2, 0x60 ;  /* 0x0000006002027836 */ /* 0x000fe20000000000 */
[----:B------:R-:W-:Y:S01]  /*2820*/  SEL R8, R8, RZ, P0 ;  /* 0x000000ff08087207 */ /* 0x000fe20000000000 */
[----:B------:R-:W-:-:S03]  /*2830*/  VIADD R11, R11, 0x1 ;  /* 0x000000010b0b7836 */ /* 0x000fc60000000000 */
[----:B------:R-:W2:Y:S01]  /*2840*/  LDS.128 R4, [R4+0xc0] ;  /* 0x0000c00004047984 */ /* 0x000ea20000000c00 */
[----:B------:R-:W-:Y:S02]  /*2850*/  PRMT R2, RZ, 0x654, R2 ;  /* 0x00000654ff027816 */ /* 0x000fe40000000002 */
[C---:B------:R-:W-:Y:S01]  /*2860*/  ISETP.NE.AND P1, PT, R11.reuse, 0x2, PT ;  /* 0x000000020b00780c */ /* 0x040fe20003f25270 */
[----:B------:R-:W-:Y:S01]  /*2870*/  @!PT LDS RZ, [RZ] ;  /* 0x00000000fffff984 */ /* 0x000fe20000000800 */
[----:B------:R-:W-:Y:S01]  /*2880*/  @!PT LDS RZ, [RZ] ;  /* 0x00000000fffff984 */ /* 0x000fe20000000800 */
[----:B------:R-:W-:Y:S01]  /*2890*/  @!PT LDS RZ, [RZ] ;  /* 0x00000000fffff984 */ /* 0x000fe20000000800 */
[----:B------:R-:W-:Y:S01]  /*28a0*/  @!PT LDS RZ, [RZ] ;  /* 0x00000000fffff984 */ /* 0x000fe20000000800 */
[----:B------:R3:W-:Y:S06]  /*28b0*/  MEMBAR.ALL.CTA ;  /* 0x0000000000007992 */ /* 0x0007ec0000008000 */
[----:B---3--:R-:W3:Y:S01]  /*28c0*/  FENCE.VIEW.ASYNC.S ;  /* 0x00000000000073c6 */ /* 0x008ee20000000000 */
[----:B------:R-:W-:Y:S01]  /*28d0*/  SEL R11, R11, RZ, P1 ;  /* 0x000000ff0b0b7207 */ /* 0x000fe20000800000 */
[----:B---3--:R3:W-:Y:S01]  /*28e0*/  SYNCS.ARRIVE.TRANS64.RED.A1T0 RZ, [R2+URZ], RZ ;  /* 0x000000ff02ff79a7 */ /* 0x0087e200081004ff */
[----:B--2---:R-:W-:-:S02]  /*28f0*/  LOP3.LUT P3, RZ, R6, 0x1, RZ, 0xc0, !PT ;  /* 0x0000000106ff7812 */ /* 0x004fc4000786c0ff */
[----:B------:R-:W-:-:S04]  /*2900*/  SEL R4, RZ, 0x1, P1 ;  /* 0x00000001ff047807 */ /* 0x000fc80000800000 */
[----:B------:R-:W-:Y:S02]  /*2910*/  LOP3.LUT R10, R10, R4, RZ, 0x3c, !PT ;  /* 0x000000040a0a7212 */ /* 0x000fe400078e3cff */
[----:B---3--:R-:W-:-:S04]  /*2920*/  SEL R2, RZ, 0x1, P0 ;  /* 0x00000001ff027807 */ /* 0x008fc80000000000 */
[----:B------:R-:W-:Y:S01]  /*2930*/  LOP3.LUT R9, R9, R2, RZ, 0x3c, !PT ;  /* 0x0000000209097212 */ /* 0x000fe200078e3cff */
[----:B------:R-:W-:Y:S06]  /*2940*/  @P3 BRA `(.L_x_42) ;  /* 0xfffffffc002c3947 */ /* 0x000fec000383ffff */
[----:B------:R-:W-:Y:S01]  /*2950*/  ULEA UR4, UR5, UR15, 0x3 ;  /* 0x0000000f05047291 */ /* 0x000fe2000f8e18ff */
[----:B------:R-:W-:-:S08]  /*2960*/  SHF.L.U32 R2, R12, 0x1f, RZ ;  /* 0x0000001f0c027819 */ /* 0x000fd000000006ff */
[----:B------:R-:W2:Y:S02]  /*2970*/  SYNCS.PHASECHK.TRANS64 P0, [UR4+0x60], R2 ;  /* 0x00006002ff0075a7 */ /* 0x000ea40008001004 */
[----:B--2---:R-:W-:Y:S05]  /*2980*/  @P0 BRA `(.L_x_43) ;  /* 0x0000000000080947 */ /* 0x004fea0003800000 */
[----:B------:R-:W2:Y:S02]  /*2990*/  SYNCS.PHASECHK.TRANS64.TRYWAIT P0, [UR4+0x60], R2 ;  /* 0x00006002ff0075a7 */ /* 0x000ea40008001104 */
[----:B--2---:R-:W-:Y:S05]  /*29a0*/  @!P0 BRA `(.L_x_44) ;  /* 0x0000009800408947 */ /* 0x004fea0003800000 */
.L_x_43:
[----:B------:R-:W-:-:S04]  /*29b0*/  UIADD3 UR6, UPT, UPT, UR5, 0x1, URZ ;  /* 0x0000000105067890 */ /* 0x000fc8000fffe0ff */
[----:B------:R-:W-:-:S04]  /*29c0*/  UISETP.NE.AND UP0, UPT, UR6, 0x2, UPT ;  /* 0x000000020600788c */ /* 0x000fc8000bf05270 */
[----:B------:R-:W-:Y:S02]  /*29d0*/  USEL UR7, URZ, 0x1, UP0 ;  /* 0x00000001ff077887 */ /* 0x000fe40008000000 */
[----:B------:R-:W-:-:S04]  /*29e0*/  USEL UR6, UR6, URZ, UP0 ;  /* 0x000000ff06067287 */ /* 0x000fc80008000000 */
[----:B------:R-:W-:Y:S01]  /*29f0*/  ULEA UR6, UR6, UR15, 0x3 ;  /* 0x0000000f06067291 */ /* 0x000fe2000f8e18ff */
[----:B--2---:R-:W-:-:S04]  /*2a00*/  LOP3.LUT R2, R12, UR7, RZ, 0x3c, !PT ;  /* 0x000000070c027c12 */ /* 0x004fc8000f8e3cff */
[----:B------:R-:W-:-:S04]  /*2a10*/  SHF.L.U32 R0, R2, 0x1f, RZ ;  /* 0x0000001f02007819 */ /* 0x000fc800000006ff */
[----:B------:R-:W2:Y:S02]  /*2a20*/  SYNCS.PHASECHK.TRANS64 P0, [UR6+0x60], R0 ;  /* 0x00006000ff0075a7 */ /* 0x000ea40008001006 */
[----:B-12---:R-:W-:Y:S05]  /*2a30*/  @P0 EXIT ;  /* 0x000000000000094d */ /* 0x006fea0003800000 */
[----:B------:R-:W-:Y:S02]  /*2a40*/  SHF.L.U32 R2, R2, 0x1f, RZ ;  /* 0x0000001f02027819 */ /* 0x000fe400000006ff */
[----:B------:R-:W-:-:S07]  /*2a50*/  MOV R0, UR6 ;  /* 0x0000000600007c02 */ /* 0x000fce0008000f00 */
.L_x_45:
[----:B-1----:R1:W2:Y:S02]  /*2a60*/  SYNCS.PHASECHK.TRANS64.TRYWAIT P0, [R0+URZ+0x60], R2 ;  /* 0x00006002000075a7 */ /* 0x0022a400080011ff */
[----:B--2---:R-:W-:Y:S05]  /*2a70*/  @!P0 NANOSLEEP.SYNCS 0x989680 ;  /* 0x009896800000895d */ /* 0x004fea0003900000 */
[----:B------:R-:W2:Y:S02]  /*2a80*/  @!P0 SYNCS.PHASECHK.TRANS64 P0, [R0+URZ+0x60], R2 ;  /* 0x00006002000085a7 */ /* 0x000ea400080010ff */
[----:B--2---:R-:W-:Y:S05]  /*2a90*/  @P0 EXIT ;  /* 0x000000000000094d */ /* 0x004fea0003800000 */
[----:B------:R-:W-:Y:S05]  /*2aa0*/  BRA `(.L_x_45) ;  /* 0xfffffffc00ec7947 */ /* 0x000fea000383ffff */
.L_x_38:
[----:B------:R-:W-:-:S09]  /*2ab0*/  UISETP.NE.AND UP0, UPT, UR18, URZ, UPT ;  /* 0x000000ff1200728c */ /* 0x000fd2000bf05270 */
[----:B------:R-:W-:Y:S05]  /*2ac0*/  BRA.U UP0, `(.L_x_46) ;  /* 0x0000000d006c7547 */ /* 0x000fea000b800000 */
[----:B------:R-:W-:Y:S01]  /*2ad0*/  UMOV UR4, 0x40 ;  /* 0x0000004000047882 */ /* 0x000fe20000000000 */
[----:B------:R-:W-:Y:S01]  /*2ae0*/  NOP ;  /* 0x0000000000007918 */ /* 0x000fe20000000000 */
[----:B------:R-:W-:-:S03]  /*2af0*/  ULEA UR5, UR15, UR4, 0x18 ;  /* 0x000000040f057291 */ /* 0x000fc6000f8ec0ff */
[----:B------:R-:W-:Y:S02]  /*2b00*/  UMOV UR4, 0x400 ;  /* 0x0000040000047882 */ /* 0x000fe40000000000 */
[----:B------:R-:W-:-:S04]  /*2b10*/  ULEA UR15, UR15, UR4, 0x18 ;  /* 0x000000040f0f7291 */ /* 0x000fc8000f8ec0ff */
[----:B------:R-:W2:Y:S02]  /*2b20*/  LDS.U8 R0, [UR5+0x1c] ;  /* 0x00001c05ff007984 */ /* 0x000ea40008000000 */
[----:B--2---:R-:W-:-:S13]  /*2b30*/  ISETP.NE.AND P0, PT, R0, RZ, PT ;  /* 0x000000ff0000720c */ /* 0x004fda0003f05270 */
[----:B------:R-:W-:Y:S05]  /*2b40*/  @P0 BRA `(.L_x_47) ;  /* 0x0000000000580947 */ /* 0x000fea0003800000 */
[----:B------:R-:W-:-:S13]  /*2b50*/  ELECT P0, URZ, PT ;  /* 0x0000000000ff782f */ /* 0x000fda0003800000 */
[----:B------:R-:W-:Y:S05]  /*2b60*/  @!P0 BRA `(.L_x_48) ;  /* 0x0000000000608947 */ /* 0x000fea0003800000 */
[----:B------:R-:W-:Y:S01]  /*2b70*/  UMOV UR4, 0x10 ;  /* 0x0000001000047882 */ /* 0x000fe20000000000 */
[----:B------:R-:W-:Y:S01]  /*2b80*/  HFMA2 R0, -RZ, RZ, 0, 5.9604644775390625e-08 ;  /* 0x00000001ff007431 */ /* 0x000fe200000001ff */
[----:B------:R-:W-:-:S03]  /*2b90*/  MOV R2, 0xffff ;  /* 0x0000ffff00027802 */ /* 0x000fc60000000f00 */
[----:B------:R-:W-:Y:S04]  /*2ba0*/  DEPBAR.LE SB2, 0x36 ;  /* 0x0000ad800000791a */ /* 0x000fe80000000000 */
[----:B------:R-:W2:Y:S02]  /*2bb0*/  UTCATOMSWS.FIND_AND_SET.ALIGN UP0, UR4, UR4 ;  /* 0x00000004000475e3 */ /* 0x000ea40008000800 */
[----:B--2---:R-:W-:Y:S01]  /*2bc0*/  MOV R3, UR4 ;  /* 0x0000000400037c02 */ /* 0x004fe20008000f00 */
[----:B------:R-:W-:Y:S06]  /*2bd0*/  BRA.U UP0, `(.L_x_49) ;  /* 0x0000000100187547 */ /* 0x000fec000b800000 */
.L_x_50:
[----:B------:R-:W-:Y:S05]  /*2be0*/  NANOSLEEP 0x64 ;  /* 0x000000640000795d */ /* 0x000fea0003800000 */
[----:B------:R-:W-:-:S05]  /*2bf0*/  UMOV UR4, 0x10 ;  /* 0x0000001000047882 */ /* 0x000fca0000000000 */
[----:B------:R-:W-:Y:S04]  /*2c00*/  DEPBAR.LE SB2, 0x36 ;  /* 0x0000ad800000791a */ /* 0x000fe80000000000 */
[----:B------:R-:W2:Y:S02]  /*2c10*/  UTCATOMSWS.FIND_AND_SET.ALIGN UP0, UR4, UR4 ;  /* 0x00000004000475e3 */ /* 0x000ea40008000800 */
[----:B--2---:R-:W-:Y:S01]  /*2c20*/  MOV R3, UR4 ;  /* 0x0000000400037c02 */ /* 0x004fe20008000f00 */
[----:B------:R-:W-:Y:S05]  /*2c30*/  BRA.U !UP0, `(.L_x_50) ;  /* 0xfffffffd08e87547 */ /* 0x000fea000b83ffff */
.L_x_49:
[-C--:B------:R-:W-:Y:S02]  /*2c40*/  SHF.L.U32 R2, R2, R3.reuse, RZ ;  /* 0x0000000302027219 */ /* 0x080fe400000006ff */
[----:B------:R-:W-:Y:S01]  /*2c50*/  SHF.L.U32 R0, R0, R3, RZ ;  /* 0x0000000300007219 */ /* 0x000fe200000006ff */
[----:B------:R-:W-:Y:S02]  /*2c60*/  IMAD.SHL.U32 R3, R3, 0x20, RZ ;  /* 0x0000002003037824 */ /* 0x000fe400078e00ff */
[----:B------:R2:W-:Y:S04]  /*2c70*/  ATOMS.OR RZ, [UR5+0x14], R2 ;  /* 0x00001402ffff798c */ /* 0x0005e8000b000005 */
[----:B------:R2:W-:Y:S04]  /*2c80*/  ATOMS.OR RZ, [UR5+0x18], R0 ;  /* 0x00001800ffff798c */ /* 0x0005e8000b000005 */
[----:B------:R2:W-:Y:S01]  /*2c90*/  STS [UR15+0xe0], R3 ;  /* 0x0000e003ff007988 */ /* 0x0005e2000800080f */
[----:B------:R-:W-:Y:S05]  /*2ca0*/  BRA `(.L_x_48) ;  /* 0x0000000000107947 */ /* 0x000fea0003800000 */
.L_x_47:
[----:B------:R-:W-:Y:S02]  /*2cb0*/  MOV R0, 0xffffffff ;  /* 0xffffffff00007802 */ /* 0x000fe40000000f00 */
[----:B------:R-:W-:-:S03]  /*2cc0*/  MOV R2, 0x2cf0 ;  /* 0x00002cf000027802 */ /* 0x000fc60000000f00 */
[----:B------:R2:W-:Y:S04]  /*2cd0*/  STS [UR15+0xe0], R0 ;  /* 0x0000e000ff007988 */ /* 0x0005e8000800080f */
[----:B-12--5:R-:W-:Y:S05]  /*2ce0*/  CALL.REL.NOINC `($__internal_1_$__cuda_sm10x_tcgen05_guardrail_trap_phase_invalid_during_alloc) ;  /* 0x0000009800a47944 */ /* 0x026fea0003c00000 */
.L_x_48:
[----:B------:R-:W-:Y:S05]  /*2cf0*/  WARPSYNC.ALL ;  /* 0x0000000000007948 */ /* 0x000fea0003800000 */
[----:B------:R-:W3:Y:S01]  /*2d00*/  S2UR UR4, SR_CgaCtaId ;  /* 0x00000000000479c3 */ /* 0x000ee20000008800 */
[----:B------:R-:W-:Y:S01]  /*2d10*/  UMOV UR27, 0x400 ;  /* 0x00000400001b7882 */ /* 0x000fe20000000000 */
[----:B------:R-:W-:-:S06]  /*2d20*/  NOP ;  /* 0x0000000000007918 */ /* 0x000fcc0000000000 */
[----:B------:R-:W-:Y:S06]  /*2d30*/  BAR.ARV 0x6, 0xa0 ;  /* 0x0182800000007b1d */ /* 0x000fec0000002000 */
[----:B------:R-:W4:Y:S01]  /*2d40*/  LDCU UR6, c[0x0][0x38c] ;  /* 0x00007180ff0677ac */ /* 0x000f220008000800 */
[----:B------:R-:W-:Y:S01]  /*2d50*/  IMAD.MOV.U32 R11, RZ, RZ, 0x1 ;  /* 0x00000001ff0b7424 */ /* 0x000fe200078e00ff */
[----:B------:R-:W-:Y:S01]  /*2d60*/  CS2R R8, SRZ ;  /* 0x0000000000087805 */ /* 0x000fe2000001ff00 */
[----:B------:R-:W-:Y:S01]  /*2d70*/  IMAD.MOV.U32 R10, RZ, RZ, RZ ;  /* 0x000000ffff0a7224 */ /* 0x000fe200078e00ff */
[----:B------:R-:W-:Y:S01]  /*2d80*/  UMOV UR30, URZ ;  /* 0x000000ff001e7c82 */ /* 0x000fe20008000000 */
[----:B------:R-:W-:Y:S01]  /*2d90*/  UMOV UR23, URZ ;  /* 0x000000ff00177c82 */ /* 0x000fe20008000000 */
[----:B------:R-:W-:Y:S01]  /*2da0*/  UMOV UR38, 0x0 ;  /* 0x0000000000267882 */ /* 0x000fe20000000000 */
[----:B------:R-:W-:Y:S01]  /*2db0*/  UMOV UR39, 0x8380010 ;  /* 0x0838001000277882 */ /* 0x000fe20000000000 */
[----:B------:R-:W-:Y:S01]  /*2dc0*/  UMOV UR36, 0x0 ;  /* 0x0000000000247882 */ /* 0x000fe20000000000 */
[----:B------:R-:W-:Y:S01]  /*2dd0*/  UMOV UR37, 0x8380010 ;  /* 0x0838001000257882 */ /* 0x000fe20000000000 */
[----:B---3--:R-:W-:Y:S01]  /*2de0*/  ULEA UR27, UR4, UR27, 0x18 ;  /* 0x0000001b041b7291 */ /* 0x008fe2000f8ec0ff */
[----:B------:R-:W3:Y:S03]  /*2df0*/  LDCU UR4, c[0x0][0x38c] ;  /* 0x00007180ff0477ac */ /* 0x000ee60008000800 */
[----:B------:R-:W-:-:S02]  /*2e00*/  UIADD3 UR5, UPT, UPT, UR27, 0x1c400, URZ ;  /* 0x0001c4001b057890 */ /* 0x000fc4000fffe0ff */
[----:B----4-:R-:W-:-:S03]  /*2e10*/  UISETP.GE.AND UP4, UPT, UR6, 0x1, UPT ;  /* 0x000000010600788c */ /* 0x010fc6000bf86270 */
[----:B--2---:R-:W2:Y:S01]  /*2e20*/  LDS R0, [UR27+0xe0] ;  /* 0x0000e01bff007984 */ /* 0x004ea20008000800 */
[----:B------:R-:W-:Y:S01]  /*2e30*/  USHF.R.U32.HI UR5, URZ, 0x4, UR5 ;  /* 0x00000004ff057899 */ /* 0x000fe20008011605 */
[----:B------:R-:W-:Y:S01]  /*2e40*/  UMOV UR34, 0x0 ;  /* 0x0000000000227882 */ /* 0x000fe20000000000 */
[----:B------:R-:W-:Y:S02]  /*2e50*/  UMOV UR35, 0x8380010 ;  /* 0x0838001000237882 */ /* 0x000fe40000000000 */
[----:B------:R-:W-:Y:S01]  /*2e60*/  ULOP3.LUT UR5, UR5, 0x3fff, URZ, 0xc0, !UPT ;  /* 0x00003fff05057892 */ /* 0x000fe2000f8ec0ff */
[----:B------:R-:W-:Y:S01]  /*2e70*/  UMOV UR32, 0x0 ;  /* 0x0000000000207882 */ /* 0x000fe20000000000 */
[----:B------:R-:W-:Y:S02]  /*2e80*/  UMOV UR33, 0x8380010 ;  /* 0x0838001000217882 */ /* 0x000fe40000000000 */
[----:B------:R-:W-:Y:S02]  /*2e90*/  ULOP3.LUT UR28, UR5, 0x10000, URZ, 0xfc, !UPT ;  /* 0x00010000051c7892 */ /* 0x000fe4000f8efcff */
[----:B---3--:R-:W-:-:S04]  /*2ea0*/  UIADD3 UR4, UPT, UPT, UR4, 0x3f, URZ ;  /* 0x0000003f04047890 */ /* 0x008fc8000fffe0ff */
[----:B------:R-:W-:-:S04]  /*2eb0*/  USHF.R.S32.HI UR31, URZ, 0x1f, UR4 ;  /* 0x0000001fff1f7899 */ /* 0x000fc80008011404 */
[----:B------:R-:W-:Y:S02]  /*2ec0*/  ULEA.HI UR31, UR31, UR4, URZ, 0x6 ;  /* 0x000000041f1f7291 */ /* 0x000fe4000f8f30ff */
[----:B------:R-:W-:Y:S02]  /*2ed0*/  UIADD3 UR4, UPT, UPT, UR27, 0x24400, URZ ;  /* 0x000244001b047890 */ /* 0x000fe4000fffe0ff */
[----:B------:R-:W-:Y:S02]  /*2ee0*/  USHF.R.S32.HI UR31, URZ, 0x6, UR31 ;  /* 0x00000006ff1f7899 */ /* 0x000fe4000801141f */
[----:B------:R-:W-:Y:S02]  /*2ef0*/  USHF.R.U32.HI UR4, URZ, 0x4, UR4 ;  /* 0x00000004ff047899 */ /* 0x000fe40008011604 */
[----:B------:R-:W-:Y:S02]  /*2f00*/  UISETP.LT.AND UP0, UPT, UR31, 0x1, UPT ;  /* 0x000000011f00788c */ /* 0x000fe4000bf01270 */
[----:B------:R-:W-:-:S02]  /*2f10*/  ULOP3.LUT UR4, UR4, 0x3fff, URZ, 0xc0, !UPT ;  /* 0x00003fff04047892 */ /* 0x000fc4000f8ec0ff */
[----:B------:R-:W-:Y:S02]  /*2f20*/  USEL UR40, UR31, 0x1, !UP0 ;  /* 0x000000011f287887 */ /* 0x000fe4000c000000 */
[----:B------:R-:W-:Y:S02]  /*2f30*/  ULOP3.LUT UR4, UR4, 0x10000, URZ, 0xfc, !UPT ;  /* 0x0001000004047892 */ /* 0x000fe4000f8efcff */
[----:B------:R-:W-:Y:S01]  /*2f40*/  UIADD3 UR40, UPT, UPT, -UR40, URZ, URZ ;  /* 0x000000ff28287290 */ /* 0x000fe2000fffe1ff */
[----:B--2---:R-:W-:-:S15]  /*2f50*/  R2UR UR41, R0 ;  /* 0x00000000002972ca */ /* 0x004fde00000e0000 */
.L_x_57:
[----:B------:R-:W-:Y:S02]  /*2f60*/  LEA R0, R10, UR27, 0x3 ;  /* 0x0000001b0a007c11 */ /* 0x000fe4000f8e18ff */
[----:B------:R-:W-:Y:S02]  /*2f70*/  SHF.L.U32 R2, R9, 0x1f, RZ ;  /* 0x0000001f09027819 */ /* 0x000fe400000006ff */
[----:B------:R-:W-:Y:S01]  /*2f80*/  PLOP3.LUT P0, PT, PT, PT, UP4, 0x80, 0x8 ;  /* 0x000000000008781c */ /* 0x000fe20003f0f048 */
[----:B------:R-:W-:Y:S01]  /*2f90*/  VIADD R3, R0, 0x60 ;  /* 0x0000006000037836 */ /* 0x000fe20000000000 */
[----:B--2---:R-:W2:Y:S02]  /*2fa0*/  SYNCS.PHASECHK.TRANS64.TRYWAIT P1, [R0+URZ+0x50], R2 ;  /* 0x00005002000075a7 */ /* 0x004ea400080211ff */
[----:B--2---:R-:W-:Y:S09]  /*2fb0*/  @!P1 BRA `(.L_x_51) ;  /* 0x0000009000d49947 */ /* 0x004ff20003800000 */
.L_x_115:
[----:B------:R-:W-:Y:S01]  /*2fc0*/  LEA R4, R10, UR27, 0x4 ;  /* 0x0000001b0a047c11 */ /* 0x000fe2000f8e20ff */
[----:B------:R-:W-:Y:S01]  /*2fd0*/  @UP4 ULEA UR5, UR23, UR27, 0x3 ;  /* 0x0000001b17054291 */ /* 0x000fe2000f8e18ff */
[----:B------:R-:W-:Y:S01]  /*2fe0*/  PLOP3.LUT P1, PT, PT, PT, PT, 0x80, 0x8 ;  /* 0x000000000008781c */ /* 0x000fe20003f2f070 */
[----:B------:R-:W-:Y:S01]  /*2ff0*/  ULEA UR29, UR30, UR27, 0x3 ;  /* 0x0000001b1e1d7291 */ /* 0x000fe2000f8e18ff */
[----:B------:R-:W-:Y:S01]  /*3000*/  PRMT R3, RZ, 0x654, R3 ;  /* 0x00000654ff037816 */ /* 0x000fe20000000003 */
[----:B------:R-:W-:Y:S01]  /*3010*/  UIMAD UR22, UR30, 0xe0, UR41 ;  /* 0x000000e01e1678a4 */ /* 0x000fe2000f8e0229 */
[----:B------:R-:W3:Y:S01]  /*3020*/  LDS.128 R4, [R4+0xc0] ;  /* 0x0000c00004047984 */ /* 0x000ee20000000c00 */
[----:B--2---:R-:W-:Y:S02]  /*3030*/  @P0 SHF.L.U32 R2, R8, 0x1f, RZ ;  /* 0x0000001f08020819 */ /* 0x004fe400000006ff */
[----:B------:R-:W-:Y:S01]  /*3040*/  SHF.L.U32 R0, R11, 0x1f, RZ ;  /* 0x0000001f0b007819 */ /* 0x000fe200000006ff */
[----:B------:R-:W-:Y:S01]  /*3050*/  @!PT LDS RZ, [RZ] ;  /* 0x00000000fffff984 */ /* 0x000fe20000000800 */
[----:B------:R-:W-:Y:S01]  /*3060*/  @!PT LDS RZ, [RZ] ;  /* 0x00000000fffff984 */ /* 0x000fe20000000800 */
[----:B------:R-:W-:Y:S01]  /*3070*/  @!PT LDS RZ, [RZ] ;  /* 0x00000000fffff984 */ /* 0x000fe20000000800 */
[----:B------:R-:W-:Y:S01]  /*3080*/  @!PT LDS RZ, [RZ] ;  /* 0x00000000fffff984 */ /* 0x000fe20000000800 */
[----:B------:R2:W-:Y:S06]  /*3090*/  MEMBAR.ALL.CTA ;  /* 0x0000000000007992 */ /* 0x0005ec0000008000 */
[----:B--2---:R-:W2:Y:S02]  /*30a0*/  FENCE.VIEW.ASYNC.S ;  /* 0x00000000000073c6 */ /* 0x004ea40000000000 */
[----:B--2---:R2:W-:Y:S01]  /*30b0*/  SYNCS.ARRIVE.TRANS64.RED.A1T0 RZ, [R3+URZ], RZ ;  /* 0x000000ff03ff79a7 */ /* 0x0045e200081004ff */
[----:B------:R2:W4:Y:S01]  /*30c0*/  @P0 SYNCS.PHASECHK.TRANS64.TRYWAIT P1, [UR5], R2 ;  /* 0x00000002ff0005a7 */ /* 0x0005220008021105 */
[----:B------:R-:W1:Y:S02]  /*30d0*/  SYNCS.PHASECHK.TRANS64.TRYWAIT P0, [UR29+0x80], R0 ;  /* 0x00008000ff0075a7 */ /* 0x000e64000800111d */
[----:B-1234-:R-:W-:Y:S05]  /*30e0*/  @!P0 BRA `(.L_x_52) ;  /* 0x00000090009c8947 */ /* 0x01efea0003800000 */
.L_x_117:
[----:B------:R-:W-:Y:S01]  /*30f0*/  IADD3 R10, PT, PT, R10, 0x1, RZ ;  /* 0x000000010a0a7810 */ /* 0x000fe20007ffe0ff */
[----:B------:R-:W-:Y:S06]  /*3100*/  BRA.U !UP4, `(.L_x_53) ;  /* 0x000000010cc07547 */ /* 0x000fec000b800000 */
[----:B------:R-:W-:Y:S01]  /*3110*/  UPLOP3.LUT UP2, UPT, UPT, UPT, UPT, 0x40, 0x4 ;  /* 0x000000000004789c */ /* 0x000fe20003f4e870 */
[----:B------:R-:W-:Y:S01]  /*3120*/  UMOV UR25, UR40 ;  /* 0x0000002800197c82 */ /* 0x000fe20008000000 */
[----:B------:R-:W-:Y:S01]  /*3130*/  UMOV UR24, UR31 ;  /* 0x0000001f00187c82 */ /* 0x000fe20008000000 */
[----:B------:R-:W-:-:S08]  /*3140*/  UMOV UR5, UR23 ;  /* 0x0000001700057c82 */ /* 0x000fd00008000000 */
.L_x_56:
[----:B------:R-:W-:Y:S02]  /*3150*/  UIADD3 UR25, UPT, UPT, UR25, 0x1, URZ ;  /* 0x0000000119197890 */ /* 0x000fe4000fffe0ff */
[----:B--2---:R-:W-:Y:S02]  /*3160*/  ULEA UR7, UR5, UR27, 0x3 ;  /* 0x0000001b05077291 */ /* 0x004fe4000f8e18ff */
[----:B------:R-:W-:Y:S01]  /*3170*/  UISETP.NE.AND UP3, UPT, UR25, URZ, UPT ;  /* 0x000000ff1900728c */ /* 0x000fe2000bf65270 */
[----:B---3--:R-:W-:Y:S10]  /*3180*/  @P1 BRA `(.L_x_54) ;  /* 0x00000000000c1947 */ /* 0x008ff40003800000 */
[----:B-1----:R-:W-:Y:S04]  /*3190*/  SHF.L.U32 R2, R8, 0x1f, RZ ;  /* 0x0000001f08027819 */ /* 0x002fe800000006ff */
[----:B------:R-:W1:Y:S02]  /*31a0*/  SYNCS.PHASECHK.TRANS64.TRYWAIT P0, [UR7], R2 ;  /* 0x00000002ff0075a7 */ /* 0x000e640008001107 */
[----:B-1----:R-:W-:Y:S05]  /*31b0*/  @!P0 BRA `(.L_x_55) ;  /* 0x0000009000808947 */ /* 0x002fea0003800000 */
.L_x_54:
[----:B------:R-:W-:Y:S01]  /*31c0*/  UISETP.NE.AND UP0, UPT, UR24, 0x1, UPT ;  /* 0x000000011800788c */ /* 0x000fe2000bf05270 */
[----:B------:R-:W-:Y:S01]  /*31d0*/  PLOP3.LUT P1, PT, PT, PT, PT, 0x80, 0x8 ;  /* 0x000000000008781c */ /* 0x000fe20003f2f070 */
[----:B------:R-:W-:Y:S02]  /*31e0*/  UIADD3 UR6, UPT, UPT, UR5, 0x1, URZ ;  /* 0x0000000105067890 */ /* 0x000fe4000fffe0ff */
[----:B------:R-:W-:Y:S02]  /*31f0*/  UIADD3 UR26, UPT, UPT, UR7, 0x10, URZ ;  /* 0x00000010071a7890 */ /* 0x000fe4000fffe0ff */
[----:B------:R-:W-:Y:S01]  /*3200*/  UISETP.NE.AND UP1, UPT, UR6, 0x2, UPT ;  /* 0x000000020600788c */ /* 0x000fe2000bf25270 */
[----:B------:R-:W-:Y:S01]  /*3210*/  PLOP3.LUT P0, PT, PT, PT, UP0, 0x80, 0x8 ;  /* 0x000000000008781c */ /* 0x000fe20003f0f008 */
[----:B------:R-:W-:Y:S02]  /*3220*/  UIADD3 UR24, UPT, UPT, UR24, -0x1, URZ ;  /* 0xffffffff18187890 */ /* 0x000fe4000fffe0ff */
[----:B------:R-:W-:Y:S02]  /*3230*/  USEL UR8, URZ, 0x1, UP1 ;  /* 0x00000001ff087887 */ /* 0x000fe40008800000 */
[----:B------:R-:W-:Y:S01]  /*3240*/  USEL UR23, UR6, URZ, UP1 ;  /* 0x000000ff06177287 */ /* 0x000fe20008800000 */
[----:B------:R-:W-:Y:S01]  /*3250*/  UMOV UR7, 0x40004040 ;  /* 0x4000404000077882 */ /* 0x000fe20000000000 */
[----:B------:R-:W-:Y:S02]  /*3260*/  UMOV UR9, 0x40004040 ;  /* 0x4000404000097882 */ /* 0x000fe40000000000 */
[----:B------:R-:W-:Y:S01]  /*3270*/  @UP0 ULEA UR6, UR23, UR27, 0x3 ;  /* 0x0000001b17060291 */ /* 0x000fe2000f8e18ff */
[----:B------:R-:W-:Y:S01]  /*3280*/  LOP3.LUT R8, R8, UR8, RZ, 0x3c, !PT ;  /* 0x0000000808087c12 */ /* 0x000fe2000f8e3cff */
[----:B------:R-:W-:Y:S01]  /*3290*/  ULEA UR8, UR5, UR28, 0xa ;  /* 0x0000001c05087291 */ /* 0x000fe2000f8e50ff */
[----:B------:R-:W-:Y:S02]  /*32a0*/  UMOV UR21, 0x40004040 ;  /* 0x4000404000157882 */ /* 0x000fe40000000000 */
[----:B-1----:R-:W-:Y:S01]  /*32b0*/  @P0 SHF.L.U32 R0, R8, 0x1f, RZ ;  /* 0x0000001f08000819 */ /* 0x002fe200000006ff */
[----:B------:R-:W-:Y:S02]  /*32c0*/  UIADD3 UR18, UPT, UPT, UR8, 0x2, URZ ;  /* 0x0000000208127890 */ /* 0x000fe4000fffe0ff */
[----:B------:R-:W-:Y:S01]  /*32d0*/  UIADD3 UR14, UPT, UPT, UR8, 0x4, URZ ;  /* 0x00000004080e7890 */ /* 0x000fe2000fffe0ff */
[----:B------:R2:W3:Y:S01]  /*32e0*/  @P0 SYNCS.PHASECHK.TRANS64.TRYWAIT P1, [UR6], R0 ;  /* 0x00000000ff0005a7 */ /* 0x0004e20008021106 */
[----:B------:R-:W-:Y:S02]  /*32f0*/  UIMAD UR6, UR5, 0x700, UR4 ;  /* 0x00000700050678a4 */ /* 0x000fe4000f8e0204 */
[----:B------:R-:W-:Y:S02]  /*3300*/  UIADD3 UR10, UPT, UPT, UR8, 0x6, URZ ;  /* 0x00000006080a7890 */ /* 0x000fe4000fffe0ff */
[----:B------:R-:W-:Y:S02]  /*3310*/  UIADD3 UR20, UPT, UPT, UR6, 0x2, URZ ;  /* 0x0000000206147890 */ /* 0x000fe4000fffe0ff */
[----:B------:R-:W-:Y:S02]  /*3320*/  UIADD3 UR16, UPT, UPT, UR6, 0x4, URZ ;  /* 0x0000000406107890 */ /* 0x000fe4000fffe0ff */
[----:B------:R-:W-:Y:S01]  /*3330*/  UIADD3 UR12, UPT, UPT, UR6, 0x6, URZ ;  /* 0x00000006060c7890 */ /* 0x000fe2000fffe0ff */
[----:B------:R2:W-:Y:S01]  /*3340*/  UTCHMMA gdesc[UR8], gdesc[UR6], tmem[UR22], tmem[UR38], idesc[UR39], UP2 ;  /* 0x00ff2606080075ea */ /* 0x0005e20009000016 */
[----:B------:R-:W-:Y:S01]  /*3350*/  UPLOP3.LUT UP2, UPT, UPT, UPT, UPT, 0x80, 0x8 ;  /* 0x000000000008789c */ /* 0x000fe20003f4f070 */
[----:B------:R-:W-:Y:S01]  /*3360*/  UMOV UR19, 0x40004040 ;  /* 0x4000404000137882 */ /* 0x000fe20000000000 */
[----:B------:R-:W-:Y:S01]  /*3370*/  UMOV UR17, 0x40004040 ;  /* 0x4000404000117882 */ /* 0x000fe20000000000 */
[----:B------:R2:W-:Y:S01]  /*3380*/  UTCHMMA gdesc[UR18], gdesc[UR20], tmem[UR22], tmem[UR36], idesc[UR37], UPT ;  /* 0x00ff2414120075ea */ /* 0x0005e2000b800016 */
[----:B------:R-:W-:Y:S01]  /*3390*/  UMOV UR15, 0x40004040 ;  /* 0x40004040000f7882 */ /* 0x000fe20000000000 */
[----:B------:R-:W-:Y:S01]  /*33a0*/  UMOV UR13, 0x40004040 ;  /* 0x40004040000d7882 */ /* 0x000fe20000000000 */
[----:B------:R-:W-:Y:S01]  /*33b0*/  UMOV UR11, 0x40004040 ;  /* 0x40004040000b7882 */ /* 0x000fe20000000000 */
[----:B------:R2:W-:Y:S01]  /*33c0*/  UTCHMMA gdesc[UR14], gdesc[UR16], tmem[UR22], tmem[UR34], idesc[UR35], UPT ;  /* 0x00ff22100e0075ea */ /* 0x0005e2000b800016 */
[----:B------:R2:W-:Y:S01]  /*33d0*/  UTCHMMA gdesc[UR10], gdesc[UR12], tmem[UR22], tmem[UR32], idesc[UR33], UPT ;  /* 0x00ff200c0a0075ea */ /* 0x0005e2000b800016 */
[----:B------:R2:W-:Y:S01]  /*33e0*/  UTCBAR [UR26], URZ ;  /* 0x000000ff1a0073e9 */ /* 0x0005e200080000ff */
[----:B------:R-:W-:Y:S01]  /*33f0*/  UMOV UR5, UR23 ;  /* 0x0000001700057c82 */ /* 0x000fe20008000000 */
[----:B------:R-:W-:Y:S05]  /*3400*/  BRA.U UP3, `(.L_x_56) ;  /* 0xfffffffd03507547 */ /* 0x000fea000b83ffff */
.L_x_53:
[----:B------:R-:W-:Y:S01]  /*3410*/  UIADD3 UR5, UPT, UPT, UR30, 0x1, URZ ;  /* 0x000000011e057890 */ /* 0x000fe2000fffe0ff */
[----:B------:R-:W-:Y:S01]  /*3420*/  LOP3.LUT P0, RZ, R6, 0x1, RZ, 0xc0, !PT ;  /* 0x0000000106ff7812 */ /* 0x000fe2000780c0ff */
[----:B--2---:R-:W-:Y:S01]  /*3430*/  UIADD3 UR6, UPT, UPT, UR29, 0x70, URZ ;  /* 0x000000701d067890 */ /* 0x004fe2000fffe0ff */
[----:B---3--:R-:W-:Y:S01]  /*3440*/  ISETP.NE.AND P1, PT, R10, 0x2, PT ;  /* 0x000000020a00780c */ /* 0x008fe20003f25270 */
[----:B------:R-:W-:-:S03]  /*3450*/  UISETP.NE.AND UP0, UPT, UR5, 0x2, UPT ;  /* 0x000000020500788c */ /* 0x000fc6000bf05270 */
[----:B-1----:R-:W-:Y:S01]  /*3460*/  SEL R0, RZ, 0x1, P1 ;  /* 0x00000001ff007807 */ /* 0x002fe20000800000 */
[----:B------:R-:W-:Y:S01]  /*3470*/  USEL UR7, URZ, 0x1, UP0 ;  /* 0x00000001ff077887 */ /* 0x000fe20008000000 */
[----:B------:R-:W-:Y:S01]  /*3480*/  SEL R10, R10, RZ, P1 ;  /* 0x000000ff0a0a7207 */ /* 0x000fe20000800000 */
[----:B------:R-:W-:Y:S01]  /*3490*/  USEL UR30, UR5, URZ, UP0 ;  /* 0x000000ff051e7287 */ /* 0x000fe20008000000 */
[----:B------:R2:W-:Y:S01]  /*34a0*/  UTCBAR [UR6], URZ ;  /* 0x000000ff060073e9 */ /* 0x0005e200080000ff */
[----:B------:R-:W-:Y:S02]  /*34b0*/  LOP3.LUT R9, R9, R0, RZ, 0x3c, !PT ;  /* 0x0000000009097212 */ /* 0x000fe400078e3cff */
[----:B------:R-:W-:Y:S01]  /*34c0*/  LOP3.LUT R11, R11, UR7, RZ, 0x3c, !PT ;  /* 0x000000070b0b7c12 */ /* 0x000fe2000f8e3cff */
[----:B------:R-:W-:Y:S07]  /*34d0*/  @P0 BRA `(.L_x_57) ;  /* 0xfffffff800a00947 */ /* 0x000fee000383ffff */
[----:B------:R-:W1:Y:S01]  /*34e0*/  S2UR UR7, SR_CgaCtaId ;  /* 0x00000000000779c3 */ /* 0x000e620000008800 */
[----:B------:R-:W-:Y:S01]  /*34f0*/  ELECT P0, URZ, PT ;  /* 0x0000000000ff782f */ /* 0x000fe20003800000 */
[----:B------:R-:W-:Y:S01]  /*3500*/  IMAD.MOV.U32 R0, RZ, RZ, 0x1 ;  /* 0x00000001ff007424 */ /* 0x000fe200078e00ff */
[----:B------:R-:W-:Y:S01]  /*3510*/  UIADD3 UR27, UPT, UPT, UR27, 0x80, URZ ;  /* 0x000000801b1b7890 */ /* 0x000fe2000fffe0ff */
[----:B------:R-:W-:Y:S01]  /*3520*/  SHF.L.U32 R2, R11, 0x1f, RZ ;  /* 0x0000001f0b027819 */ /* 0x000fe200000006ff */
[----:B------:R-:W-:-:S03]  /*3530*/  UMOV UR4, 0x40 ;  /* 0x0000004000047882 */ /* 0x000fc60000000000 */
[----:B------:R-:W-:Y:S01]  /*3540*/  UVIRTCOUNT.DEALLOC.SMPOOL 0x80 ;  /* 0x000000800000784c */ /* 0x000fe20000000000 */
[----:B-1----:R-:W-:Y:S02]  /*3550*/  ULEA UR7, UR7, UR4, 0x18 ;  /* 0x0000000407077291 */ /* 0x002fe4000f8ec0ff */
[----:B------:R-:W-:-:S07]  /*3560*/  ULEA UR4, UR30, UR27, 0x3 ;  /* 0x0000001b1e047291 */ /* 0x000fce000f8e18ff */
[----:B------:R1:W-:Y:S02]  /*3570*/  @P0 STS.U8 [UR7+0x1c], R0 ;  /* 0x00001c00ff000988 */ /* 0x0003e40008000007 */
[----:B------:R-:W3:Y:S02]  /*3580*/  SYNCS.PHASECHK.TRANS64.TRYWAIT P0, [UR4], R2 ;  /* 0x00000002ff0075a7 */ /* 0x000ee40008001104 */
[----:B-1-3--:R-:W-:Y:S05]  /*3590*/  @!P0 BRA `(.L_x_58) ;  /* 0x0000008c00a08947 */ /* 0x00afea0003800000 */
.L_x_120:
[----:B------:R-:W-:-:S04]  /*35a0*/  UIADD3 UR4, UPT, UPT, UR30, 0x1, URZ ;  /* 0x000000011e047890 */ /* 0x000fc8000fffe0ff */
[----:B------:R-:W-:-:S04]  /*35b0*/  UISETP.NE.AND UP0, UPT, UR4, 0x2, UPT ;  /* 0x000000020400788c */ /* 0x000fc8000bf05270 */
[----:B------:R-:W-:Y:S02]  /*35c0*/  USEL UR5, URZ, 0x1, UP0 ;  /* 0x00000001ff057887 */ /* 0x000fe40008000000 */
[----:B------:R-:W-:-:S04]  /*35d0*/  USEL UR4, UR4, URZ, UP0 ;  /* 0x000000ff04047287 */ /* 0x000fc80008000000 */
[----:B------:R-:W-:Y:S01]  /*35e0*/  ULEA UR4, UR4, UR27, 0x3 ;  /* 0x0000001b04047291 */ /* 0x000fe2000f8e18ff */
[----:B-1----:R-:W-:-:S04]  /*35f0*/  LOP3.LUT R2, R11, UR5, RZ, 0x3c, !PT ;  /* 0x000000050b027c12 */ /* 0x002fc8000f8e3cff */
[----:B------:R-:W-:-:S04]  /*3600*/  SHF.L.U32 R2, R2, 0x1f, RZ ;  /* 0x0000001f02027819 */ /* 0x000fc800000006ff */
[----:B------:R-:W1:Y:S02]  /*3610*/  SYNCS.PHASECHK.TRANS64.TRYWAIT P0, [UR4], R2 ;  /* 0x00000002ff0075a7 */ /* 0x000e640008001104 */
[----:B-1----:R-:W-:Y:S05]  /*3620*/  @!P0 BRA `(.L_x_59) ;  /* 0x0000008c00948947 */ /* 0x002fea0003800000 */
.L_x_122:
[----:B------:R-:W-:Y:S01]  /*3630*/  NOP ;  /* 0x0000000000007918 */ /* 0x000fe20000000000 */
[----:B-1----:R-:W1:Y:S01]  /*3640*/  LDS R0, [UR7+0x14] ;  /* 0x00001407ff007984 */ /* 0x002e620008000800 */
[----:B------:R-:W-:Y:S01]  /*3650*/  ULOP3.LUT UR4, UR41, 0xffff, URZ, 0xc0, !UPT ;  /* 0x0000ffff29047892 */ /* 0x000fe2000f8ec0ff */
[----:B------:R-:W-:Y:S01]  /*3660*/  UMOV UR5, 0xffff ;  /* 0x0000ffff00057882 */ /* 0x000fe20000000000 */
[----:B--2---:R-:W-:Y:S02]  /*3670*/  UMOV UR6, 0x1 ;  /* 0x0000000100067882 */ /* 0x004fe40000000000 */
[----:B------:R-:W-:-:S04]  /*3680*/  USHF.R.U32.HI UR4, URZ, 0x5, UR4 ;  /* 0x00000005ff047899 */ /* 0x000fc80008011604 */
[----:B------:R-:W-:Y:S02]  /*3690*/  USHF.L.U32 UR5, UR5, UR4, URZ ;  /* 0x0000000405057299 */ /* 0x000fe400080006ff */
[----:B------:R-:W-:-:S04]  /*36a0*/  USHF.L.U32 UR4, UR6, UR4, URZ ;  /* 0x0000000406047299 */ /* 0x000fc800080006ff */
[----:B-1----:R-:W-:-:S04]  /*36b0*/  LOP3.LUT R0, R0, UR5, RZ, 0xc0, !PT ;  /* 0x0000000500007c12 */ /* 0x002fc8000f8ec0ff */
[----:B------:R-:W-:-:S13]  /*36c0*/  ISETP.NE.AND P0, PT, R0, UR5, PT ;  /* 0x0000000500007c0c */ /* 0x000fda000bf05270 */
[----:B------:R-:W-:Y:S05]  /*36d0*/  @P0 BRA `(.L_x_60) ;  /* 0x0000000000580947 */ /* 0x000fea0003800000 */
[----:B------:R-:W1:Y:S02]  /*36e0*/  LDS R0, [UR7+0x18] ;  /* 0x00001807ff007984 */ /* 0x000e640008000800 */
[----:B-1----:R-:W-:-:S04]  /*36f0*/  LOP3.LUT R0, R0, UR4, RZ, 0xc0, !PT ;  /* 0x0000000400007c12 */ /* 0x002fc8000f8ec0ff */
[----:B------:R-:W-:-:S13]  /*3700*/  ISETP.NE.AND P0, PT, R0, UR4, PT ;  /* 0x0000000400007c0c */ /* 0x000fda000bf05270 */
[----:B------:R-:W-:Y:S05]  /*3710*/  @P0 BRA `(.L_x_61) ;  /* 0x00000000003c0947 */ /* 0x000fea0003800000 */
[----:B------:R-:W1:Y:S01]  /*3720*/  S2R R2, SR_LANEID ;  /* 0x0000000000027919 */ /* 0x000e620000000000 */
[----:B------:R-:W-:-:S06]  /*3730*/  ULOP3.LUT UR5, URZ, UR5, URZ, 0x33, !UPT ;  /* 0x00000005ff057292 */ /* 0x000fcc000f8e33ff */
[----:B------:R-:W-:-:S04]  /*3740*/  IMAD.U32 R0, RZ, RZ, UR5 ;  /* 0x00000005ff007e24 */ /* 0x000fc8000f8e00ff */
[----:B------:R2:W3:Y:S02]  /*3750*/  REDUX UR8, R0 ;  /* 0x00000000000873c4 */ /* 0x0004e40000000000 */
[----:B------:R4:W-:Y:S01]  /*3760*/  UTCATOMSWS.AND URZ, UR5 ;  /* 0x0000000500ff79e3 */ /* 0x0009e20008000000 */
[----:B--2---:R-:W-:Y:S01]  /*3770*/  LOP3.LUT R0, RZ, UR4, RZ, 0x33, !PT ;  /* 0x00000004ff007c12 */ /* 0x004fe2000f8e33ff */
[----:B------:R-:W-:Y:S02]  /*3780*/  VOTEU.ANY UR4, UPT, PT ;  /* 0x0000000000047886 */ /* 0x000fe400038e0100 */
[----:B------:R-:W-:Y:S02]  /*3790*/  UFLO.U32 UR4, UR4 ;  /* 0x00000004000472bd */ /* 0x000fe400080e0000 */
[----:B------:R-:W2:Y:S04]  /*37a0*/  REDUX UR6, R0 ;  /* 0x00000000000673c4 */ /* 0x000ea80000000000 */
[----:B-1----:R-:W-:-:S02]  /*37b0*/  ISETP.EQ.U32.AND P0, PT, R2, UR4, PT ;  /* 0x0000000402007c0c */ /* 0x002fc4000bf02070 */
[----:B---3--:R-:W-:-:S11]  /*37c0*/  MOV R2, UR8 ;  /* 0x0000000800027c02 */ /* 0x008fd60008000f00 */
[----:B------:R4:W-:Y:S01]  /*37d0*/  @P0 ATOMS.AND RZ, [UR7+0x14], R2 ;  /* 0x00001402ffff098c */ /* 0x0009e2000a800007 */
[----:B--2---:R-:W-:-:S05]  /*37e0*/  IMAD.U32 R0, RZ, RZ, UR6 ;  /* 0x00000006ff007e24 */ /* 0x004fca000f8e00ff */
[----:B------:R4:W-:Y:S01]  /*37f0*/  @P0 ATOMS.AND RZ, [UR7+0x18], R0 ;  /* 0x00001800ffff098c */ /* 0x0009e2000a800007 */
[----:B------:R-:W-:Y:S05]  /*3800*/  BRA `(.L_x_62) ;  /* 0x0000000000147947 */ /* 0x000fea0003800000 */
.L_x_61:
[----:B------:R-:W-:Y:S02]  /*3810*/  MOV R2, 0x3830 ;  /* 0x0000383000027802 */ /* 0x000fe40000000f00 */
[----:B-----5:R-:W-:Y:S05]  /*3820*/  CALL.REL.NOINC `($__internal_0_$__cuda_sm10x_tcgen05_guardrail_trap_col_being_dealloced_not_returned_by_alloc) ;  /* 0x0000008c00c87944 */ /* 0x020fea0003c00000 */
[----:B------:R-:W-:Y:S05]  /*3830*/  BRA `(.L_x_62) ;  /* 0x0000000000087947 */ /* 0x000fea0003800000 */
.L_x_60:
[----:B------:R-:W-:Y:S02]  /*3840*/  MOV R2, 0x3860 ;  /* 0x0000386000027802 */ /* 0x000fe40000000f00 */
[----:B-----5:R-:W-:Y:S05]  /*3850*/  CALL.REL.NOINC `($__internal_2_$__cuda_sm10x_tcgen05_guardrail_trap_unallocated_columns_being_dealloced) ;  /* 0x0000008c00d47944 */ /* 0x020fea0003c00000 */
.L_x_62:
[----:B------:R-:W-:Y:S01]  /*3860*/  NOP ;  /* 0x0000000000007918 */ /* 0x000fe20000000000 */
[----:B----4-:R-:W-:Y:S05]  /*3870*/  EXIT ;  /* 0x000000000000794d */ /* 0x010fea0003800000 */
.L_x_46:
[----:B------:R-:W-:-:S09]  /*3880*/  UISETP.NE.OR UP0, UPT, UR18, 0x3, !UP3 ;  /* 0x000000031200788c */ /* 0x000fd2000df05670 */
[----:B------:R-:W-:Y:S05]  /*3890*/  BRA.U UP0, `(.L_x_63) ;  /* 0x0000000d00e87547 */ /* 0x000fea000b800000 */
[----:B------:R-:W2:Y:S01]  /*38a0*/  LDCU.64 UR4, c[0x0][0x888] ;  /* 0x00011100ff0477ac */ /* 0x000ea20008000a00 */
[----:B------:R-:W-:Y:S02]  /*38b0*/  HFMA2 R9, -RZ, RZ, 0, 0 ;  /* 0x00000000ff097431 */ /* 0x000fe400000001ff */
[----:B------:R-:W-:Y:S01]  /*38c0*/  IMAD.MOV.U32 R11, RZ, RZ, 0x1 ;  /* 0x00000001ff0b7424 */ /* 0x000fe200078e00ff */
[----:B------:R-:W-:Y:S01]  /*38d0*/  MOV R8, 0xe000 ;  /* 0x0000e00000087802 */ /* 0x000fe20000000f00 */
[----:B------:R-:W3:Y:S01]  /*38e0*/  LDCU UR44, c[0x0][0x370] ;  /* 0x00006e00ff2c77ac */ /* 0x000ee20008000800 */
[----:B------:R-:W-:Y:S01]  /*38f0*/  IMAD.MOV.U32 R10, RZ, RZ, RZ ;  /* 0x000000ffff0a7224 */ /* 0x000fe200078e00ff */
[----:B------:R-:W3:Y:S01]  /*3900*/  LDCU.128 UR48, c[0x0][0xb10] ;  /* 0x00016200ff3077ac */ /* 0x000ee20008000c00 */
[----:B------:R-:W4:Y:S01]  /*3910*/  LDCU UR37, c[0x0][0x374] ;  /* 0x00006e80ff2577ac */ /* 0x000f220008000800 */
[----:B------:R-:W1:Y:S01]  /*3920*/  LDCU.64 UR42, c[0x0][0x890] ;  /* 0x00011200ff2a77ac */ /* 0x000e620008000a00 */
[----:B------:R-:W1:Y:S01]  /*3930*/  LDCU UR29, c[0x0][0xb0c] ;  /* 0x00016180ff1d77ac */ /* 0x000e620008000800 */
[----:B--2---:R-:W-:Y:S01]  /*3940*/  UISETP.NE.U32.AND UP0, UPT, UR4, URZ, UPT ;  /* 0x000000ff0400728c */ /* 0x004fe2000bf05070 */
[----:B------:R-:W2:Y:S01]  /*3950*/  LDCU UR56, c[0x0][0xb20] ;  /* 0x00016400ff3877ac */ /* 0x000ea20008000800 */
[----:B------:R-:W2:Y:S01]  /*3960*/  LDCU UR4, c[0x0][0xb30] ;  /* 0x00016600ff0477ac */ /* 0x000ea20008000800 */
[----:B---3--:R-:W-:-:S02]  /*3970*/  UIMAD.WIDE.U32 UR8, UR44, UR48, URZ ;  /* 0x000000302c0872a5 */ /* 0x008fc4000f8e00ff */
[----:B----4-:R-:W-:Y:S02]  /*3980*/  UIMAD.WIDE.U32 UR10, UR37, UR51, URZ ;  /* 0x00000033250a72a5 */ /* 0x010fe4000f8e00ff */
[----:B-1----:R-:W-:Y:S02]  /*3990*/  UISETP.NE.U32.AND UP6, UPT, UR42, URZ, UPT ;  /* 0x000000ff2a00728c */ /* 0x002fe4000bfc5070 */
[----:B------:R-:W-:Y:S01]  /*39a0*/  UISETP.NE.AND.EX UP5, UPT, UR5, URZ, UPT, UP0 ;  /* 0x000000ff0500728c */ /* 0x000fe2000bfa5300 */
[----:B------:R-:W-:Y:S01]  /*39b0*/  UMOV UR6, 0x400 ;  /* 0x0000040000067882 */ /* 0x000fe20000000000 */
[----:B------:R-:W-:Y:S01]  /*39c0*/  UISETP.NE.AND UP0, UPT, UR21, 0x1, UPT ;  /* 0x000000011500788c */ /* 0x000fe2000bf05270 */
[----:B------:R-:W-:Y:S01]  /*39d0*/  UMOV UR8, UR9 ;  /* 0x0000000900087c82 */ /* 0x000fe20008000000 */
[----:B------:R-:W-:Y:S01]  /*39e0*/  UMOV UR45, UR11 ;  /* 0x0000000b002d7c82 */ /* 0x000fe20008000000 */
[----:B------:R-:W-:Y:S01]  /*39f0*/  UISETP.NE.AND UP0, UPT, UR29, 0x1, UPT ;  /* 0x000000011d00788c */ /* 0x000fe2000bf05270 */
[----:B------:R-:W1:Y:S01]  /*3a00*/  LDCU.64 UR54, c[0x0][0x348] ;  /* 0x00006900ff3677ac */ /* 0x000e620008000a00 */
[----:B------:R-:W-:Y:S01]  /*3a10*/  UMOV UR30, URZ ;  /* 0x000000ff001e7c82 */ /* 0x000fe20008000000 */
[----:B------:R-:W-:-:S02]  /*3a20*/  UPLOP3.LUT UP1, UPT, UPT, UPT, UPT, 0x40, 0x4 ;  /* 0x000000000004789c */ /* 0x000fc40003f2e870 */
[----:B------:R-:W-:Y:S01]  /*3a30*/  UISETP.GE.AND UP3, UPT, UR21, 0x1, UPT ;  /* 0x000000011500788c */ /* 0x000fe2000bf66270 */
[----:B------:R-:W3:Y:S01]  /*3a40*/  LDCU.64 UR22, c[0x0][0xb28] ;  /* 0x00016500ff1677ac */ /* 0x000ee20008000a00 */
[----:B------:R-:W-:Y:S02]  /*3a50*/  ULEA UR6, UR15, UR6, 0x18 ;  /* 0x000000060f067291 */ /* 0x000fe4000f8ec0ff */
[----:B------:R-:W-:Y:S02]  /*3a60*/  UISETP.NE.AND.EX UP6, UPT, UR43, URZ, UPT, UP6 ;  /* 0x000000ff2b00728c */ /* 0x000fe4000bfc5360 */
[----:B------:R-:W-:Y:S02]  /*3a70*/  USHF.R.U32.HI UR52, URZ, UR49, UR8 ;  /* 0x00000031ff347299 */ /* 0x000fe40008011608 */
[----:B--2---:R-:W-:Y:S02]  /*3a80*/  USHF.R.U32.HI UR45, URZ, UR56, UR45 ;  /* 0x00000038ff2d7299 */ /* 0x004fe4000801162d */
[----:B------:R-:W-:-:S02]  /*3a90*/  UISETP.NE.AND UP0, UPT, UR50, 0x1, UPT ;  /* 0x000000013200788c */ /* 0x000fc4000bf05270 */
[----:B------:R-:W-:-:S11]  /*3aa0*/  UISETP.NE.AND UP4, UPT, UR4, 0x1, UPT ;  /* 0x000000010400788c */ /* 0x000fd6000bf85270 */
.L_x_71:
[C---:B------:R-:W-:Y:S02]  /*3ab0*/  LEA R3, R10.reuse, UR6, 0x3 ;  /* 0x000000060a037c11 */ /* 0x040fe4000f8e18ff */
[----:B------:R-:W-:Y:S02]  /*3ac0*/  SHF.L.U32 R0, R9, 0x1f, RZ ;  /* 0x0000001f09007819 */ /* 0x000fe400000006ff */
[----:B------:R-:W-:Y:S02]  /*3ad0*/  LEA R4, R10, UR6, 0x4 ;  /* 0x000000060a047c11 */ /* 0x000fe4000f8e20ff */
[----:B--2---:R-:W2:Y:S02]  /*3ae0*/  SYNCS.PHASECHK.TRANS64.TRYWAIT P0, [R3+URZ+0x50], R0 ;  /* 0x00005000030075a7 */ /* 0x004ea400080011ff */
[----:B--2---:R-:W-:Y:S05]  /*3af0*/  @!P0 BRA `(.L_x_64) ;  /* 0x0000008800788947 */ /* 0x004fea0003800000 */
.L_x_123:
[----:B------:R-:W4:Y:S01]  /*3b00*/  LDS.128 R4, [R4+0xc0] ;  /* 0x0000c00004047984 */ /* 0x000f220000000c00 */
[----:B------:R-:W-:Y:S01]  /*3b10*/  UISETP.GE.AND UP0, UPT, UR21, 0x1, UPT ;  /* 0x000000011500788c */ /* 0x000fe2000bf06270 */
[----:B------:R-:W-:Y:S01]  /*3b20*/  @!PT LDS RZ, [RZ] ;  /* 0x00000000fffff984 */ /* 0x000fe20000000800 */
[----:B------:R-:W-:Y:S01]  /*3b30*/  @!PT LDS RZ, [RZ] ;  /* 0x00000000fffff984 */ /* 0x000fe20000000800 */
[----:B------:R-:W-:Y:S01]  /*3b40*/  @!PT LDS RZ, [RZ] ;  /* 0x00000000fffff984 */ /* 0x000fe20000000800 */
[----:B------:R-:W-:Y:S01]  /*3b50*/  @!PT LDS RZ, [RZ] ;  /* 0x00000000fffff984 */ /* 0x000fe20000000800 */
[----:B------:R1:W-:Y:S06]  /*3b60*/  MEMBAR.ALL.CTA ;  /* 0x0000000000007992 */ /* 0x0003ec0000008000 */
[----:B-1----:R-:W1:Y:S01]  /*3b70*/  FENCE.VIEW.ASYNC.S ;  /* 0x00000000000073c6 */ /* 0x002e620000000000 */
[----:B----4-:R-:W-:Y:S11]  /*3b80*/  LOP3.LUT P0, RZ, R6, 0x1, RZ, 0xc0, !PT ;  /* 0x0000000106ff7812 */ /* 0x010ff6000780c0ff */
[----:B------:R-:W-:Y:S02]  /*3b90*/  @!UPT UIADD3 URZ, UPT, UPT, URZ, URZ, URZ ;  /* 0x000000fffffff290 */ /* 0x000fe4000fffe0ff */
[----:B-1----:R-:W-:Y:S01]  /*3ba0*/  VOTEU.ANY UP3, P0 ;  /* 0x0000000000ff7886 */ /* 0x002fe20000060100 */
[----:B------:R-:W-:Y:S11]  /*3bb0*/  PLOP3.LUT P0, PT, PT, PT, UP3, 0x80, 0x8 ;  /* 0x000000000008781c */ /* 0x000ff60003f0f038 */
[----:B------:R-:W-:Y:S02]  /*3bc0*/  @!UPT UIADD3 URZ, UPT, UPT, URZ, URZ, URZ ;  /* 0x000000fffffff290 */ /* 0x000fe4000fffe0ff */
[----:B--2---:R-:W-:Y:S02]  /*3bd0*/  @P0 SHF.R.U32.HI R0, RZ, 0x10, R5 ;  /* 0x00000010ff000819 */ /* 0x004fe40000011605 */
[----:B------:R-:W-:Y:S02]  /*3be0*/  @P0 MOV R2, R4 ;  /* 0x0000000400020202 */ /* 0x000fe40000000f00 */
[----:B------:R-:W-:Y:S01]  /*3bf0*/  @P0 R2UR UR4, R0 ;  /* 0x00000000000402ca */ /* 0x000fe200000e0000 */
[----:B------:R-:W-:Y:S01]  /*3c00*/  VIADD R0, R3, 0x60 ;  /* 0x0000006003007836 */ /* 0x000fe20000000000 */
[----:B------:R-:W-:Y:S02]  /*3c10*/  @P0 LOP3.LUT R4, R5, 0xffff, RZ, 0xc0, !PT ;  /* 0x0000ffff05040812 */ /* 0x000fe400078ec0ff */
[----:B------:R-:W-:Y:S02]  /*3c20*/  @P0 R2UR UR7, R2 ;  /* 0x00000000020702ca */ /* 0x000fe400000e0000 */
[----:B------:R-:W-:Y:S02]  /*3c30*/  PRMT R0, RZ, 0x654, R0 ;  /* 0x00000654ff007816 */ /* 0x000fe40000000000 */
[----:B------:R-:W-:Y:S02]  /*3c40*/  @P0 R2UR UR5, R4 ;  /* 0x00000000040502ca */ /* 0x000fe400000e0000 */
[----:B------:R1:W-:Y:S03]  /*3c50*/  SYNCS.ARRIVE.TRANS64.RED.A1T0 RZ, [R0+URZ], RZ ;  /* 0x000000ff00ff79a7 */ /* 0x0003e600081004ff */
[----:B------:R-:W-:Y:S04]  /*3c60*/  @UP3 UMOV UR31, UR4 ;  /* 0x00000004001f3c82 */ /* 0x000fe80008000000 */
[----:B------:R-:W-:Y:S04]  /*3c70*/  @UP3 UMOV UR14, UR7 ;  /* 0x00000007000e3c82 */ /* 0x000fe80008000000 */
[----:B------:R-:W-:Y:S01]  /*3c80*/  @UP3 UMOV UR13, UR5 ;  /* 0x00000005000d3c82 */ /* 0x000fe20008000000 */
[----:B------:R-:W-:Y:S05]  /*3c90*/  BRA.U !UP0, `(.L_x_65) ;  /* 0x0000000108c07547 */ /* 0x000fea000b800000 */
[----:B------:R-:W-:Y:S02]  /*3ca0*/  UIMAD.WIDE.U32 UR10, UR13, UR51, URZ ;  /* 0x000000330d0a72a5 */ /* 0x000fe4000f8e00ff */
[----:B------:R-:W-:Y:S02]  /*3cb0*/  UP2UR UR12, UPR, URZ, 0x4 ;  /* 0x00000004ff0c7883 */ /* 0x000fe40008000000 */
[----:B------:R-:W-:Y:S02]  /*3cc0*/  UISETP.NE.AND UP2, UPT, UR50, 0x1, UPT ;  /* 0x000000013200788c */ /* 0x000fe4000bf45270 */
[----:B------:R-:W-:Y:S02]  /*3cd0*/  UIMAD.WIDE.U32 UR16, UR14, UR48, URZ ;  /* 0x000000300e1072a5 */ /* 0x000fe4000f8e00ff */
[----:B------:R-:W-:Y:S02]  /*3ce0*/  USEL UR4, UR37, UR45, !UP2 ;  /* 0x0000002d25047287 */ /* 0x000fe4000d000000 */
[----:B------:R-:W-:Y:S02]  /*3cf0*/  UISETP.NE.AND UP0, UPT, UR29, 0x1, UPT ;  /* 0x000000011d00788c */ /* 0x000fe4000bf05270 */
[----:B------:R-:W-:Y:S02]  /*3d00*/  UP2UR UR20, UPR, URZ, 0x2 ;  /* 0x00000002ff147883 */ /* 0x000fe40008000000 */
[----:B------:R-:W-:Y:S02]  /*3d10*/  UISETP.NE.AND UP1, UPT, UR21, 0x1, UPT ;  /* 0x000000011500788c */ /* 0x000fe4000bf25270 */
[----:B---3--:R-:W-:Y:S02]  /*3d20*/  UIMAD.WIDE.U32 UR18, UR4, UR22, URZ ;  /* 0x00000016041272a5 */ /* 0x008fe4000f8e00ff */
[----:B------:R-:W-:Y:S01]  /*3d30*/  USEL UR8, UR44, UR52, !UP0 ;  /* 0x000000342c087287 */ /* 0x000fe2000c000000 */
[----:B------:R-:W-:Y:S02]  /*3d40*/  UMOV UR5, UR11 ;  /* 0x0000000b00057c82 */ /* 0x000fe40008000000 */
[----:B------:R-:W-:Y:S02]  /*3d50*/  USHF.R.U32.HI UR7, URZ, UR56, UR5 ;  /* 0x00000038ff077299 */ /* 0x000fe40008011605 */
[----:B------:R-:W-:Y:S02]  /*3d60*/  UIMAD.WIDE.U32 UR24, UR8, UR22, URZ ;  /* 0x00000016081872a5 */ /* 0x000fe4000f8e00ff */
[----:B------:R-:W-:Y:S02]  /*3d70*/  USEL UR7, UR13, UR7, !UP2 ;  /* 0x000000070d077287 */ /* 0x000fe4000d000000 */
[----:B------:R-:W-:Y:S02]  /*3d80*/  UISETP.NE.AND UP2, UPT, UR12, URZ, UPT ;  /* 0x000000ff0c00728c */ /* 0x000fe4000bf45270 */
[----:B------:R-:W-:Y:S01]  /*3d90*/  UIMAD.WIDE.U32 UR10, UR7, UR22, URZ ;  /* 0x00000016070a72a5 */ /* 0x000fe2000f8e00ff */
[----:B------:R-:W-:Y:S02]  /*3da0*/  UMOV UR5, UR17 ;  /* 0x0000001100057c82 */ /* 0x000fe40008000000 */
[----:B------:R-:W-:Y:S03]  /*3db0*/  USHF.R.U32.HI UR9, URZ, UR49, UR5 ;  /* 0x00000031ff097299 */ /* 0x000fe60008011605 */
[----:B------:R-:W-:Y:S02]  /*3dc0*/  UMOV UR5, UR19 ;  /* 0x0000001300057c82 */ /* 0x000fe40008000000 */
[----:B------:R-:W-:Y:S03]  /*3dd0*/  @UP1 USHF.R.U32.HI UR4, URZ, UR23, UR5 ;  /* 0x00000017ff041299 */ /* 0x000fe60008011605 */
[----:B------:R-:W-:Y:S01]  /*3de0*/  UMOV UR5, UR25 ;  /* 0x0000001900057c82 */ /* 0x000fe20008000000 */
[----:B------:R-:W-:Y:S02]  /*3df0*/  UIMAD UR4, UR21, UR4, URZ ;  /* 0x00000004150472a4 */ /* 0x000fe4000f8e02ff */
[----:B------:R-:W-:Y:S02]  /*3e00*/  @UP1 USHF.R.U32.HI UR8, URZ, UR23, UR5 ;  /* 0x00000017ff081299 */ /* 0x000fe40008011605 */
[----:B------:R-:W-:Y:S02]  /*3e10*/  USEL UR5, UR14, UR9, !UP0 ;  /* 0x000000090e057287 */ /* 0x000fe4000c000000 */
[----:B------:R-:W-:Y:S02]  /*3e20*/  UIMAD UR9, UR21, UR8, URZ ;  /* 0x00000008150972a4 */ /* 0x000fe4000f8e02ff */
[----:B------:R-:W-:Y:S03]  /*3e30*/  UISETP.GE.AND UP0, UPT, UR7, UR4, UPT ;  /* 0x000000040700728c */ /* 0x000fe6000bf06270 */
[----:B------:R-:W-:Y:S01]  /*3e40*/  UMOV UR4, UR11 ;  /* 0x0000000b00047c82 */ /* 0x000fe20008000000 */
[----:B------:R-:W-:Y:S02]  /*3e50*/  UISETP.GE.OR UP0, UPT, UR5, UR9, UP0 ;  /* 0x000000090500728c */ /* 0x000fe40008706670 */
[----:B------:R-:W-:Y:S02]  /*3e60*/  USHF.R.U32.HI UR4, URZ, UR23, UR4 ;  /* 0x00000017ff047299 */ /* 0x000fe40008011604 */
[----:B------:R-:W-:Y:S02]  /*3e70*/  UIMAD.WIDE.U32 UR10, UR5, UR22, URZ ;  /* 0x00000016050a72a5 */ /* 0x000fe4000f8e00ff */
[----:B------:R-:W-:Y:S04]  /*3e80*/  USEL UR12, UR7, UR4, !UP1 ;  /* 0x00000004070c7287 */ /* 0x000fe8000c800000 */
[----:B------:R-:W-:Y:S01]  /*3e90*/  UIADD3 UR9, UPT, UPT, -UR12, URZ, URZ ;  /* 0x000000ff0c097290 */ /* 0x000fe2000fffe1ff */
[----:B------:R-:W-:Y:S02]  /*3ea0*/  @!UP0 UMOV UR4, UR11 ;  /* 0x0000000b00048c82 */ /* 0x000fe40008000000 */
[----:B------:R-:W-:Y:S02]  /*3eb0*/  @!UP0 USHF.R.U32.HI UR4, URZ, UR23, UR4 ;  /* 0x00000017ff048299 */ /* 0x000fe40008011604 */
[----:B------:R-:W-:Y:S02]  /*3ec0*/  UIMAD UR9, UR21, UR9, UR7 ;  /* 0x00000009150972a4 */ /* 0x000fe4000f8e0207 */
[----:B------:R-:W-:Y:S02]  /*3ed0*/  @!UP0 USEL UR4, UR5, UR4, !UP1 ;  /* 0x0000000405048287 */ /* 0x000fe4000c800000 */
[----:B------:R-:W-:Y:S02]  /*3ee0*/  UISETP.NE.AND UP1, UPT, UR20, URZ, UPT ;  /* 0x000000ff1400728c */ /* 0x000fe4000bf25270 */
[----:B------:R-:W-:Y:S02]  /*3ef0*/  @!UP0 UIMAD UR8, UR8, UR9, UR4 ;  /* 0x00000009080882a4 */ /* 0x000fe4000f8e0204 */
[----:B------:R-:W-:Y:S02]  /*3f00*/  @!UP0 UIADD3 UR10, UPT, UPT, UR12, -UR4, URZ ;  /* 0x800000040c0a8290 */ /* 0x000fe4000fffe0ff */
[----:B------:R-:W-:Y:S02]  /*3f10*/  UIADD3 UR9, UPT, UPT, -UR7, URZ, URZ ;  /* 0x000000ff07097290 */ /* 0x000fe4000fffe1ff */
[----:B------:R-:W-:Y:S02]  /*3f20*/  UIADD3 UR4, UPT, UPT, -UR5, URZ, URZ ;  /* 0x000000ff05047290 */ /* 0x000fe4000fffe1ff */
[----:B------:R-:W-:Y:S03]  /*3f30*/  @!UP0 UIMAD UR7, UR10, UR21, UR5 ;  /* 0x000000150a0782a4 */ /* 0x000fe6000f8e0205 */
[----:B------:R-:W-:Y:S01]  /*3f40*/  @!UP0 UMOV UR5, UR8 ;  /* 0x0000000800058c82 */ /* 0x000fe20008000000 */
[----:B------:R-:W-:Y:S02]  /*3f50*/  UIMAD UR8, UR29, UR4, UR14 ;  /* 0x000000041d0872a4 */ /* 0x000fe4000f8e020e */
[----:B------:R-:W-:Y:S02]  /*3f60*/  UIMAD UR4, UR50, UR9, UR13 ;  /* 0x00000009320472a4 */ /* 0x000fe4000f8e020d */
[----:B------:R-:W-:Y:S02]  /*3f70*/  UIMAD UR14, UR5, UR29, UR8 ;  /* 0x0000001d050e72a4 */ /* 0x000fe4000f8e0208 */
[----:B------:R-:W-:Y:S11]  /*3f80*/  UIMAD UR13, UR7, UR50, UR4 ;  /* 0x00000032070d72a4 */ /* 0x000ff6000f8e0204 */
[----:B------:R-:W-:Y:S01]  /*3f90*/  @!UPT UIADD3 URZ, UPT, UPT, URZ, URZ, URZ ;  /* 0x000000fffffff290 */ /* 0x000fe2000fffe0ff */
.L_x_65:
[----:B------:R-:W2:Y:S01]  /*3fa0*/  @!UP4 LDCU.128 UR16, c[0x0][0xb10] ;  /* 0x00016200ff10c7ac */ /* 0x000ea20008000c00 */
[----:B------:R-:W-:Y:S04]  /*3fb0*/  ISETP.NE.U32.AND P0, PT, RZ, UR42, PT ;  /* 0x0000002aff007c0c */ /* 0x000fe8000bf05070 */
[----:B------:R-:W-:Y:S01]  /*3fc0*/  ISETP.NE.AND.EX P0, PT, RZ, UR43, PT, P0 ;  /* 0x0000002bff007c0c */ /* 0x000fe2000bf05300 */
[----:B------:R-:W4:Y:S01]  /*3fd0*/  @!UP4 LDCU UR5, c[0x0][0xb0c] ;  /* 0x00016180ff05c7ac */ /* 0x000f220008000800 */
[----:B--2---:R-:W-:Y:S02]  /*3fe0*/  UIMAD.WIDE.U32 UR8, UR14, UR16, URZ ;  /* 0x000000100e0872a5 */ /* 0x004fe4000f8e00ff */
[----:B------:R-:W-:Y:S05]  /*3ff0*/  UIMAD.WIDE.U32 UR10, UR13, UR19, URZ ;  /* 0x000000130d0a72a5 */ /* 0x000fea000f8e00ff */
[----:B------:R-:W-:Y:S01]  /*4000*/  @!UP4 UMOV UR4, UR9 ;  /* 0x000000090004cc82 */ /* 0x000fe20008000000 */
[----:B----4-:R-:W-:Y:S02]  /*4010*/  @!UP4 UISETP.NE.AND UP0, UPT, UR5, 0x1, UPT ;  /* 0x000000010500c88c */ /* 0x010fe4000bf05270 */
[----:B------:R-:W-:Y:S01]  /*4020*/  @!UP4 USHF.R.U32.HI UR4, URZ, UR17, UR4 ;  /* 0x00000011ff04c299 */ /* 0x000fe20008011604 */
[----:B------:R-:W-:Y:S03]  /*4030*/  @!UP4 UMOV UR7, UR11 ;  /* 0x0000000b0007cc82 */ /* 0x000fe60008000000 */
[----:B------:R-:W-:Y:S02]  /*4040*/  @!UP4 USEL UR8, UR14, UR4, !UP0 ;  /* 0x000000040e08c287 */ /* 0x000fe4000c000000 */
[----:B------:R-:W-:Y:S05]  /*4050*/  @!UP4 UISETP.NE.AND UP0, UPT, UR18, 0x1, UPT ;  /* 0x000000011200c88c */ /* 0x000fea000bf05270 */
[----:B------:R-:W2:Y:S02]  /*4060*/  @!UP4 LDCU UR4, c[0x0][0xb20] ;  /* 0x00016400ff04c7ac */ /* 0x000ea40008000800 */
[----:B--2---:R-:W-:Y:S04]  /*4070*/  @!UP4 USHF.R.U32.HI UR7, URZ, UR4, UR7 ;  /* 0x00000004ff07c299 */ /* 0x004fe80008011607 */
[----:B------:R-:W-:Y:S04]  /*4080*/  @!UP4 USEL UR7, UR13, UR7, !UP0 ;  /* 0x000000070d07c287 */ /* 0x000fe8000c000000 */
[----:B------:R-:W-:Y:S02]  /*4090*/  @!UP4 UIADD3 UR4, UPT, UPT, -UR8, UR7, URZ ;  /* 0x000000070804c290 */ /* 0x000fe4000fffe1ff */
[----:B------:R-:W-:Y:S02]  /*40a0*/  @!UP4 UIADD3 UR7, UPT, UPT, UR8, -UR7, URZ ;  /* 0x800000070807c290 */ /* 0x000fe4000fffe0ff */
[----:B------:R-:W-:Y:S02]  /*40b0*/  @!UP4 UIMAD UR14, UR4, UR5, UR14 ;  /* 0x00000005040ec2a4 */ /* 0x000fe4000f8e020e */
[----:B------:R-:W-:Y:S01]  /*40c0*/  @!UP4 UIMAD UR13, UR7, UR18, UR13 ;  /* 0x00000012070dc2a4 */ /* 0x000fe2000f8e020d */
[----:B------:R-:W-:Y:S11]  /*40d0*/  BRA.U UP1, `(.L_x_66) ;  /* 0x0000000101107547 */ /* 0x000ff6000b800000 */
[----:B------:R-:W-:Y:S04]  /*40e0*/  MOV R2, UR53 ;  /* 0x0000003500027c02 */ /* 0x000fe80008000f00 */
[----:B------:R-:W-:Y:S04]  /*40f0*/  SHF.L.U32 R2, R2, 0x1f, RZ ;  /* 0x0000001f02027819 */ /* 0x000fe800000006ff */
[----:B------:R-:W2:Y:S02]  /*4100*/  SYNCS.PHASECHK.TRANS64.TRYWAIT P1, [UR6+0x48], R2 ;  /* 0x00004802ff0075a7 */ /* 0x000ea40008021106 */
[----:B--2---:R-:W-:Y:S05]  /*4110*/  @!P1 BRA `(.L_x_67) ;  /* 0x0000008400049947 */ /* 0x004fea0003800000 */
.L_x_66:
[----:B------:R-:W-:Y:S05]  /*4120*/  BRA.U !UP6, `(.L_x_68) ;  /* 0x000000010e407547 */ /* 0x000fea000b800000 */
[----:B------:R-:W-:Y:S01]  /*4130*/  UPLOP3.LUT UP2, UPT, UPT, UPT, UP5, 0x80, 0x8 ;  /* 0x000000000008789c */ /* 0x000fe20003f4f050 */
[----:B-1----:R-:W-:Y:S01]  /*4140*/  IMAD.MOV.U32 R0, RZ, RZ, 0x1 ;  /* 0x00000001ff007424 */ /* 0x002fe200078e00ff */
[----:B------:R-:W1:Y:S04]  /*4150*/  LDCU.64 UR8, c[0x0][0x358] ;  /* 0x00006b00ff0877ac */ /* 0x000e680008000a00 */
[----:B------:R-:W-:Y:S05]  /*4160*/  PLOP3.LUT P1, PT, PT, PT, UP2, 0x80, 0x8 ;  /* 0x000000000008781c */ /* 0x000fea0003f2f028 */
[----:B------:R-:W2:Y:S01]  /*4170*/  @UP2 LDCU.64 UR4, c[0x0][0x888] ;  /* 0x00011100ff0427ac */ /* 0x000ea20008000a00 */
[----:B------:R-:W-:Y:S04]  /*4180*/  @UP2 UIMAD UR7, UR36, UR42, URZ ;  /* 0x0000002a240722a4 */ /* 0x000fe8000f8e02ff */
[----:B--2---:R-:W-:Y:S06]  /*4190*/  @UP2 UIMAD.WIDE UR4, UR7, 0x4, UR4 ;  /* 0x00000004070428a5 */ /* 0x004fec000f8e0204 */
[----:B------:R-:W-:Y:S02]  /*41a0*/  IMAD.U32 R2, RZ, RZ, UR4 ;  /* 0x00000004ff027e24 */ /* 0x000fe4000f8e00ff */
[----:B------:R-:W-:Y:S03]  /*41b0*/  IMAD.U32 R3, RZ, RZ, UR5 ;  /* 0x00000005ff037e24 */ /* 0x000fe6000f8e00ff */
[----:B------:R-:W2:Y:S02]  /*41c0*/  @!UP2 LDCU UR4, c[0x0][0x880] ;  /* 0x00011000ff04a7ac */ /* 0x000ea40008000800 */
[----:B-1---5:R1:W5:Y:S02]  /*41d0*/  @P1 LDG.E R249, desc[UR8][R2.64] ;  /* 0x0000000802f91981 */ /* 0x022364000c1e1900 */
[----:B-1----:R-:W-:Y:S05]  /*41e0*/  HFMA2 R2, -RZ, RZ, 0, 5.9604644775390625e-08 ;  /* 0x00000001ff027431 */ /* 0x002fea00000001ff */
[----:B------:R-:W-:Y:S04]  /*41f0*/  @P1 PRMT R4, R2, 0x7610, R4 ;  /* 0x0000761002041816 */ /* 0x000fe80000000004 */
[----:B------:R-:W-:Y:S05]  /*4200*/  @!P1 PRMT R4, R0, 0x7610, R4 ;  /* 0x0000761000049816 */ /* 0x000fea0000000004 */
[----:B------:R4:W-:Y:S02]  /*4210*/  STL.S16 [R1+0x190], R4 ;  /* 0x0001900401007387 */ /* 0x0009e40000100600 */
[----:B--2-4-:R-:W-:Y:S07]  /*4220*/  @!P1 MOV R249, UR4 ;  /* 0x0000000400f99c02 */ /* 0x014fee0008000f00 */
.L_x_68:
[----:B-----5:R-:W-:Y:S01]  /*4230*/  @!P0 FSETP.EQ.AND P1, PT, R249, RZ, PT ;  /* 0x000000fff900820b */ /* 0x020fe20003f22000 */
[----:B------:R-:W-:Y:S01]  /*4240*/  @!UPT UIADD3 URZ, UPT, UPT, URZ, URZ, URZ ;  /* 0x000000fffffff290 */ /* 0x000fe2000fffe0ff */
[----:B------:R-:W-:Y:S11]  /*4250*/  @!P0 BRA `(.L_x_69) ;  /* 0x00000000001c8947 */ /* 0x000ff60003800000 */
[----:B------:R-:W-:Y:S01]  /*4260*/  PLOP3.LUT P1, PT, PT, PT, UP2, 0x80, 0x8 ;  /* 0x000000000008781c */ /* 0x000fe20003f2f028 */
[----:B-1----:R-:W2:Y:S03]  /*4270*/  LDL R0, [R1+0x190] ;  /* 0x0001900001007983 */ /* 0x002ea60000100800 */
[----:B------:R-:W-:Y:S02]  /*4280*/  PLOP3.LUT P1, PT, P1, PT, PT, 0x8, 0x80 ;  /* 0x000000000080781c */ /* 0x000fe40000f2e170 */
[----:B--2---:R-:W-:Y:S11]  /*4290*/  LOP3.LUT P0, RZ, R0, 0xff, RZ, 0xc0, !PT ;  /* 0x000000ff00ff7812 */ /* 0x004ff6000780c0ff */
[----:B------:R-:W-:Y:S02]  /*42a0*/  @!UPT UIADD3 URZ, UPT, UPT, URZ, URZ, URZ ;  /* 0x000000fffffff290 */ /* 0x000fe4000fffe0ff */
[----:B------:R-:W-:Y:S11]  /*42b0*/  @P0 FSETP.EQ.AND P1, PT, R249, RZ, PT ;  /* 0x000000fff900020b */ /* 0x000ff60003f22000 */
[----:B------:R-:W-:Y:S02]  /*42c0*/  @!UPT UIADD3 URZ, UPT, UPT, URZ, URZ, URZ ;  /* 0x000000fffffff290 */ /* 0x000fe4000fffe0ff */
.L_x_69:
[----:B------:R-:W-:Y:S01]  /*42d0*/  ULEA UR5, UR30, UR6, 0x3 ;  /* 0x000000061e057291 */ /* 0x000fe2000f8e18ff */
[----:B-1----:R-:W-:Y:S02]  /*42e0*/  SHF.L.U32 R0, R11, 0x1f, RZ ;  /* 0x0000001f0b007819 */ /* 0x002fe400000006ff */
[----:B------:R-:W-:Y:S01]  /*42f0*/  ELECT P0, URZ, PT ;  /* 0x0000000000ff782f */ /* 0x000fe20003800000 */
[----:B------:R-:W-:Y:S05]  /*4300*/  VIADD R10, R10, 0x1 ;  /* 0x000000010a0a7836 */ /* 0x000fea0000000000 */
[----:B------:R-:W1:Y:S02]  /*4310*/  SYNCS.PHASECHK.TRANS64.TRYWAIT P2, [UR5+0x30], R0 ;  /* 0x00003000ff0075a7 */ /* 0x000e640008041105 */
[----:B-1----:R-:W-:Y:S05]  /*4320*/  @!P2 BRA `(.L_x_70) ;  /* 0x000000800098a947 */ /* 0x002fea0003800000 */
.L_x_126:
[----:B------:R-:W-:Y:S01]  /*4330*/  UIADD3 UR33, UPT, UPT, UR5, 0x20, URZ ;  /* 0x0000002005217890 */ /* 0x000fe2000fffe0ff */
[----:B------:R-:W-:Y:S01]  /*4340*/  PLOP3.LUT P0, PT, P1, P0, PT, 0xf2, 0x2f ;  /* 0x00000000002f781c */ /* 0x000fe20000f01e72 */
[----:B------:R-:W-:Y:S01]  /*4350*/  UMOV UR40, 0x0 ;  /* 0x0000000000287882 */ /* 0x000fe20000000000 */
[----:B------:R-:W-:Y:S01]  /*4360*/  UMOV UR41, 0x10000000 ;  /* 0x1000000000297882 */ /* 0x000fe20000000000 */
[----:B------:R-:W-:Y:S01]  /*4370*/  UMOV UR12, UR36 ;  /* 0x00000024000c7c82 */ /* 0x000fe20008000000 */
[----:B------:R-:W-:Y:S01]  /*4380*/  UMOV UR20, UR36 ;  /* 0x0000002400147c82 */ /* 0x000fe20008000000 */
[----:B------:R-:W-:Y:S01]  /*4390*/  UMOV UR28, UR36 ;  /* 0x00000024001c7c82 */ /* 0x000fe20008000000 */
[----:B------:R-:W-:Y:S01]  /*43a0*/  UMOV UR9, UR33 ;  /* 0x0000002100097c82 */ /* 0x000fe20008000000 */
[----:B------:R-:W-:Y:S01]  /*43b0*/  UMOV UR17, UR33 ;  /* 0x0000002100117c82 */ /* 0x000fe20008000000 */
[----:B------:R-:W-:Y:S01]  /*43c0*/  UMOV UR25, UR33 ;  /* 0x0000002100197c82 */ /* 0x000fe20008000000 */
[C---:B------:R-:W-:Y:S04]  /*43d0*/  ISETP.NE.AND P1, PT, R10.reuse, 0x2, PT ;  /* 0x000000020a00780c */ /* 0x040fe80003f25270 */
[----:B------:R-:W-:Y:S01]  /*43e0*/  VOTEU.ALL UP0, P0 ;  /* 0x0000000000ff7886 */ /* 0x000fe20000000000 */
[----:B-1----:R-:W-:Y:S02]  /*43f0*/  SEL R0, RZ, 0x1, P1 ;  /* 0x00000001ff007807 */ /* 0x002fe40000800000 */
[----:B------:R-:W-:Y:S02]  /*4400*/  SEL R10, R10, RZ, P1 ;  /* 0x000000ff0a0a7207 */ /* 0x000fe40000800000 */
[----:B------:R-:W-:Y:S01]  /*4410*/  @!UP0 UIADD3 UR38, UP1, UPT, UR54, 0x580, URZ ;  /* 0x0000058036268890 */ /* 0x000fe2000ff3e0ff */
[----:B------:R-:W-:Y:S01]  /*4420*/  LOP3.LUT R9, R9, R0, RZ, 0x3c, !PT ;  /* 0x0000000009097212 */ /* 0x000fe200078e3cff */
[----:B------:R-:W-:Y:S02]  /*4430*/  @!UP0 UIMAD UR4, UR30, 0xe000, UR6 ;  /* 0x0000e0001e0488a4 */ /* 0x000fe4000f8e0206 */
[----:B------:R-:W-:Y:S02]  /*4440*/  @!UP0 UIADD3.X UR39, UPT, UPT, URZ, UR55, URZ, UP1, !UPT ;  /* 0x00000037ff278290 */ /* 0x000fe40008ffe4ff */
[----:B------:R-:W-:Y:S02]  /*4450*/  @!UP0 USHF.L.U32 UR35, UR46, 0x7, URZ ;  /* 0x000000072e238899 */ /* 0x000fe400080006ff */
[----:B------:R-:W-:Y:S02]  /*4460*/  @!UP0 UIMAD UR34, UR47, 0xe0, URZ ;  /* 0x000000e02f2288a4 */ /* 0x000fe4000f8e02ff */
[----:B------:R-:W-:Y:S01]  /*4470*/  @!UP0 UIADD3 UR32, UPT, UPT, UR4, 0x200, URZ ;  /* 0x0000020004208890 */ /* 0x000fe2000fffe0ff */
[----:B------:R-:W-:Y:S01]  /*4480*/  VOTEU.ALL UP1, P0 ;  /* 0x0000000000ff7886 */ /* 0x000fe20000020000 */
[----:B------:R-:W-:Y:S02]  /*4490*/  @!UP0 UIADD3 UR10, UPT, UPT, UR34, 0x20, URZ ;  /* 0x00000020220a8890 */ /* 0x000fe4000fffe0ff */
[----:B------:R-:W-:Y:S01]  /*44a0*/  @!UP0 UIADD3 UR8, UPT, UPT, UR4, 0x2200, URZ ;  /* 0x0000220004088890 */ /* 0x000fe2000fffe0ff */
[----:B------:R-:W-:Y:S01]  /*44b0*/  UMOV UR11, UR35 ;  /* 0x00000023000b7c82 */ /* 0x000fe20008000000 */
[----:B------:R-:W-:Y:S03]  /*44c0*/  @!UP0 UIADD3 UR18, UPT, UPT, UR34, 0x40, URZ ;  /* 0x0000004022128890 */ /* 0x000fe6000fffe0ff */
[----:B------:R1:W-:Y:S01]  /*44d0*/  @!UP1 UTMALDG.3D [UR32], [UR38], desc[UR40] ;  /* 0x00002820260095b4 */ /* 0x0003e20008011000 */
[----:B------:R-:W-:Y:S01]  /*44e0*/  VOTEU.ALL UP1, P0 ;  /* 0x0000000000ff7886 */ /* 0x000fe20000020000 */
[----:B------:R-:W-:Y:S01]  /*44f0*/  @!UP0 UIADD3 UR16, UPT, UPT, UR4, 0x4200, URZ ;  /* 0x0000420004108890 */ /* 0x000fe2000fffe0ff */
[----:B------:R-:W-:Y:S01]  /*4500*/  UMOV UR19, UR35 ;  /* 0x0000002300137c82 */ /* 0x000fe20008000000 */
[----:B------:R-:W-:Y:S02]  /*4510*/  @!UP0 UIADD3 UR26, UPT, UPT, UR34, 0x60, URZ ;  /* 0x00000060221a8890 */ /* 0x000fe4000fffe0ff */
[----:B------:R-:W-:Y:S01]  /*4520*/  @!UP0 UIADD3 UR24, UPT, UPT, UR4, 0x6200, URZ ;  /* 0x0000620004188890 */ /* 0x000fe2000fffe0ff */
[----:B------:R2:W-:Y:S01]  /*4530*/  @!UP1 UTMALDG.3D [UR8], [UR38], desc[UR40] ;  /* 0x00002808260095b4 */ /* 0x0005e20008011000 */
[----:B------:R-:W-:Y:S01]  /*4540*/  VOTEU.ALL UP1, P0 ;  /* 0x0000000000ff7886 */ /* 0x000fe20000020000 */
[----:B------:R-:W-:Y:S01]  /*4550*/  UMOV UR27, UR35 ;  /* 0x00000023001b7c82 */ /* 0x000fe20008000000 */
[----:B------:R-:W-:Y:S02]  /*4560*/  UIADD3 UR47, UPT, UPT, UR13, UR60, URZ ;  /* 0x0000003c0d2f7290 */ /* 0x000fe4000fffe0ff */
[----:B------:R-:W-:Y:S01]  /*4570*/  UIADD3 UR46, UPT, UPT, UR14, UR61, URZ ;  /* 0x0000003d0e2e7290 */ /* 0x000fe2000fffe0ff */
[----:B------:R4:W-:Y:S01]  /*4580*/  @!UP1 UTMALDG.3D [UR16], [UR38], desc[UR40] ;  /* 0x00002810260095b4 */ /* 0x0009e20008011000 */
[----:B------:R-:W-:Y:S05]  /*4590*/  VOTEU.ALL UP1, P0 ;  /* 0x0000000000ff7886 */ /* 0x000fea0000020000 */
[----:B------:R-:W-:Y:S01]  /*45a0*/  @!UP1 UTMALDG.3D [UR24], [UR38], desc[UR40] ;  /* 0x00002818260095b4 */ /* 0x000fe20008011000 */
[----:B------:R-:W-:Y:S01]  /*45b0*/  VOTEU.ALL UP1, P0 ;  /* 0x0000000000ff7886 */ /* 0x000fe20000020000 */
[----:B-1----:R-:W-:Y:S01]  /*45c0*/  UMOV UR36, UR31 ;  /* 0x0000001f00247c82 */ /* 0x002fe20008000000 */
[----:B--2---:R-:W-:Y:S02]  /*45d0*/  @!UP0 UIADD3 UR10, UPT, UPT, UR34, 0x80, URZ ;  /* 0x00000080220a8890 */ /* 0x004fe4000fffe0ff */
[----:B------:R-:W-:Y:S02]  /*45e0*/  @!UP0 UIADD3 UR8, UPT, UPT, UR4, 0x8200, URZ ;  /* 0x0000820004088890 */ /* 0x000fe4000fffe0ff */
[----:B----4-:R-:W-:Y:S02]  /*45f0*/  @!UP0 UIADD3 UR18, UPT, UPT, UR34, 0xa0, URZ ;  /* 0x000000a022128890 */ /* 0x010fe4000fffe0ff */
[----:B------:R-:W-:Y:S05]  /*4600*/  @!UP0 UIADD3 UR16, UPT, UPT, UR4, 0xa200, URZ ;  /* 0x0000a20004108890 */ /* 0x000fea000fffe0ff */
[----:B------:R1:W-:Y:S01]  /*4610*/  @!UP1 UTMALDG.3D [UR8], [UR38], desc[UR40] ;  /* 0x00002808260095b4 */ /* 0x0003e20008011000 */
[----:B------:R-:W-:Y:S02]  /*4620*/  UPLOP3.LUT UP1, UPT, UPT, UPT, UPT, 0x80, 0x8 ;  /* 0x000000000008789c */ /* 0x000fe40003f2f070 */
[----:B-1----:R-:W-:Y:S02]  /*4630*/  @!UP0 UIADD3 UR10, UPT, UPT, UR34, 0xc0, URZ ;  /* 0x000000c0220a8890 */ /* 0x002fe4000fffe0ff */
[----:B------:R-:W-:Y:S01]  /*4640*/  @!UP0 UIADD3 UR8, UPT, UPT, UR4, 0xc200, URZ ;  /* 0x0000c20004088890 */ /* 0x000fe2000fffe0ff */
[----:B------:R-:W-:Y:S01]  /*4650*/  VOTEU.ALL UP0, P0 ;  /* 0x0000000000ff7886 */ /* 0x000fe20000000000 */
[----:B------:R-:W-:Y:S04]  /*4660*/  UIADD3 UR4, UPT, UPT, UR30, 0x1, URZ ;  /* 0x000000011e047890 */ /* 0x000fe8000fffe0ff */
[----:B------:R2:W-:Y:S01]  /*4670*/  @!UP0 UTMALDG.3D [UR16], [UR38], desc[UR40] ;  /* 0x00002810260085b4 */ /* 0x0005e20008011000 */
[----:B------:R-:W-:Y:S04]  /*4680*/  UISETP.NE.AND UP0, UPT, UR4, 0x2, UPT ;  /* 0x000000020400788c */ /* 0x000fe8000bf05270 */
[----:B------:R-:W-:Y:S02]  /*4690*/  USEL UR7, URZ, 0x1, UP0 ;  /* 0x00000001ff077887 */ /* 0x000fe40008000000 */
[----:B------:R-:W-:Y:S02]  /*46a0*/  USEL UR30, UR4, URZ, UP0 ;  /* 0x000000ff041e7287 */ /* 0x000fe40008000000 */
[----:B------:R-:W-:Y:S01]  /*46b0*/  VOTEU.ALL UP0, P0 ;  /* 0x0000000000ff7886 */ /* 0x000fe20000000000 */
[----:B------:R-:W-:Y:S01]  /*46c0*/  UPRMT UR4, UR15, 0x654, UR33 ;  /* 0x000006540f047896 */ /* 0x000fe20008000021 */
[----:B------:R-:W-:Y:S03]  /*46d0*/  LOP3.LUT R11, R11, UR7, RZ, 0x3c, !PT ;  /* 0x000000070b0b7c12 */ /* 0x000fe6000f8e3cff */
[----:B------:R2:W-:Y:S01]  /*46e0*/  @!UP0 UTMALDG.3D [UR8], [UR38], desc[UR40] ;  /* 0x00002808260085b4 */ /* 0x0005e20008011000 */
[----:B------:R2:W-:Y:S04]  /*46f0*/  @!P0 SYNCS.ARRIVE.TRANS64.RED.A0TR RZ, [UR5+0x20], R8 ;  /* 0x00002008ffff89a7 */ /* 0x0005e80008300405 */
[----:B------:R-:W-:Y:S01]  /*4700*/  SYNCS.ARRIVE.TRANS64.RED.A1T0 RZ, [UR4], RZ ;  /* 0x000000ffffff79a7 */ /* 0x000fe20008100404 */
[----:B------:R-:W-:Y:S05]  /*4710*/  BRA.U UP3, `(.L_x_71) ;  /* 0xfffffff103e47547 */ /* 0x000fea000b83ffff */
[----:B------:R-:W-:Y:S01]  /*4720*/  UIADD3 UR6, UPT, UPT, UR6, 0x30, URZ ;  /* 0x0000003006067890 */ /* 0x000fe2000fffe0ff */
[----:B------:R-:W-:-:S03]  /*4730*/  SHF.L.U32 R2, R11, 0x1f, RZ ;  /* 0x0000001f0b027819 */ /* 0x000fc600000006ff */
[----:B------:R-:W-:-:S09]  /*4740*/  ULEA UR4, UR30, UR6, 0x3 ;  /* 0x000000061e047291 */ /* 0x000fd2000f8e18ff */
[----:B------:R-:W1:Y:S02]  /*4750*/  SYNCS.PHASECHK.TRANS64.TRYWAIT P0, [UR4], R2 ;  /* 0x00000002ff0075a7 */ /* 0x000e640008001104 */
[----:B-1----:R-:W-:Y:S05]  /*4760*/  @!P0 BRA `(.L_x_72) ;  /* 0x0000007c00a08947 */ /* 0x002fea0003800000 */
.L_x_128:
        /* <DEDUP_REMOVED lines=8> */
.L_x_73:
[----:B-1----:R1:W4:Y:S02]  /*47f0*/  SYNCS.PHASECHK.TRANS64.TRYWAIT P0, [R0+URZ], R2 ;  /* 0x00000002000075a7 */ /* 0x00232400080011ff */
[----:B----4-:R-:W-:Y:S05]  /*4800*/  @!P0 NANOSLEEP.SYNCS 0x989680 ;  /* 0x009896800000895d */ /* 0x010fea0003900000 */
[----:B------:R-:W4:Y:S02]  /*4810*/  @!P0 SYNCS.PHASECHK.TRANS64 P0, [R0+URZ], R2 ;  /* 0x00000002000085a7 */ /* 0x000f2400080010ff */
[----:B--234-:R-:W-:Y:S05]  /*4820*/  @P0 EXIT ;  /* 0x000000000000094d */ /* 0x01cfea0003800000 */
[----:B------:R-:W-:Y:S05]  /*4830*/  BRA `(.L_x_73) ;  /* 0xfffffffc00ec7947 */ /* 0x000fea000383ffff */
.L_x_63:
[----:B------:R-:W-:-:S06]  /*4840*/  UISETP.GE.AND UP0, UPT, UR18, 0x4, UPT ;  /* 0x000000041200788c */ /* 0x000fcc000bf06270 */
[----:B------:R-:W-:-:S13]  /*4850*/  PLOP3.LUT P0, PT, PT, PT, UP0, 0x80, 0x8 ;  /* 0x000000000008781c */ /* 0x000fda0003f0f008 */
[----:B-1----:R-:W-:Y:S05]  /*4860*/  @!P0 EXIT ;  /* 0x000000000000894d */ /* 0x002fea0003800000 */
[----:B------:R-:W-:Y:S01]  /*4870*/  BAR.SYNC.DEFER_BLOCKING 0x6, 0xa0 ;  /* 0x0182800000007b1d */ /* 0x000fe20000010000 */
[----:B------:R-:W-:-:S05]  /*4880*/  IMAD.U32 R2, R2, 0x10000, RZ ;  /* 0x0001000002027824 */ /* 0x000fca00078e00ff */
[----:B------:R-:W-:Y:S01]  /*4890*/  UMOV UR4, 0x400 ;  /* 0x0000040000047882 */ /* 0x000fe20000000000 */
[----:B------:R-:W-:Y:S01]  /*48a0*/  LOP3.LUT R2, R2, 0x600000, RZ, 0xc0, !PT ;  /* 0x0060000002027812 */ /* 0x000fe200078ec0ff */
[----:B------:R-:W-:Y:S01]  /*48b0*/  ULEA UR4, UR15, UR4, 0x18 ;  /* 0x000000040f047291 */ /* 0x000fe2000f8ec0ff */
[----:B------:R-:W1:Y:S01]  /*48c0*/  LDCU UR41, c[0x0][0xb0c] ;  /* 0x00016180ff2977ac */ /* 0x000e620008000800 */
[----:B------:R-:W2:Y:S01]  /*48d0*/  LDCU UR40, c[0x0][0xb30] ;  /* 0x00016600ff2877ac */ /* 0x000ea20008000800 */
[----:B------:R-:W3:Y:S01]  /*48e0*/  LDCU.64 UR62, c[0x0][0x888] ;  /* 0x00011100ff3e77ac */ /* 0x000ee20008000a00 */
[----:B------:R-:W4:Y:S05]  /*48f0*/  LDCU.64 UR42, c[0x0][0xb28] ;  /* 0x00016500ff2a77ac */ /* 0x000f2a0008000a00 */
[----:B------:R-:W1:Y:S01]  /*4900*/  LDS R0, [UR4+0xe0] ;  /* 0x0000e004ff007984 */ /* 0x000e620008000800 */
[----:B------:R-:W1:Y:S01]  /*4910*/  LDCU.128 UR56, c[0x0][0xb10] ;  /* 0x00016200ff3877ac */ /* 0x000e620008000c00 */
[----:B------:R-:W-:Y:S01]  /*4920*/  UMOV UR53, 0x1 ;  /* 0x0000000100357882 */ /* 0x000fe20000000000 */
[----:B------:R-:W-:Y:S01]  /*4930*/  UMOV UR45, URZ ;  /* 0x000000ff002d7c82 */ /* 0x000fe20008000000 */
[----:B------:R-:W-:Y:S01]  /*4940*/  UMOV UR52, URZ ;  /* 0x000000ff00347c82 */ /* 0x000fe20008000000 */
[----:B------:R-:W-:Y:S01]  /*4950*/  UMOV UR18, URZ ;  /* 0x000000ff00127c82 */ /* 0x000fe20008000000 */
[----:B------:R-:W-:Y:S01]  /*4960*/  UMOV UR51, URZ ;  /* 0x000000ff00337c82 */ /* 0x000fe20008000000 */
[----:B------:R-:W-:Y:S01]  /*4970*/  UMOV UR44, URZ ;  /* 0x000000ff002c7c82 */ /* 0x000fe20008000000 */
[----:B------:R-:W-:Y:S01]  /*4980*/  UMOV UR50, URZ ;  /* 0x000000ff00327c82 */ /* 0x000fe20008000000 */
[----:B------:R-:W-:Y:S01]  /*4990*/  UMOV UR49, URZ ;  /* 0x000000ff00317c82 */ /* 0x000fe20008000000 */
[----:B-1234-:R-:W-:-:S07]  /*49a0*/  IADD3 R2, PT, PT, R0, R2, RZ ;  /* 0x0000000200027210 */ /* 0x01efce0007ffe0ff */
.L_x_99:
[----:B-1----:R-:W1:Y:S01]  /*49b0*/  S2UR UR4, SR_CgaCtaId ;  /* 0x00000000000479c3 */ /* 0x002e620000008800 */
[----:B------:R-:W-:Y:S01]  /*49c0*/  UMOV UR5, 0x400 ;  /* 0x0000040000057882 */ /* 0x000fe20000000000 */
[----:B------:R-:W-:Y:S04]  /*49d0*/  MOV R3, UR51 ;  /* 0x0000003300037c02 */ /* 0x000fe80008000f00 */
[----:B------:R-:W-:Y:S01]  /*49e0*/  SHF.L.U32 R3, R3, 0x1f, RZ ;  /* 0x0000001f03037819 */ /* 0x000fe200000006ff */
[----:B-1----:R-:W-:Y:S04]  /*49f0*/  ULEA UR39, UR4, UR5, 0x18 ;  /* 0x0000000504277291 */ /* 0x002fe8000f8ec0ff */
[----:B------:R-:W-:Y:S09]  /*4a00*/  ULEA UR4, UR18, UR39, 0x3 ;  /* 0x0000002712047291 */ /* 0x000ff2000f8e18ff */
[----:B------:R-:W1:Y:S02]  /*4a10*/  SYNCS.PHASECHK.TRANS64.TRYWAIT P0, [UR4+0x50], R3 ;  /* 0x00005003ff0075a7 */ /* 0x000e640008001104 */
[----:B-12--5:R-:W-:Y:S05]  /*4a20*/  @!P0 BRA `(.L_x_74) ;  /* 0x0000007c00088947 */ /* 0x026fea0003800000 */
.L_x_130:
[----:B------:R-:W-:Y:S02]  /*4a30*/  ULEA UR5, UR18, UR39, 0x4 ;  /* 0x0000002712057291 */ /* 0x000fe4000f8e20ff */
[----:B------:R-:W-:Y:S01]  /*4a40*/  UIADD3 UR4, UPT, UPT, UR4, 0x60, URZ ;  /* 0x0000006004047890 */ /* 0x000fe2000fffe0ff */
[----:B------:R-:W2:Y:S03]  /*4a50*/  LDCU UR10, c[0x0][0xb24] ;  /* 0x00016480ff0a77ac */ /* 0x000ea60008000800 */
[----:B------:R-:W-:Y:S03]  /*4a60*/  UPRMT UR4, URZ, 0x654, UR4 ;  /* 0x00000654ff047896 */ /* 0x000fe60008000004 */
[----:B------:R-:W3:Y:S01]  /*4a70*/  LDS.128 R4, [UR5+0xc0] ;  /* 0x0000c005ff047984 */ /* 0x000ee20008000c00 */
[----:B------:R-:W-:Y:S01]  /*4a80*/  @!PT LDS RZ, [RZ] ;  /* 0x00000000fffff984 */ /* 0x000fe20000000800 */
[----:B------:R-:W-:Y:S01]  /*4a90*/  @!PT LDS RZ, [RZ] ;  /* 0x00000000fffff984 */ /* 0x000fe20000000800 */
[----:B------:R-:W-:Y:S01]  /*4aa0*/  @!PT LDS RZ, [RZ] ;  /* 0x00000000fffff984 */ /* 0x000fe20000000800 */
[----:B------:R-:W-:Y:S01]  /*4ab0*/  @!PT LDS RZ, [RZ] ;  /* 0x00000000fffff984 */ /* 0x000fe20000000800 */
[----:B------:R4:W-:Y:S07]  /*4ac0*/  MEMBAR.ALL.CTA ;  /* 0x0000000000007992 */ /* 0x0009ee0000008000 */
[----:B----4-:R-:W4:Y:S02]  /*4ad0*/  FENCE.VIEW.ASYNC.S ;  /* 0x00000000000073c6 */ /* 0x010f240000000000 */
[----:B----4-:R-:W-:Y:S01]  /*4ae0*/  SYNCS.ARRIVE.TRANS64.RED.A1T0 RZ, [UR4], RZ ;  /* 0x000000ffffff79a7 */ /* 0x010fe20008100404 */
[----:B---3--:R-:W-:Y:S11]  /*4af0*/  LOP3.LUT P0, RZ, R6, 0x1, RZ, 0xc0, !PT ;  /* 0x0000000106ff7812 */ /* 0x008ff6000780c0ff */
[----:B------:R-:W-:Y:S02]  /*4b00*/  @!UPT UIADD3 URZ, UPT, UPT, URZ, URZ, URZ ;  /* 0x000000fffffff290 */ /* 0x000fe4000fffe0ff */
[----:B------:R-:W-:Y:S01]  /*4b10*/  VOTEU.ANY UP0, P0 ;  /* 0x0000000000ff7886 */ /* 0x000fe20000000100 */
[----:B------:R-:W-:Y:S01]  /*4b20*/  PLOP3.LUT P3, PT, PT, PT, UP0, 0x80, 0x8 ;  /* 0x000000000008781c */ /* 0x000fe20003f6f008 */
[----:B------:R-:W-:Y:S01]  /*4b30*/  UP2UR UR54, UPR, URZ, 0x1 ;  /* 0x00000001ff367883 */ /* 0x000fe20008000000 */
[----:B------:R-:W-:Y:S02]  /*4b40*/  PLOP3.LUT P1, PT, PT, PT, UP0, 0x80, 0x8 ;  /* 0x000000000008781c */ /* 0x000fe40003f2f008 */
[----:B------:R-:W-:Y:S02]  /*4b50*/  PLOP3.LUT P2, PT, PT, PT, UP0, 0x80, 0x8 ;  /* 0x000000000008781c */ /* 0x000fe40003f4f008 */
[----:B------:R-:W-:Y:S01]  /*4b60*/  PLOP3.LUT P0, PT, PT, PT, UP0, 0x80, 0x8 ;  /* 0x000000000008781c */ /* 0x000fe20003f0f008 */
[----:B--2---:R-:W-:Y:S06]  /*4b70*/  UISETP.GE.AND UP0, UPT, UR10, 0x1, UPT ;  /* 0x000000010a00788c */ /* 0x004fec000bf06270 */
[----:B-1----:R-:W-:Y:S02]  /*4b80*/  @P3 MOV R3, R4 ;  /* 0x0000000400033202 */ /* 0x002fe40000000f00 */
[----:B------:R-:W-:Y:S02]  /*4b90*/  @P1 LOP3.LUT R0, R5, 0xffff, RZ, 0xc0, !PT ;  /* 0x0000ffff05001812 */ /* 0x000fe400078ec0ff */
[----:B------:R-:W-:Y:S02]  /*4ba0*/  @P2 R2UR UR38, R3 ;  /* 0x00000000032622ca */ /* 0x000fe400000e0000 */
[----:B------:R-:W-:Y:S01]  /*4bb0*/  @P0 R2UR UR37, R0 ;  /* 0x00000000002502ca */ /* 0x000fe200000e0000 */
[----:B------:R-:W-:Y:S03]  /*4bc0*/  @!UPT UIADD3 URZ, UPT, UPT, URZ, URZ, URZ ;  /* 0x000000fffffff290 */ /* 0x000fe6000fffe0ff */
[----:B------:R-:W-:Y:S11]  /*4bd0*/  BRA.U !UP0, `(.L_x_75) ;  /* 0x0000000108cc7547 */ /* 0x000ff6000b800000 */
[----:B------:R-:W1:Y:S01]  /*4be0*/  LDCU UR6, c[0x0][0xb20] ;  /* 0x00016400ff0677ac */ /* 0x000e620008000800 */
[----:B------:R-:W2:Y:S01]  /*4bf0*/  LDCU UR7, c[0x0][0x370] ;  /* 0x00006e00ff0777ac */ /* 0x000ea20008000800 */
[----:B------:R-:W3:Y:S01]  /*4c00*/  LDCU UR4, c[0x0][0x374] ;  /* 0x00006e80ff0477ac */ /* 0x000ee20008000800 */
[----:B------:R-:W-:Y:S02]  /*4c10*/  UISETP.NE.AND UP0, UPT, UR58, 0x1, UPT ;  /* 0x000000013a00788c */ /* 0x000fe4000bf05270 */
[----:B------:R-:W-:Y:S02]  /*4c20*/  UIMAD.WIDE.U32 UR12, UR37, UR59, URZ ;  /* 0x0000003b250c72a5 */ /* 0x000fe4000f8e00ff */
[----:B------:R-:W-:Y:S02]  /*4c30*/  UISETP.NE.AND UP1, UPT, UR41, 0x1, UPT ;  /* 0x000000012900788c */ /* 0x000fe4000bf25270 */
[----:B------:R-:W-:Y:S02]  /*4c40*/  UISETP.NE.AND UP2, UPT, UR10, 0x1, UPT ;  /* 0x000000010a00788c */ /* 0x000fe4000bf45270 */
[----:B------:R-:W-:Y:S02]  /*4c50*/  UIMAD.WIDE.U32 UR16, UR38, UR56, URZ ;  /* 0x00000038261072a5 */ /* 0x000fe4000f8e00ff */
[----:B--2---:R-:W-:Y:S02]  /*4c60*/  UIMAD.WIDE.U32 UR14, UR7, UR56, URZ ;  /* 0x00000038070e72a5 */ /* 0x004fe4000f8e00ff */
[----:B---3--:R-:W-:Y:S07]  /*4c70*/  UIMAD.WIDE.U32 UR8, UR4, UR59, URZ ;  /* 0x0000003b040872a5 */ /* 0x008fee000f8e00ff */
[----:B------:R-:W-:Y:S02]  /*4c80*/  UMOV UR5, UR9 ;  /* 0x0000000900057c82 */ /* 0x000fe40008000000 */
[----:B-1----:R-:W-:Y:S03]  /*4c90*/  @UP0 USHF.R.U32.HI UR4, URZ, UR6, UR5 ;  /* 0x00000006ff040299 */ /* 0x002fe60008011605 */
[----:B------:R-:W-:Y:S01]  /*4ca0*/  UMOV UR5, UR13 ;  /* 0x0000000d00057c82 */ /* 0x000fe20008000000 */
[----:B------:R-:W-:Y:S02]  /*4cb0*/  UIMAD.WIDE.U32 UR8, UR4, UR42, URZ ;  /* 0x0000002a040872a5 */ /* 0x000fe4000f8e00ff */
[----:B------:R-:W-:Y:S03]  /*4cc0*/  USHF.R.U32.HI UR6, URZ, UR6, UR5 ;  /* 0x00000006ff067299 */ /* 0x000fe60008011605 */
[----:B------:R-:W-:Y:S01]  /*4cd0*/  UMOV UR5, UR15 ;  /* 0x0000000f00057c82 */ /* 0x000fe20008000000 */
[----:B------:R-:W-:Y:S02]  /*4ce0*/  USEL UR6, UR37, UR6, !UP0 ;  /* 0x0000000625067287 */ /* 0x000fe4000c000000 */
[----:B------:R-:W-:Y:S01]  /*4cf0*/  @UP1 USHF.R.U32.HI UR7, URZ, UR57, UR5 ;  /* 0x00000039ff071299 */ /* 0x000fe20008011605 */
[----:B------:R-:W-:Y:S02]  /*4d00*/  UMOV UR8, UR9 ;  /* 0x0000000900087c82 */ /* 0x000fe40008000000 */
[----:B------:R-:W-:Y:S01]  /*4d10*/  UMOV UR5, UR17 ;  /* 0x0000001100057c82 */ /* 0x000fe20008000000 */
[----:B------:R-:W-:Y:S02]  /*4d20*/  UIMAD.WIDE.U32 UR12, UR7, UR42, URZ ;  /* 0x0000002a070c72a5 */ /* 0x000fe4000f8e00ff */
[----:B------:R-:W-:Y:S02]  /*4d30*/  @UP2 USHF.R.U32.HI UR4, URZ, UR43, UR8 ;  /* 0x0000002bff042299 */ /* 0x000fe40008011608 */
[----:B------:R-:W-:Y:S02]  /*4d40*/  USHF.R.U32.HI UR5, URZ, UR57, UR5 ;  /* 0x00000039ff057299 */ /* 0x000fe40008011605 */
[----:B------:R-:W-:Y:S02]  /*4d50*/  UIMAD UR4, UR10, UR4, URZ ;  /* 0x000000040a0472a4 */ /* 0x000fe4000f8e02ff */
[----:B------:R-:W-:Y:S02]  /*4d60*/  USEL UR5, UR38, UR5, !UP1 ;  /* 0x0000000526057287 */ /* 0x000fe4000c800000 */
[----:B------:R-:W-:Y:S01]  /*4d70*/  UISETP.GE.AND UP0, UPT, UR6, UR4, UPT ;  /* 0x000000040600728c */ /* 0x000fe2000bf06270 */
[----:B------:R-:W-:Y:S01]  /*4d80*/  UMOV UR8, UR13 ;  /* 0x0000000d00087c82 */ /* 0x000fe20008000000 */
[----:B------:R-:W-:Y:S02]  /*4d90*/  UIMAD.WIDE.U32 UR12, UR6, UR42, URZ ;  /* 0x0000002a060c72a5 */ /* 0x000fe4000f8e00ff */
[----:B------:R-:W-:Y:S04]  /*4da0*/  @UP2 USHF.R.U32.HI UR7, URZ, UR43, UR8 ;  /* 0x0000002bff072299 */ /* 0x000fe80008011608 */
[----:B------:R-:W-:Y:S01]  /*4db0*/  UIMAD UR8, UR10, UR7, URZ ;  /* 0x000000070a0872a4 */ /* 0x000fe2000f8e02ff */
[----:B------:R-:W-:Y:S03]  /*4dc0*/  UMOV UR4, UR13 ;  /* 0x0000000d00047c82 */ /* 0x000fe60008000000 */
[----:B------:R-:W-:Y:S02]  /*4dd0*/  UISETP.GE.OR UP0, UPT, UR5, UR8, UP0 ;  /* 0x000000080500728c */ /* 0x000fe40008706670 */
[----:B------:R-:W-:Y:S02]  /*4de0*/  USHF.R.U32.HI UR4, URZ, UR43, UR4 ;  /* 0x0000002bff047299 */ /* 0x000fe40008011604 */
[----:B------:R-:W-:Y:S02]  /*4df0*/  UIMAD.WIDE.U32 UR8, UR5, UR42, URZ ;  /* 0x0000002a050872a5 */ /* 0x000fe4000f8e00ff */
[----:B------:R-:W-:Y:S02]  /*4e00*/  USEL UR12, UR6, UR4, !UP2 ;  /* 0x00000004060c7287 */ /* 0x000fe4000d000000 */
[----:B------:R-:W-:Y:S02]  /*4e10*/  UIADD3 UR8, UPT, UPT, -UR5, URZ, URZ ;  /* 0x000000ff05087290 */ /* 0x000fe4000fffe1ff */
[----:B------:R-:W-:Y:S01]  /*4e20*/  UIADD3 UR11, UPT, UPT, -UR12, URZ, URZ ;  /* 0x000000ff0c0b7290 */ /* 0x000fe2000fffe1ff */
[----:B------:R-:W-:Y:S01]  /*4e30*/  @!UP0 UMOV UR4, UR9 ;  /* 0x0000000900048c82 */ /* 0x000fe20008000000 */
[----:B------:R-:W-:Y:S02]  /*4e40*/  UIADD3 UR9, UPT, UPT, -UR6, URZ, URZ ;  /* 0x000000ff06097290 */ /* 0x000fe4000fffe1ff */
[----:B------:R-:W-:Y:S02]  /*4e50*/  @!UP0 USHF.R.U32.HI UR4, URZ, UR43, UR4 ;  /* 0x0000002bff048299 */ /* 0x000fe40008011604 */
[----:B------:R-:W-:Y:S02]  /*4e60*/  UIMAD UR11, UR10, UR11, UR6 ;  /* 0x0000000b0a0b72a4 */ /* 0x000fe4000f8e0206 */
[----:B------:R-:W-:Y:S04]  /*4e70*/  @!UP0 USEL UR4, UR5, UR4, !UP2 ;  /* 0x0000000405048287 */ /* 0x000fe8000d000000 */
[----:B------:R-:W-:Y:S02]  /*4e80*/  @!UP0 UIMAD UR11, UR7, UR11, UR4 ;  /* 0x0000000b070b82a4 */ /* 0x000fe4000f8e0204 */
[----:B------:R-:W-:Y:S02]  /*4e90*/  @!UP0 UIADD3 UR12, UPT, UPT, UR12, -UR4, URZ ;  /* 0x800000040c0c8290 */ /* 0x000fe4000fffe0ff */
[----:B------:R-:W-:Y:S02]  /*4ea0*/  UIMAD UR7, UR41, UR8, UR38 ;  /* 0x00000008290772a4 */ /* 0x000fe4000f8e0226 */
[----:B------:R-:W-:Y:S02]  /*4eb0*/  @!UP0 UIMAD UR6, UR12, UR10, UR5 ;  /* 0x0000000a0c0682a4 */ /* 0x000fe4000f8e0205 */
[----:B------:R-:W-:Y:S01]  /*4ec0*/  UIMAD UR4, UR58, UR9, UR37 ;  /* 0x000000093a0472a4 */ /* 0x000fe2000f8e0225 */
[----:B------:R-:W-:Y:S02]  /*4ed0*/  @!UP0 UMOV UR5, UR11 ;  /* 0x0000000b00058c82 */ /* 0x000fe40008000000 */
[----:B------:R-:W-:Y:S02]  /*4ee0*/  UIMAD UR38, UR5, UR41, UR7 ;  /* 0x00000029052672a4 */ /* 0x000fe4000f8e0207 */
[----:B------:R-:W-:Y:S11]  /*4ef0*/  UIMAD UR37, UR6, UR58, UR4 ;  /* 0x0000003a062572a4 */ /* 0x000ff6000f8e0204 */
[----:B------:R-:W-:Y:S01]  /*4f00*/  @!UPT UIADD3 URZ, UPT, UPT, URZ, URZ, URZ ;  /* 0x000000fffffff290 */ /* 0x000fe2000fffe0ff */
.L_x_75:
[----:B------:R-:W-:Y:S02]  /*4f10*/  UISETP.NE.AND UP0, UPT, UR40, 0x1, UPT ;  /* 0x000000012800788c */ /* 0x000fe4000bf05270 */
[----:B------:R-:W-:Y:S02]  /*4f20*/  UISETP.NE.AND UP1, UPT, UR54, URZ, UPT ;  /* 0x000000ff3600728c */ /* 0x000fe4000bf25270 */
[----:B------:R-:W-:Y:S04]  /*4f30*/  UIADD3 UR48, UPT, UPT, UR18, 0x1, URZ ;  /* 0x0000000112307890 */ /* 0x000fe8000fffe0ff */
[----:B------:R-:W-:Y:S02]  /*4f40*/  PLOP3.LUT P1, PT, PT, PT, UP1, 0x80, 0x8 ;  /* 0x000000000008781c */ /* 0x000fe40003f2f018 */
[----:B------:R-:W-:Y:S01]  /*4f50*/  PLOP3.LUT P0, PT, PT, PT, UP1, 0x80, 0x8 ;  /* 0x000000000008781c */ /* 0x000fe20003f0f018 */
[----:B------:R-:W1:Y:S01]  /*4f60*/  @!UP0 LDCU.128 UR12, c[0x0][0xb10] ;  /* 0x00016200ff0c87ac */ /* 0x000e620008000c00 */
[----:B------:R-:W2:Y:S09]  /*4f70*/  @!UP0 LDCU UR5, c[0x0][0xb0c] ;  /* 0x00016180ff0587ac */ /* 0x000eb20008000800 */
[----:B------:R-:W-:Y:S01]  /*4f80*/  @P1 SHF.R.U32.HI R4, RZ, 0x10, R5 ;  /* 0x00000010ff041819 */ /* 0x000fe20000011605 */
[----:B------:R-:W3:Y:S03]  /*4f90*/  @!UP0 LDCU UR10, c[0x0][0xb20] ;  /* 0x00016400ff0a87ac */ /* 0x000ee60008000800 */
[----:B------:R-:W-:Y:S01]  /*4fa0*/  @P0 R2UR UR55, R4 ;  /* 0x00000000043702ca */ /* 0x000fe200000e0000 */
[----:B-1----:R-:W-:Y:S02]  /*4fb0*/  UIMAD.WIDE.U32 UR8, UR38, UR12, URZ ;  /* 0x0000000c260872a5 */ /* 0x002fe4000f8e00ff */
[----:B------:R-:W-:Y:S02]  /*4fc0*/  UIMAD.WIDE.U32 UR6, UR37, UR15, URZ ;  /* 0x0000000f250672a5 */ /* 0x000fe4000f8e00ff */
[----:B------:R-:W-:Y:S03]  /*4fd0*/  @!UP0 UISETP.NE.AND UP1, UPT, UR14, 0x1, UPT ;  /* 0x000000010e00888c */ /* 0x000fe6000bf25270 */
[----:B------:R-:W-:Y:S01]  /*4fe0*/  @!UP0 UMOV UR4, UR9 ;  /* 0x0000000900048c82 */ /* 0x000fe20008000000 */
[----:B--2---:R-:W-:Y:S02]  /*4ff0*/  @!UP0 UISETP.NE.AND UP2, UPT, UR5, 0x1, UPT ;  /* 0x000000010500888c */ /* 0x004fe4000bf45270 */
[----:B------:R-:W-:Y:S01]  /*5000*/  @!UP0 USHF.R.U32.HI UR4, URZ, UR13, UR4 ;  /* 0x0000000dff048299 */ /* 0x000fe20008011604 */
[----:B------:R-:W-:Y:S02]  /*5010*/  @!UP0 UMOV UR6, UR7 ;  /* 0x0000000700068c82 */ /* 0x000fe40008000000 */
[----:B---3--:R-:W-:Y:S02]  /*5020*/  @!UP0 USHF.R.U32.HI UR6, URZ, UR10, UR6 ;  /* 0x0000000aff068299 */ /* 0x008fe40008011606 */
[----:B------:R-:W-:Y:S02]  /*5030*/  @!UP0 USEL UR7, UR38, UR4, !UP2 ;  /* 0x0000000426078287 */ /* 0x000fe4000d000000 */
[----:B------:R-:W-:Y:S04]  /*5040*/  @!UP0 USEL UR6, UR37, UR6, !UP1 ;  /* 0x0000000625068287 */ /* 0x000fe8000c800000 */
[----:B------:R-:W-:Y:S02]  /*5050*/  @!UP0 UIADD3 UR4, UPT, UPT, -UR7, UR6, URZ ;  /* 0x0000000607048290 */ /* 0x000fe4000fffe1ff */
[----:B------:R-:W-:Y:S02]  /*5060*/  @!UP0 UIADD3 UR6, UPT, UPT, UR7, -UR6, URZ ;  /* 0x8000000607068290 */ /* 0x000fe4000fffe0ff */
[----:B------:R-:W-:Y:S02]  /*5070*/  UIADD3 UR7, UPT, UPT, UR39, 0x200, URZ ;  /* 0x0000020027077890 */ /* 0x000fe4000fffe0ff */
[----:B------:R-:W-:Y:S02]  /*5080*/  @!UP0 UIMAD UR38, UR4, UR5, UR38 ;  /* 0x00000005042682a4 */ /* 0x000fe4000f8e0226 */
[----:B------:R-:W-:Y:S02]  /*5090*/  @!UP0 UIMAD UR37, UR6, UR14, UR37 ;  /* 0x0000000e062582a4 */ /* 0x000fe4000f8e0225 */
[----:B------:R-:W-:Y:S09]  /*50a0*/  ULOP3.LUT UP0, URZ, UR7, 0x1b0, URZ, 0xc0, !UPT ;  /* 0x000001b007ff7892 */ /* 0x000ff2000f80c0ff */
[----:B------:R-:W-:Y:S05]  /*50b0*/  BRA.U !UP0, `(.L_x_76) ;  /* 0x00000001087c7547 */ /* 0x000fea000b800000 */
[----:B------:R-:W1:Y:S01]  /*50c0*/  LDCU.64 UR8, c[0x4][0x80] ;  /* 0x01001000ff0877ac */ /* 0x000e620008000a00 */
[----:B------:R-:W-:Y:S01]  /*50d0*/  MOV R16, 0x0 ;  /* 0x0000000000107802 */ /* 0x000fe20000000f00 */
[----:B------:R-:W-:Y:S02]  /*50e0*/  HFMA2 R12, -RZ, RZ, 0, 5.9604644775390625e-08 ;  /* 0x00000001ff0c7431 */ /* 0x000fe400000001ff */
[----:B------:R-:W-:Y:S01]  /*50f0*/  IMAD.MOV.U32 R8, RZ, RZ, 0x70 ;  /* 0x00000070ff087424 */ /* 0x000fe200078e00ff */
[----:B------:R2:W3:Y:S01]  /*5100*/  LDC.64 R14, c[0x4][R16] ;  /* 0x01000000100e7b82 */ /* 0x0004e20000000a00 */
[----:B------:R-:W4:Y:S01]  /*5110*/  LDCU.64 UR6, c[0x4][0x88] ;  /* 0x01001100ff0677ac */ /* 0x000f220008000a00 */
[----:B------:R-:W-:Y:S01]  /*5120*/  IMAD.MOV.U32 R13, RZ, RZ, RZ ;  /* 0x000000ffff0d7224 */ /* 0x000fe200078e00ff */
[----:B------:R-:W2:Y:S01]  /*5130*/  LDCU.64 UR4, c[0x4][0x8] ;  /* 0x01000100ff0477ac */ /* 0x000ea20008000a00 */
[----:B-1----:R-:W-:Y:S01]  /*5140*/  MOV R5, UR9 ;  /* 0x0000000900057c02 */ /* 0x002fe20008000f00 */
[----:B------:R-:W-:Y:S01]  /*5150*/  IMAD.U32 R4, RZ, RZ, UR8 ;  /* 0x00000008ff047e24 */ /* 0x000fe2000f8e00ff */
[----:B----4-:R-:W-:Y:S01]  /*5160*/  MOV R7, UR7 ;  /* 0x0000000700077c02 */ /* 0x010fe20008000f00 */
[----:B------:R-:W-:Y:S01]  /*5170*/  IMAD.U32 R6, RZ, RZ, UR6 ;  /* 0x00000006ff067e24 */ /* 0x000fe2000f8e00ff */
[----:B--2---:R-:W-:Y:S01]  /*5180*/  MOV R11, UR5 ;  /* 0x00000005000b7c02 */ /* 0x004fe20008000f00 */
[----:B------:R-:W-:Y:S02]  /*5190*/  IMAD.U32 R10, RZ, RZ, UR4 ;  /* 0x00000004ff0a7e24 */ /* 0x000fe4000f8e00ff */
[----:B------:R-:W-:Y:S07]  /*51a0*/  LEPC R20, `(.L_x_77) ;  /* 0x000000001014794e */ /* 0x000fee0000000000 */
[----:B---3-5:R-:W-:Y:S05]  /*51b0*/  CALL.ABS.NOINC R14 ;  /* 0x000000000e007343 */ /* 0x028fea0003c00000 */
.L_x_77:
[----:B------:R-:W1:Y:S01]  /*51c0*/  LDCU.64 UR8, c[0x4][0x80] ;  /* 0x01001000ff0877ac */ /* 0x000e620008000a00 */
[----:B------:R-:W2:Y:S01]  /*51d0*/  LDC.64 R16, c[0x4][R16] ;  /* 0x0100000010107b82 */ /* 0x000ea20000000a00 */
[----:B------:R-:W-:Y:S02]  /*51e0*/  HFMA2 R12, -RZ, RZ, 0, 5.9604644775390625e-08 ;  /* 0x00000001ff0c7431 */ /* 0x000fe400000001ff */
[----:B------:R-:W-:Y:S02]  /*51f0*/  IMAD.MOV.U32 R8, RZ, RZ, 0x70 ;  /* 0x00000070ff087424 */ /* 0x000fe400078e00ff */
[----:B------:R-:W-:Y:S01]  /*5200*/  IMAD.MOV.U32 R13, RZ, RZ, RZ ;  /* 0x000000ffff0d7224 */ /* 0x000fe200078e00ff */
[----:B------:R-:W3:Y:S01]  /*5210*/  LDCU.64 UR6, c[0x4][0x88] ;  /* 0x01001100ff0677ac */ /* 0x000ee20008000a00 */
[----:B------:R-:W4:Y:S01]  /*5220*/  LDCU.64 UR4, c[0x4][0x8] ;  /* 0x01000100ff0477ac */ /* 0x000f220008000a00 */
[----:B-1----:R-:W-:Y:S02]  /*5230*/  MOV R4, UR8 ;  /* 0x0000000800047c02 */ /* 0x002fe40008000f00 */
[----:B------:R-:W-:Y:S02]  /*5240*/  MOV R5, UR9 ;  /* 0x0000000900057c02 */ /* 0x000fe40008000f00 */
[----:B---3--:R-:W-:Y:S01]  /*5250*/  MOV R7, UR7 ;  /* 0x0000000700077c02 */ /* 0x008fe20008000f00 */
[----:B------:R-:W-:Y:S01]  /*5260*/  IMAD.U32 R6, RZ, RZ, UR6 ;  /* 0x00000006ff067e24 */ /* 0x000fe2000f8e00ff */
[----:B----4-:R-:W-:Y:S01]  /*5270*/  MOV R11, UR5 ;  /* 0x00000005000b7c02 */ /* 0x010fe20008000f00 */
[----:B------:R-:W-:Y:S02]  /*5280*/  IMAD.U32 R10, RZ, RZ, UR4 ;  /* 0x00000004ff0a7e24 */ /* 0x000fe4000f8e00ff */
[----:B------:R-:W-:Y:S07]  /*5290*/  LEPC R20, `(.L_x_76) ;  /* 0x000000001014794e */ /* 0x000fee0000000000 */
[----:B--2---:R-:W-:Y:S05]  /*52a0*/  CALL.ABS.NOINC R16 ;  /* 0x0000000010007343 */ /* 0x004fea0003c00000 */
.L_x_76:
[----:B------:R-:W-:Y:S01]  /*52b0*/  PLOP3.LUT P1, PT, PT, PT, PT, 0x8, 0x80 ;  /* 0x000000000080781c */ /* 0x000fe20003f2e170 */
[----:B------:R-:W2:Y:S01]  /*52c0*/  LDL R17, [R1+0x194] ;  /* 0x0001940001117983 */ /* 0x000ea20000100800 */
[----:B------:R-:W1:Y:S03]  /*52d0*/  LDC.64 R6, c[0x0][0x890] ;  /* 0x00022400ff067b82 */ /* 0x000e660000000a00 */
[----:B------:R3:W5:Y:S05]  /*52e0*/  LDL R16, [R1+0x190] ;  /* 0x0001900001107983 */ /* 0x00076a0000100800 */
[----:B------:R-:W4:Y:S01]  /*52f0*/  LDC.64 R4, c[0x0][0x8b0] ;  /* 0x00022c00ff047b82 */ /* 0x000f220000000a00 */
[----:B------:R-:W1:Y:S01]  /*5300*/  S2R R3, SR_TID.X ;  /* 0x0000000000037919 */ /* 0x000e620000002100 */
[----:B--2---:R-:W-:Y:S02]  /*5310*/  R2UR UR4, R17 ;  /* 0x00000000110472ca */ /* 0x004fe400000e0000 */
[----:B-1----:R-:W-:Y:S02]  /*5320*/  ISETP.NE.U32.AND P3, PT, R6, RZ, PT ;  /* 0x000000ff0600720c */ /* 0x002fe40003f65070 */
[----:B----4-:R-:W-:Y:S02]  /*5330*/  ISETP.NE.U32.AND P4, PT, R4, RZ, PT ;  /* 0x000000ff0400720c */ /* 0x010fe40003f85070 */
[----:B------:R-:W-:Y:S02]  /*5340*/  ISETP.NE.AND.EX P3, PT, R7, RZ, PT, P3 ;  /* 0x000000ff0700720c */ /* 0x000fe40003f65330 */
[----:B------:R-:W-:Y:S05]  /*5350*/  ISETP.NE.AND.EX P4, PT, R5, RZ, PT, P4 ;  /* 0x000000ff0500720c */ /* 0x000fea0003f85340 */
[----:B------:R-:W-:Y:S06]  /*5360*/  UISETP.NE.AND UP1, UPT, UR4, URZ, UPT ;  /* 0x000000ff0400728c */ /* 0x000fec000bf25270 */
[----:B------:R-:W-:Y:S05]  /*5370*/  PLOP3.LUT P0, PT, PT, PT, UP1, 0x80, 0x8 ;  /* 0x000000000008781c */ /* 0x000fea0003f0f018 */
[----:B------:R-:W1:Y:S08]  /*5380*/  @UP1 LDCU.64 UR4, c[0x0][0x888] ;  /* 0x00011100ff0417ac */ /* 0x000e700008000a00 */
[----:B------:R-:W-:Y:S01]  /*5390*/  @P0 PLOP3.LUT P1, PT, P3, PT, PT, 0x80, 0x8 ;  /* 0x000000000008081c */ /* 0x000fe20001f2f070 */
[----:B-1----:R-:W-:Y:S04]  /*53a0*/  @UP1 UISETP.NE.U32.AND UP0, UPT, UR4, URZ, UPT ;  /* 0x000000ff0400128c */ /* 0x002fe8000bf05070 */
[----:B------:R-:W-:Y:S04]  /*53b0*/  @UP1 UISETP.NE.AND.EX UP0, UPT, UR5, URZ, UPT, UP0 ;  /* 0x000000ff0500128c */ /* 0x000fe8000bf05300 */
[----:B------:R-:W-:Y:S01]  /*53c0*/  @UP1 USEL UR4, URZ, 0xffffffff, UP0 ;  /* 0xffffffffff041887 */ /* 0x000fe20008000000 */
[----:B---3--:R-:W-:Y:S11]  /*53d0*/  @!P3 BRA `(.L_x_78) ;  /* 0x00000000003cb947 */ /* 0x008ff60003800000 */
[----:B------:R-:W1:Y:S01]  /*53e0*/  LDC.64 R8, c[0x0][0x888] ;  /* 0x00022200ff087b82 */ /* 0x000e620000000a00 */
[----:B------:R-:W2:Y:S01]  /*53f0*/  LDCU.64 UR6, c[0x0][0x358] ;  /* 0x00006b00ff0677ac */ /* 0x000ea20008000a00 */
[----:B------:R-:W-:Y:S02]  /*5400*/  IMAD.MOV.U32 R5, RZ, RZ, 0x1 ;  /* 0x00000001ff057424 */ /* 0x000fe400078e00ff */
[----:B------:R-:W-:Y:S01]  /*5410*/  IMAD.MOV.U32 R0, RZ, RZ, 0x1 ;  /* 0x00000001ff007424 */ /* 0x000fe200078e00ff */
[----:B-1----:R-:W-:Y:S04]  /*5420*/  ISETP.NE.U32.AND P2, PT, R8, RZ, PT ;  /* 0x000000ff0800720c */ /* 0x002fe80003f45070 */
[----:B------:R-:W-:Y:S11]  /*5430*/  ISETP.NE.AND.EX P2, PT, R9, RZ, PT, P2 ;  /* 0x000000ff0900720c */ /* 0x000ff60003f45320 */
[----:B------:R-:W-:Y:S02]  /*5440*/  @!UPT UIADD3 URZ, UPT, UPT, URZ, URZ, URZ ;  /* 0x000000fffffff290 */ /* 0x000fe4000fffe0ff */
[----:B------:R-:W1:Y:S01]  /*5450*/  @P2 LDC.64 R8, c[0x0][0x888] ;  /* 0x00022200ff082b82 */ /* 0x000e620000000a00 */
[----:B------:R-:W-:Y:S01]  /*5460*/  @P2 IMAD R6, R6, UR36, RZ ;  /* 0x0000002406062c24 */ /* 0x000fe2000f8e02ff */
[----:B-----5:R-:W-:Y:S04]  /*5470*/  @P2 PRMT R16, R5, 0x7610, R16 ;  /* 0x0000761005102816 */ /* 0x020fe80000000010 */
[----:B------:R-:W-:Y:S05]  /*5480*/  @!P2 PRMT R16, R0, 0x7610, R16 ;  /* 0x000076100010a816 */ /* 0x000fea0000000010 */
[----:B------:R3:W-:Y:S01]  /*5490*/  STL.S16 [R1+0x190], R16 ;  /* 0x0001901001007387 */ /* 0x0007e20000100600 */
[----:B-1----:R-:W-:Y:S05]  /*54a0*/  @P2 IMAD.WIDE R8, R6, 0x4, R8 ;  /* 0x0000000406082825 */ /* 0x002fea00078e0208 */
[----:B--2---:R3:W5:Y:S02]  /*54b0*/  @P2 LDG.E R249, desc[UR6][R8.64] ;  /* 0x0000000608f92981 */ /* 0x004764000c1e1900 */
[----:B---3--:R-:W1:Y:S02]  /*54c0*/  @!P2 LDC R249, c[0x0][0x880] ;  /* 0x00022000fff9ab82 */ /* 0x008e640000000800 */
.L_x_78:
[----:B------:R-:W-:Y:S05]  /*54d0*/  @!P4 BRA `(.L_x_79) ;  /* 0x000000000028c947 */ /* 0x000fea0003800000 */
[----:B------:R-:W2:Y:S01]  /*54e0*/  LDC.64 R6, c[0x0][0x8a8] ;  /* 0x00022a00ff067b82 */ /* 0x000ea20000000a00 */
[----:B------:R-:W3:Y:S01]  /*54f0*/  LDCU.64 UR6, c[0x0][0x358] ;  /* 0x00006b00ff0677ac */ /* 0x000ee20008000a00 */
[----:B--2---:R-:W-:Y:S04]  /*5500*/  ISETP.NE.U32.AND P2, PT, R6, RZ, PT ;  /* 0x000000ff0600720c */ /* 0x004fe80003f45070 */
[----:B------:R-:W-:Y:S11]  /*5510*/  ISETP.NE.AND.EX P2, PT, R7, RZ, PT, P2 ;  /* 0x000000ff0700720c */ /* 0x000ff60003f45320 */
[----:B------:R-:W-:Y:S02]  /*5520*/  @!UPT UIADD3 URZ, UPT, UPT, URZ, URZ, URZ ;  /* 0x000000fffffff290 */ /* 0x000fe4000fffe0ff */
[----:B------:R-:W2:Y:S01]  /*5530*/  @P2 LDC.64 R6, c[0x0][0x8a8] ;  /* 0x00022a00ff062b82 */ /* 0x000ea20000000a00 */
[----:B------:R-:W-:Y:S04]  /*5540*/  @P2 IMAD R4, R4, UR36, RZ ;  /* 0x0000002404042c24 */ /* 0x000fe8000f8e02ff */
[----:B--2---:R-:W-:Y:S05]  /*5550*/  @P2 IMAD.WIDE R6, R4, 0x4, R6 ;  /* 0x0000000404062825 */ /* 0x004fea00078e0206 */
[----:B---3-5:R2:W5:Y:S02]  /*5560*/  @P2 LDG.E R248, desc[UR6][R6.64] ;  /* 0x0000000606f82981 */ /* 0x028564000c1e1900 */
[----:B--2---:R-:W3:Y:S02]  /*5570*/  @!P2 LDC R248, c[0x0][0x8a0] ;  /* 0x00022800fff8ab82 */ /* 0x004ee40000000800 */
.L_x_79:
[----:B-1---5:R-:W-:Y:S01]  /*5580*/  @P0 FSETP.NEU.AND P4, PT, R249, RZ, PT ;  /* 0x000000fff900020b */ /* 0x022fe20003f8d000 */
[----:B------:R-:W-:Y:S01]  /*5590*/  IMAD.U32 R0, RZ, RZ, UR4 ;  /* 0x00000004ff007e24 */ /* 0x000fe2000f8e00ff */
[----:B------:R-:W-:Y:S01]  /*55a0*/  @P0 LOP3.LUT P2, RZ, R16, 0xff, RZ, 0xc0, !PT ;  /* 0x000000ff10ff0812 */ /* 0x000fe2000784c0ff */
[----:B------:R-:W-:Y:S01]  /*55b0*/  IMAD.U32 R8, RZ, RZ, UR44 ;  /* 0x0000002cff087e24 */ /* 0x000fe2000f8e00ff */
[----:B------:R-:W-:Y:S01]  /*55c0*/  @P0 SEL R4, RZ, 0xffffffff, P4 ;  /* 0xffffffffff040807 */ /* 0x000fe20002000000 */
[C---:B------:R-:W-:Y:S01]  /*55d0*/  IMAD.SHL.U32 R5, R3.reuse, 0x20, RZ ;  /* 0x0000002003057824 */ /* 0x040fe200078e00ff */
[----:B------:R-:W-:Y:S01]  /*55e0*/  BSSY B1, `(.L_x_80) ;  /* 0x0000120000017945 */ /* 0x000fe20003800000 */
[----:B------:R-:W-:Y:S01]  /*55f0*/  IMAD.U32 R6, RZ, RZ, UR53 ;  /* 0x00000035ff067e24 */ /* 0x000fe2000f8e00ff */
[----:B------:R-:W-:Y:S01]  /*5600*/  @P1 SEL R4, R0, R4, !P2 ;  /* 0x0000000400041207 */ /* 0x000fe20005000000 */
[----:B------:R-:W-:Y:S01]  /*5610*/  IMAD.SHL.U32 R0, R3, 0x4, RZ ;  /* 0x0000000403007824 */ /* 0x000fe200078e00ff */
[----:B------:R-:W-:Y:S02]  /*5620*/  LEA R8, R8, UR39, 0x3 ;  /* 0x0000002708087c11 */ /* 0x000fe4000f8e18ff */
[----:B------:R-:W-:Y:S02]  /*5630*/  CS2R R218, SRZ ;  /* 0x0000000000da7805 */ /* 0x000fe4000001ff00 */
[----:B------:R-:W-:Y:S02]  /*5640*/  @P0 LOP3.LUT R4, R4, 0x1, RZ, 0xc0, !PT ;  /* 0x0000000104040812 */ /* 0x000fe400078ec0ff */
[----:B------:R-:W-:Y:S02]  /*5650*/  CS2R R216, SRZ ;  /* 0x0000000000d87805 */ /* 0x000fe4000001ff00 */
[----:B------:R-:W-:Y:S02]  /*5660*/  LOP3.LUT R6, R6, 0x1, RZ, 0x3c, !PT ;  /* 0x0000000106067812 */ /* 0x000fe400078e3cff */
[----:B------:R-:W-:Y:S02]  /*5670*/  CS2R R222, SRZ ;  /* 0x0000000000de7805 */ /* 0x000fe4000001ff00 */
[----:B------:R-:W-:Y:S02]  /*5680*/  ISETP.NE.U32.OR P6, PT, R4, 0x1, !P0 ;  /* 0x000000010400780c */ /* 0x000fe400047c5470 */
[----:B------:R-:W-:Y:S02]  /*5690*/  CS2R R220, SRZ ;  /* 0x0000000000dc7805 */ /* 0x000fe4000001ff00 */
[----:B------:R-:W-:Y:S02]  /*56a0*/  LOP3.LUT R4, R5, 0xc0, RZ, 0xc0, !PT ;  /* 0x000000c005047812 */ /* 0x000fe400078ec0ff */
[----:B------:R-:W-:Y:S02]  /*56b0*/  CS2R R226, SRZ ;  /* 0x0000000000e27805 */ /* 0x000fe4000001ff00 */
[----:B------:R-:W-:Y:S02]  /*56c0*/  P2R R7, PR, RZ, 0x40 ;  /* 0x00000040ff077803 */ /* 0x000fe40000000000 */
[----:B------:R-:W-:Y:S02]  /*56d0*/  CS2R R224, SRZ ;  /* 0x0000000000e07805 */ /* 0x000fe4000001ff00 */
[----:B------:R-:W-:Y:S02]  /*56e0*/  LOP3.LUT R0, R4, 0x18, R0, 0xf8, !PT ;  /* 0x0000001804007812 */ /* 0x000fe400078ef800 */
[----:B------:R-:W-:Y:S01]  /*56f0*/  PLOP3.LUT P5, PT, PT, PT, PT, 0x8, 0x80 ;  /* 0x000000000080781c */ /* 0x000fe20003fae170 */
[----:B------:R1:W-:Y:S01]  /*5700*/  STL [R1+0x198], R7 ;  /* 0x0001980701007387 */ /* 0x0003e20000100800 */
[----:B------:R-:W-:Y:S01]  /*5710*/  LOP3.LUT R0, R0, 0xf20, R5, 0xf8, !PT ;  /* 0x00000f2000007812 */ /* 0x000fe200078ef805 */
[----:B------:R-:W-:Y:S02]  /*5720*/  IMAD.U32 R5, RZ, RZ, UR45 ;  /* 0x0000002dff057e24 */ /* 0x000fe4000f8e00ff */
[----:B------:R2:W-:Y:S01]  /*5730*/  STL [R1+0x148], RZ ;  /* 0x000148ff01007387 */ /* 0x0005e20000100800 */
[----:B------:R-:W-:Y:S02]  /*5740*/  @P6 SHF.L.U32 R4, R6, 0x1f, RZ ;  /* 0x0000001f06046819 */ /* 0x000fe400000006ff */
[----:B------:R-:W-:Y:S01]  /*5750*/  LEA R5, R5, UR39, 0x3 ;  /* 0x0000002705057c11 */ /* 0x000fe2000f8e18ff */
[----:B------:R2:W-:Y:S01]  /*5760*/  STL [R1+0x14c], RZ ;  /* 0x00014cff01007387 */ /* 0x0005e20000100800 */
[----:B------:R-:W4:Y:S01]  /*5770*/  @P6 SYNCS.PHASECHK.TRANS64.TRYWAIT P0, [R8+URZ+0x20], R4 ;  /* 0x00002004080065a7 */ /* 0x000f2200080011ff */
[----:B------:R-:W-:Y:S02]  /*5780*/  LEA R0, R0, UR39, 0x1 ;  /* 0x0000002700007c11 */ /* 0x000fe4000f8e08ff */
[----:B------:R2:W-:Y:S04]  /*5790*/  STL [R1+0x140], RZ ;  /* 0x000140ff01007387 */ /* 0x0005e80000100800 */
[----:B------:R2:W-:Y:S04]  /*57a0*/  STL [R1+0x144], RZ ;  /* 0x000144ff01007387 */ /* 0x0005e80000100800 */
[----:B------:R2:W-:Y:S04]  /*57b0*/  STL [R1+0x128], RZ ;  /* 0x000128ff01007387 */ /* 0x0005e80000100800 */
[----:B------:R2:W-:Y:S01]  /*57c0*/  STL [R1+0x12c], RZ ;  /* 0x00012cff01007387 */ /* 0x0005e20000100800 */
[----:B-1----:R-:W-:Y:S03]  /*57d0*/  IMAD.U32 R7, RZ, RZ, UR52 ;  /* 0x00000034ff077e24 */ /* 0x002fe6000f8e00ff */
[----:B------:R2:W-:Y:S02]  /*57e0*/  STL [R1+0x120], RZ ;  /* 0x000120ff01007387 */ /* 0x0005e40000100800 */
[----:B------:R-:W-:Y:S02]  /*57f0*/  SHF.L.U32 R7, R7, 0x1f, RZ ;  /* 0x0000001f07077819 */ /* 0x000fe400000006ff */
[----:B------:R2:W-:Y:S02]  /*5800*/  STL [R1+0x124], RZ ;  /* 0x000124ff01007387 */ /* 0x0005e40000100800 */
[----:B------:R2:W1:Y:S02]  /*5810*/  SYNCS.PHASECHK.TRANS64.TRYWAIT P4, [R5+URZ+0x70], R7 ;  /* 0x00007007050075a7 */ /* 0x00046400080811ff */
[----:B------:R2:W-:Y:S04]  /*5820*/  STL [R1+0x108], RZ ;  /* 0x000108ff01007387 */ /* 0x0005e80000100800 */
        /* <DEDUP_REMOVED lines=14> */
[----:B------:R2:W-:Y:S01]  /*5910*/  STL [R1+0xb4], RZ ;  /* 0x0000b4ff01007387 */ /* 0x0005e20000100800 */
[----:B----4-:R-:W-:Y:S03]  /*5920*/  @P6 PLOP3.LUT P5, PT, P0, PT, PT, 0x8, 0x80 ;  /* 0x000000000080681c */ /* 0x010fe600007ae170 */
        /* <DEDUP_REMOVED lines=30> */
[----:B------:R2:W-:Y:S04]  /*5b10*/  STL [R1], RZ ;  /* 0x000000ff01007387 */ /* 0x0005e80000100800 */
        /* <DEDUP_REMOVED lines=45> */
[----:B-1----:R-:W-:Y:S05]  /*5df0*/  @!P6 BRA `(.L_x_81) ;  /* 0x000000080078e947 */ /* 0x002fea0003800000 */
[----:B------:R-:W-:Y:S01]  /*5e00*/  ISETP.NE.U32.AND P0, PT, RZ, UR62, PT ;  /* 0x0000003eff007c0c */ /* 0x000fe2000bf05070 */
[----:B------:R-:W-:Y:S01]  /*5e10*/  IMAD.U32 R4, RZ, RZ, UR44 ;  /* 0x0000002cff047e24 */ /* 0x000fe2000f8e00ff */
[----:B------:R-:W-:Y:S01]  /*5e20*/  FSETP.NEU.AND P2, PT, R249, RZ, PT ;  /* 0x000000fff900720b */ /* 0x000fe20003f4d000 */
[----:B------:R-:W-:Y:S01]  /*5e30*/  BSSY B0, `(.L_x_82) ;  /* 0x000000c000007945 */ /* 0x000fe20003800000 */
[----:B------:R-:W-:Y:S01]  /*5e40*/  ISETP.NE.AND.EX P0, PT, RZ, UR63, PT, P0 ;  /* 0x0000003fff007c0c */ /* 0x000fe2000bf05300 */
[----:B------:R-:W-:Y:S01]  /*5e50*/  IMAD R0, R4, 0xe000, R0 ;  /* 0x0000e00004007824 */ /* 0x000fe200078e0200 */
[----:B------:R-:W-:Y:S02]  /*5e60*/  LOP3.LUT P1, RZ, R16, 0xff, RZ, 0xc0, !PT ;  /* 0x000000ff10ff7812 */ /* 0x000fe4000782c0ff */
[----:B------:R-:W-:Y:S02]  /*5e70*/  SEL R9, RZ, 0xffffffff, P2 ;  /* 0xffffffffff097807 */ /* 0x000fe40001000000 */
[----:B------:R-:W-:Y:S04]  /*5e80*/  SEL R10, RZ, 0xffffffff, P0 ;  /* 0xffffffffff0a7807 */ /* 0x000fe80000000000 */
[----:B------:R-:W-:Y:S04]  /*5e90*/  @P3 SEL R9, R10, R9, !P1 ;  /* 0x000000090a093207 */ /* 0x000fe80004800000 */
[----:B------:R-:W-:Y:S01]  /*5ea0*/  LOP3.LUT R9, R9, 0x1, RZ, 0xc0, !PT ;  /* 0x0000000109097812 */ /* 0x000fe200078ec0ff */
[----:B------:R-:W-:Y:S06]  /*5eb0*/  @!P5 BRA `(.L_x_83) ;  /* 0x00000000000cd947 */ /* 0x000fec0003800000 */
[----:B------:R-:W-:Y:S04]  /*5ec0*/  SHF.L.U32 R6, R6, 0x1f, RZ ;  /* 0x0000001f06067819 */ /* 0x000fe800000006ff */
[----:B------:R-:W1:Y:S02]  /*5ed0*/  SYNCS.PHASECHK.TRANS64.TRYWAIT P0, [R8+URZ+0x20], R6 ;  /* 0x00002006080075a7 */ /* 0x000e6400080011ff */
[----:B-1----:R-:W-:Y:S05]  /*5ee0*/  @!P0 BRA `(.L_x_84) ;  /* 0x0000006400f08947 */ /* 0x002fea0003800000 */
.L_x_83:
[----:B------:R-:W-:Y:S05]  /*5ef0*/  BSYNC B0 ;  /* 0x0000000000007941 */ /* 0x000fea0003800000 */
.L_x_82:
[----:B------:R-:W-:Y:S02]  /*5f00*/  ISETP.NE.U32.AND P0, PT, R9, 0x1, PT ;  /* 0x000000010900780c */ /* 0x000fe40003f05070 */
[----:B------:R-:W-:Y:S02]  /*5f10*/  CS2R R58, SRZ ;  /* 0x00000000003a7805 */ /* 0x000fe4000001ff00 */
        /* <DEDUP_REMOVED lines=10> */
[----:B------:R-:W-:Y:S01]  /*5fc0*/  CS2R R36, SRZ ;  /* 0x0000000000247805 */ /* 0x000fe2000001ff00 */
[----:B------:R-:W4:Y:S01]  /*5fd0*/  @P0 LDS.128 R56, [R0+0x2200] ;  /* 0x0022000000380984 */ /* 0x000f220000000c00 */
[----:B------:R-:W-:Y:S02]  /*5fe0*/  CS2R R34, SRZ ;  /* 0x0000000000227805 */ /* 0x000fe4000001ff00 */
[----:B------:R-:W-:Y:S02]  /*5ff0*/  CS2R R32, SRZ ;  /* 0x0000000000207805 */ /* 0x000fe4000001ff00 */
[----:B------:R-:W-:Y:S01]  /*6000*/  CS2R R30, SRZ ;  /* 0x00000000001e7805 */ /* 0x000fe2000001ff00 */
[----:B------:R-:W5:Y:S01]  /*6010*/  @P0 LDS.128 R52, [R0+0x4200] ;  /* 0x0042000000340984 */ /* 0x000f620000000c00 */
[----:B------:R-:W-:Y:S02]  /*6020*/  CS2R R28, SRZ ;  /* 0x00000000001c7805 */ /* 0x000fe4000001ff00 */
[----:B------:R-:W-:Y:S02]  /*6030*/  CS2R R26, SRZ ;  /* 0x00000000001a7805 */ /* 0x000fe4000001ff00 */
[----:B------:R-:W-:Y:S01]  /*6040*/  CS2R R24, SRZ ;  /* 0x0000000000187805 */ /* 0x000fe2000001ff00 */
[----:B------:R-:W2:Y:S01]  /*6050*/  @P0 LDS.128 R48, [R0+0x6200] ;  /* 0x0062000000300984 */ /* 0x000ea20000000c00 */
[----:B------:R-:W-:Y:S02]  /*6060*/  CS2R R22, SRZ ;  /* 0x0000000000167805 */ /* 0x000fe4000001ff00 */
[----:B------:R-:W-:Y:S02]  /*6070*/  CS2R R20, SRZ ;  /* 0x0000000000147805 */ /* 0x000fe4000001ff00 */
[----:B------:R-:W-:Y:S01]  /*6080*/  CS2R R18, SRZ ;  /* 0x0000000000127805 */ /* 0x000fe2000001ff00 */
[----:B------:R-:W3:Y:S01]  /*6090*/  @P0 LDS.128 R44, [R0+0x8200] ;  /* 0x00820000002c0984 */ /* 0x000ee20000000c00 */
[----:B------:R-:W-:Y:S02]  /*60a0*/  CS2R R16, SRZ ;  /* 0x0000000000107805 */ /* 0x000fe4000001ff00 */
[----:B------:R-:W-:Y:S02]  /*60b0*/  CS2R R14, SRZ ;  /* 0x00000000000e7805 */ /* 0x000fe4000001ff00 */
[----:B------:R-:W-:Y:S01]  /*60c0*/  CS2R R12, SRZ ;  /* 0x00000000000c7805 */ /* 0x000fe2000001ff00 */
[----:B------:R-:W3:Y:S01]  /*60d0*/  @P0 LDS.128 R40, [R0+0xa200] ;  /* 0x00a2000000280984 */ /* 0x000ee20000000c00 */
[----:B-1----:R-:W-:Y:S01]  /*60e0*/  IMAD.SHL.U32 R8, R3, 0x10, RZ ;  /* 0x0000001003087824 */ /* 0x002fe200078e00ff */
[----:B------:R-:W-:Y:S02]  /*60f0*/  CS2R R10, SRZ ;  /* 0x00000000000a7805 */ /* 0x000fe4000001ff00 */
[----:B------:R-:W-:Y:S01]  /*6100*/  CS2R R226, SRZ ;  /* 0x0000000000e27805 */ /* 0x000fe2000001ff00 */
[----:B------:R-:W1:Y:S01]  /*6110*/  @P0 LDS.128 R36, [R0+0xc200] ;  /* 0x00c2000000240984 */ /* 0x000e620000000c00 */
[----:B------:R-:W-:Y:S02]  /*6120*/  CS2R R224, SRZ ;  /* 0x0000000000e07805 */ /* 0x000fe4000001ff00 */
[----:B------:R-:W-:Y:S02]  /*6130*/  LOP3.LUT R6, R8, 0x20, RZ, 0xc0, !PT ;  /* 0x0000002008067812 */ /* 0x000fe400078ec0ff */
[----:B------:R-:W-:Y:S02]  /*6140*/  CS2R R222, SRZ ;  /* 0x0000000000de7805 */ /* 0x000fe4000001ff00 */
[----:B------:R-:W-:Y:S02]  /*6150*/  CS2R R220, SRZ ;  /* 0x0000000000dc7805 */ /* 0x000fe4000001ff00 */
[----:B------:R-:W-:Y:S02]  /*6160*/  CS2R R218, SRZ ;  /* 0x0000000000da7805 */ /* 0x000fe4000001ff00 */
[--C-:B------:R-:W-:Y:S01]  /*6170*/  IADD3 R6, PT, PT, -R6, 0x200, R0.reuse ;  /* 0x0000020006067810 */ /* 0x100fe20007ffe100 */
[----:B------:R4:W-:Y:S01]  /*6180*/  @P0 LDS.128 R224, [R0+0x200] ;  /* 0x0002000000e00984 */ /* 0x0009e20000000c00 */
[----:B------:R-:W-:Y:S02]  /*6190*/  CS2R R216, SRZ ;  /* 0x0000000000d87805 */ /* 0x000fe4000001ff00 */
[----:B------:R-:W-:Y:S01]  /*61a0*/  LOP3.LUT R8, R8, 0x40, RZ, 0xc0, !PT ;  /* 0x0000004008087812 */ /* 0x000fe200078ec0ff */
[----:B------:R-:W1:Y:S03]  /*61b0*/  @P0 LDS.128 R32, [R6+0x2010] ;  /* 0x0020100006200984 */ /* 0x000e660000000c00 */
[----:B------:R-:W-:Y:S01]  /*61c0*/  IADD3 R4, PT, PT, -R8, 0x200, R0 ;  /* 0x0000020008047810 */ /* 0x000fe20007ffe100 */
[----:B------:R-:W1:Y:S04]  /*61d0*/  @P0 LDS.128 R28, [R6+0x4010] ;  /* 0x00401000061c0984 */ /* 0x000e680000000c00 */
[----:B------:R-:W1:Y:S04]  /*61e0*/  @P0 LDS.128 R24, [R6+0x6010] ;  /* 0x0060100006180984 */ /* 0x000e680000000c00 */
[----:B------:R-:W1:Y:S04]  /*61f0*/  @P0 LDS.128 R20, [R6+0x8010] ;  /* 0x0080100006140984 */ /* 0x000e680000000c00 */
[----:B------:R-:W1:Y:S01]  /*6200*/  @P0 LDS.128 R16, [R6+0xa010] ;  /* 0x00a0100006100984 */ /* 0x000e620000000c00 */
[----:B----4-:R-:W-:Y:S03]  /*6210*/  IMAD.IADD R0, R6, 0x1, -R8 ;  /* 0x0000000106007824 */ /* 0x010fe600078e0a08 */
[----:B------:R-:W4:Y:S01]  /*6220*/  @P0 LDS.128 R12, [R6+0xc010] ;  /* 0x00c01000060c0984 */ /* 0x000f220000000c00 */
[----:B------:R-:W-:Y:S03]  /*6230*/  CS2R R8, SRZ ;  /* 0x0000000000087805 */ /* 0x000fe6000001ff00 */
[----:B------:R-:W-:Y:S04]  /*6240*/  STL.64 [R1+0x170], R56 ;  /* 0x0001703801007387 */ /* 0x000fe80000100a00 */
[----:B------:R-:W4:Y:S04]  /*6250*/  @P0 LDS.128 R8, [R4+0x2020] ;  /* 0x0020200004080984 */ /* 0x000f280000000c00 */
[----:B------:R-:W-:Y:S04]  /*6260*/  STL.64 [R1+0x178], R58 ;  /* 0x0001783a01007387 */ /* 0x000fe80000100a00 */
[----:B-----5:R-:W-:Y:S04]  /*6270*/  STL.64 [R1+0x110], R52 ;  /* 0x0001103401007387 */ /* 0x020fe80000100a00 */
[----:B------:R-:W-:Y:S04]  /*6280*/  STL.64 [R1+0x118], R54 ;  /* 0x0001183601007387 */ /* 0x000fe80000100a00 */
[----:B--2---:R-:W-:Y:S04]  /*6290*/  STL.64 [R1+0x30], R48 ;  /* 0x0000303001007387 */ /* 0x004fe80000100a00 */
[----:B------:R-:W-:Y:S04]  /*62a0*/  STL.64 [R1+0x38], R50 ;  /* 0x0000383201007387 */ /* 0x000fe80000100a00 */
[----:B---3--:R-:W-:Y:S04]  /*62b0*/  STL.64 [R1+0x40], R44 ;  /* 0x0000402c01007387 */ /* 0x008fe80000100a00 */
[----:B------:R-:W-:Y:S04]  /*62c0*/  STL.64 [R1+0x48], R46 ;  /* 0x0000482e01007387 */ /* 0x000fe80000100a00 */
[----:B------:R-:W-:Y:S04]  /*62d0*/  STL.64 [R1+0x80], R40 ;  /* 0x0000802801007387 */ /* 0x000fe80000100a00 */
[----:B------:R-:W-:Y:S04]  /*62e0*/  STL.64 [R1+0x88], R42 ;  /* 0x0000882a01007387 */ /* 0x000fe80000100a00 */
[----:B-1----:R-:W-:Y:S04]  /*62f0*/  STL.64 [R1+0xe0], R36 ;  /* 0x0000e02401007387 */ /* 0x002fe80000100a00 */
[----:B------:R-:W-:Y:S04]  /*6300*/  STL.64 [R1+0xe8], R38 ;  /* 0x0000e82601007387 */ /* 0x000fe80000100a00 */
[----:B------:R1:W-:Y:S04]  /*6310*/  STL.64 [R1+0x160], R32 ;  /* 0x0001602001007387 */ /* 0x0003e80000100a00 */
[----:B------:R2:W-:Y:S04]  /*6320*/  STL.64 [R1+0x168], R34 ;  /* 0x0001682201007387 */ /* 0x0005e80000100a00 */
[----:B------:R3:W-:Y:S04]  /*6330*/  STL.64 [R1+0xf0], R28 ;  /* 0x0000f01c01007387 */ /* 0x0007e80000100a00 */
[----:B------:R5:W-:Y:S04]  /*6340*/  STL.64 [R1+0xf8], R30 ;  /* 0x0000f81e01007387 */ /* 0x000be80000100a00 */
[----:B------:R4:W-:Y:S04]  /*6350*/  STL.64 [R1+0x10], R24 ;  /* 0x0000101801007387 */ /* 0x0009e80000100a00 */
[----:B------:R4:W-:Y:S04]  /*6360*/  STL.64 [R1+0x18], R26 ;  /* 0x0000181a01007387 */ /* 0x0009e80000100a00 */
[----:B------:R4:W-:Y:S01]  /*6370*/  STL.64 [R1+0x50], R20 ;  /* 0x0000501401007387 */ /* 0x0009e20000100a00 */
[----:B-1----:R-:W-:Y:S03]  /*6380*/  CS2R R32, SRZ ;  /* 0x0000000000207805 */ /* 0x002fe6000001ff00 */
[----:B------:R1:W-:Y:S01]  /*6390*/  STL.64 [R1+0x58], R22 ;  /* 0x0000581601007387 */ /* 0x0003e20000100a00 */
[----:B--2---:R-:W-:Y:S03]  /*63a0*/  CS2R R34, SRZ ;  /* 0x0000000000227805 */ /* 0x004fe6000001ff00 */
[----:B------:R2:W-:Y:S01]  /*63b0*/  STL.64 [R1+0x90], R16 ;  /* 0x0000901001007387 */ /* 0x0005e20000100a00 */
[----:B---3--:R-:W-:Y:S03]  /*63c0*/  CS2R R28, SRZ ;  /* 0x00000000001c7805 */ /* 0x008fe6000001ff00 */
[----:B------:R3:W-:Y:S01]  /*63d0*/  STL.64 [R1+0x98], R18 ;  /* 0x0000981201007387 */ /* 0x0007e20000100a00 */
[----:B-----5:R-:W-:Y:S03]  /*63e0*/  CS2R R30, SRZ ;  /* 0x00000000001e7805 */ /* 0x020fe6000001ff00 */
[----:B------:R-:W-:Y:S01]  /*63f0*/  @P0 LDS.128 R32, [R0+0x30] ;  /* 0x0000300000200984 */ /* 0x000fe20000000c00 */
[----:B----4-:R-:W-:Y:S03]  /*6400*/  CS2R R24, SRZ ;  /* 0x0000000000187805 */ /* 0x010fe6000001ff00 */
[----:B------:R4:W-:Y:S01]  /*6410*/  STL.64 [R1+0x100], R12 ;  /* 0x0001000c01007387 */ /* 0x0009e20000100a00 */
[----:B------:R-:W-:Y:S03]  /*6420*/  CS2R R26, SRZ ;  /* 0x00000000001a7805 */ /* 0x000fe6000001ff00 */
[----:B------:R-:W5:Y:S01]  /*6430*/  @P0 LDS.128 R28, [R4+0x4020] ;  /* 0x00402000041c0984 */ /* 0x000f620000000c00 */
[----:B------:R-:W-:Y:S03]  /*6440*/  CS2R R20, SRZ ;  /* 0x0000000000147805 */ /* 0x000fe6000001ff00 */
[----:B------:R4:W-:Y:S01]  /*6450*/  STL.64 [R1+0x108], R14 ;  /* 0x0001080e01007387 */ /* 0x0009e20000100a00 */
[----:B-1----:R-:W-:Y:S03]  /*6460*/  CS2R R22, SRZ ;  /* 0x0000000000167805 */ /* 0x002fe6000001ff00 */
[----:B------:R-:W1:Y:S01]  /*6470*/  @P0 LDS.128 R24, [R4+0x6020] ;  /* 0x0060200004180984 */ /* 0x000e620000000c00 */
[----:B--2---:R-:W-:Y:S03]  /*6480*/  CS2R R16, SRZ ;  /* 0x0000000000107805 */ /* 0x004fe6000001ff00 */
[----:B------:R2:W-:Y:S01]  /*6490*/  STL.64 [R1+0x150], R8 ;  /* 0x0001500801007387 */ /* 0x0005e20000100a00 */
[----:B---3--:R-:W-:Y:S03]  /*64a0*/  CS2R R18, SRZ ;  /* 0x0000000000127805 */ /* 0x008fe6000001ff00 */
[----:B------:R-:W3:Y:S04]  /*64b0*/  @P0 LDS.128 R20, [R4+0x8020] ;  /* 0x0080200004140984 */ /* 0x000ee80000000c00 */
[----:B------:R5:W-:Y:S01]  /*64c0*/  STL.64 [R1+0x158], R10 ;  /* 0x0001580a01007387 */ /* 0x000be20000100a00 */
[----:B----4-:R-:W-:Y:S03]  /*64d0*/  CS2R R12, SRZ ;  /* 0x00000000000c7805 */ /* 0x010fe6000001ff00 */
[----:B------:R-:W4:Y:S04]  /*64e0*/  @P0 LDS.128 R16, [R4+0xa020] ;  /* 0x00a0200004100984 */ /* 0x000f280000000c00 */
[----:B------:R-:W-:Y:S01]  /*64f0*/  @P0 LDS.128 R220, [R6+0x10] ;  /* 0x0000100006dc0984 */ /* 0x000fe20000000c00 */
[----:B------:R-:W-:Y:S03]  /*6500*/  CS2R R14, SRZ ;  /* 0x00000000000e7805 */ /* 0x000fe6000001ff00 */
[----:B------:R-:W-:Y:S04]  /*6510*/  @P0 LDS.128 R216, [R4+0x20] ;  /* 0x0000200004d80984 */ /* 0x000fe80000000c00 */
[----:B------:R-:W4:Y:S01]  /*6520*/  @P0 LDS.128 R12, [R4+0xc020] ;  /* 0x00c02000040c0984 */ /* 0x000f220000000c00 */
[----:B--2---:R-:W-:Y:S03]  /*6530*/  CS2R R8, SRZ ;  /* 0x0000000000087805 */ /* 0x004fe6000001ff00 */
[----:B-----5:R2:W5:Y:S01]  /*6540*/  LDL.LU R10, [R1+0x148] ;  /* 0x00014800010a7983 */ /* 0x0205620000300800 */
[----:B------:R-:W-:Y:S03]  /*6550*/  IMAD.MOV.U32 R11, RZ, RZ, RZ ;  /* 0x000000ffff0b7224 */ /* 0x000fe600078e00ff */
[----:B------:R2:W-:Y:S04]  /*6560*/  STL.64 [R1+0xd0], R28 ;  /* 0x0000d01c01007387 */ /* 0x0005e80000100a00 */
[----:B------:R2:W-:Y:S04]  /*6570*/  STL.64 [R1+0xd8], R30 ;  /* 0x0000d81e01007387 */ /* 0x0005e80000100a00 */
[----:B-1----:R1:W-:Y:S04]  /*6580*/  STL.64 [R1], R24 ;  /* 0x0000001801007387 */ /* 0x0023e80000100a00 */
[----:B------:R1:W-:Y:S04]  /*6590*/  STL.64 [R1+0x8], R26 ;  /* 0x0000081a01007387 */ /* 0x0003e80000100a00 */
[----:B---3--:R3:W-:Y:S04]  /*65a0*/  STL.64 [R1+0x60], R20 ;  /* 0x0000601401007387 */ /* 0x0087e80000100a00 */
[----:B------:R3:W-:Y:S04]  /*65b0*/  STL.64 [R1+0x68], R22 ;  /* 0x0000681601007387 */ /* 0x0007e80000100a00 */
[----:B----4-:R4:W-:Y:S01]  /*65c0*/  STL.64 [R1+0xb0], R16 ;  /* 0x0000b01001007387 */ /* 0x0109e20000100a00 */
[----:B--2---:R-:W-:Y:S03]  /*65d0*/  CS2R R28, SRZ ;  /* 0x00000000001c7805 */ /* 0x004fe6000001ff00 */
[----:B------:R2:W-:Y:S01]  /*65e0*/  STL.64 [R1+0xb8], R18 ;  /* 0x0000b81201007387 */ /* 0x0005e20000100a00 */
[----:B------:R-:W-:Y:S03]  /*65f0*/  CS2R R30, SRZ ;  /* 0x00000000001e7805 */ /* 0x000fe6000001ff00 */
[----:B------:R2:W-:Y:S01]  /*6600*/  STL.64 [R1+0x120], R12 ;  /* 0x0001200c01007387 */ /* 0x0005e20000100a00 */
[----:B-1----:R-:W-:Y:S03]  /*6610*/  CS2R R24, SRZ ;  /* 0x0000000000187805 */ /* 0x002fe6000001ff00 */
[----:B------:R1:W-:Y:S01]  /*6620*/  STL.64 [R1+0x128], R14 ;  /* 0x0001280e01007387 */ /* 0x0003e20000100a00 */
[----:B------:R-:W-:Y:S03]  /*6630*/  CS2R R26, SRZ ;  /* 0x00000000001a7805 */ /* 0x000fe6000001ff00 */
[----:B------:R-:W1:Y:S01]  /*6640*/  @P0 LDS.128 R28, [R0+0x2030] ;  /* 0x00203000001c0984 */ /* 0x000e620000000c00 */
[----:B---3--:R-:W-:Y:S03]  /*6650*/  CS2R R20, SRZ ;  /* 0x0000000000147805 */ /* 0x008fe6000001ff00 */
[----:B------:R-:W-:Y:S01]  /*6660*/  STL.64 [R1+0x180], R32 ;  /* 0x0001802001007387 */ /* 0x000fe20000100a00 */
[----:B------:R-:W-:Y:S03]  /*6670*/  CS2R R22, SRZ ;  /* 0x0000000000167805 */ /* 0x000fe6000001ff00 */
[----:B------:R-:W3:Y:S01]  /*6680*/  @P0 LDS.128 R24, [R0+0x4030] ;  /* 0x0040300000180984 */ /* 0x000ee20000000c00 */
[----:B----4-:R-:W-:Y:S03]  /*6690*/  CS2R R16, SRZ ;  /* 0x0000000000107805 */ /* 0x010fe6000001ff00 */
[----:B------:R-:W-:Y:S01]  /*66a0*/  STL.64 [R1+0x188], R34 ;  /* 0x0001882201007387 */ /* 0x000fe20000100a00 */
[----:B--2---:R-:W-:Y:S03]  /*66b0*/  CS2R R18, SRZ ;  /* 0x0000000000127805 */ /* 0x004fe6000001ff00 */
[----:B------:R-:W2:Y:S01]  /*66c0*/  @P0 LDS.128 R20, [R0+0x6030] ;  /* 0x0060300000140984 */ /* 0x000ea20000000c00 */
[----:B------:R-:W-:Y:S03]  /*66d0*/  CS2R R12, SRZ ;  /* 0x00000000000c7805 */ /* 0x000fe6000001ff00 */
[----:B------:R-:W-:Y:S01]  /*66e0*/  @P0 LDS.128 R16, [R0+0x8030] ;  /* 0x0080300000100984 */ /* 0x000fe20000000c00 */
[----:B-1----:R-:W-:Y:S06]  /*66f0*/  CS2R R14, SRZ ;  /* 0x00000000000e7805 */ /* 0x002fec000001ff00 */
[----:B------:R-:W-:Y:S04]  /*6700*/  @P0 LDS.128 R12, [R0+0xa030] ;  /* 0x00a03000000c0984 */ /* 0x000fe80000000c00 */
[----:B------:R-:W-:Y:S04]  /*6710*/  STL.64 [R1+0x130], R28 ;  /* 0x0001301c01007387 */ /* 0x000fe80000100a00 */
[----:B------:R-:W-:Y:S04]  /*6720*/  STL.64 [R1+0x138], R30 ;  /* 0x0001381e01007387 */ /* 0x000fe80000100a00 */
[----:B---3--:R-:W-:Y:S04]  /*6730*/  STL.64 [R1+0xa0], R24 ;  /* 0x0000a01801007387 */ /* 0x008fe80000100a00 */
[----:B------:R-:W-:Y:S04]  /*6740*/  STL.64 [R1+0xa8], R26 ;  /* 0x0000a81a01007387 */ /* 0x000fe80000100a00 */
[----:B--2---:R-:W-:Y:S04]  /*6750*/  STL.64 [R1+0x20], R20 ;  /* 0x0000201401007387 */ /* 0x004fe80000100a00 */
[----:B------:R-:W-:Y:S04]  /*6760*/  STL.64 [R1+0x28], R22 ;  /* 0x0000281601007387 */ /* 0x000fe80000100a00 */
[----:B-----5:R-:W1:Y:S04]  /*6770*/  @P0 LDS.128 R8, [R0+0xc030] ;  /* 0x00c0300000080984 */ /* 0x020e680000000c00 */
[----:B-1----:R1:W-:Y:S04]  /*6780*/  STL.64 [R1+0x140], R8 ;  /* 0x0001400801007387 */ /* 0x0023e80000100a00 */
[----:B------:R1:W-:Y:S04]  /*6790*/  STL.64 [R1+0x70], R16 ;  /* 0x0000701001007387 */ /* 0x0003e80000100a00 */
[----:B------:R1:W-:Y:S04]  /*67a0*/  STL.64 [R1+0x78], R18 ;  /* 0x0000781201007387 */ /* 0x0003e80000100a00 */
[----:B------:R1:W-:Y:S04]  /*67b0*/  STL.64 [R1+0x148], R10 ;  /* 0x0001480a01007387 */ /* 0x0003e80000100a00 */
[----:B------:R1:W-:Y:S04]  /*67c0*/  STL.64 [R1+0xc0], R12 ;  /* 0x0000c00c01007387 */ /* 0x0003e80000100a00 */
[----:B------:R1:W-:Y:S02]  /*67d0*/  STL.64 [R1+0xc8], R14 ;  /* 0x0000c80e01007387 */ /* 0x0003e40000100a00 */
.L_x_81:
[----:B------:R-:W-:Y:S05]  /*67e0*/  BSYNC B1 ;  /* 0x0000000000017941 */ /* 0x000fea0003800000 */
.L_x_80:
[----:B-1----:R-:W-:Y:S01]  /*67f0*/  SHF.R.U32.HI R17, RZ, 0x5, R3 ;  /* 0x00000005ff117819 */ /* 0x002fe20000011603 */
[----:B------:R-:W-:Y:S04]  /*6800*/  IMAD.U32 R0, RZ, RZ, UR45 ;  /* 0x0000002dff007e24 */ /* 0x000fe8000f8e00ff */
[----:B------:R-:W-:Y:S05]  /*6810*/  IMAD R16, R0, 0xe0, R2 ;  /* 0x000000e000107824 */ /* 0x000fea00078e0202 */
[----:B------:R-:W-:Y:S04]  /*6820*/  SHF.R.U32.HI R0, RZ, 0x15, R16 ;  /* 0x00000015ff007819 */ /* 0x000fe80000011610 */
[----:B------:R-:W-:Y:S01]  /*6830*/  LOP3.LUT P0, RZ, R0, 0x3, R17, 0x48, !PT ;  /* 0x0000000300ff7812 */ /* 0x000fe20007804811 */
[----:B------:R-:W-:Y:S01]  /*6840*/  @!UPT UIADD3 URZ, UPT, UPT, URZ, URZ, URZ ;  /* 0x000000fffffff290 */ /* 0x000fe2000fffe0ff */
[----:B------:R-:W-:Y:S11]  /*6850*/  @P4 BRA `(.L_x_85) ;  /* 0x0000000000084947 */ /* 0x000ff60003800000 */
[----:B------:R-:W1:Y:S02]  /*6860*/  SYNCS.PHASECHK.TRANS64.TRYWAIT P1, [R5+URZ+0x70], R7 ;  /* 0x00007007050075a7 */ /* 0x000e6400080211ff */
[----:B-1----:R-:W-:Y:S05]  /*6870*/  @!P1 BRA `(.L_x_86) ;  /* 0x0000005c00a09947 */ /* 0x002fea0003800000 */
.L_x_85:
[----:B------:R-:W-:Y:S05]  /*6880*/  @!P0 BRA `(.L_x_87) ;  /* 0x0000000000408947 */ /* 0x000fea0003800000 */
[----:B------:R-:W1:Y:S01]  /*6890*/  LDCU.64 UR8, c[0x4][0x70] ;  /* 0x01000e00ff0877ac */ /* 0x000e620008000a00 */
[----:B------:R-:W-:Y:S01]  /*68a0*/  MOV R15, 0x0 ;  /* 0x00000000000f7802 */ /* 0x000fe20000000f00 */
[----:B------:R-:W-:Y:S02]  /*68b0*/  HFMA2 R12, -RZ, RZ, 0, 5.9604644775390625e-08 ;  /* 0x00000001ff0c7431 */ /* 0x000fe400000001ff */
[----:B------:R-:W-:Y:S02]  /*68c0*/  IMAD.MOV.U32 R8, RZ, RZ, 0x192 ;  /* 0x00000192ff087424 */ /* 0x000fe400078e00ff */
[----:B------:R-:W-:Y:S01]  /*68d0*/  IMAD.MOV.U32 R13, RZ, RZ, RZ ;  /* 0x000000ffff0d7224 */ /* 0x000fe200078e00ff */
[----:B------:R-:W4:Y:S01]  /*68e0*/  LDCU.64 UR6, c[0x4][0x78] ;  /* 0x01000f00ff0677ac */ /* 0x000f220008000a00 */
[----:B------:R-:W3:Y:S01]  /*68f0*/  LDC.64 R14, c[0x4][R15] ;  /* 0x010000000f0e7b82 */ /* 0x000ee20000000a00 */
[----:B------:R-:W5:Y:S01]  /*6900*/  LDCU.64 UR4, c[0x4][0x10] ;  /* 0x01000200ff0477ac */ /* 0x000f620008000a00 */
[----:B-12---:R-:W-:Y:S01]  /*6910*/  MOV R5, UR9 ;  /* 0x0000000900057c02 */ /* 0x006fe20008000f00 */
[----:B------:R-:W-:Y:S01]  /*6920*/  IMAD.U32 R4, RZ, RZ, UR8 ;  /* 0x00000008ff047e24 */ /* 0x000fe2000f8e00ff */
[----:B----4-:R-:W-:Y:S01]  /*6930*/  MOV R7, UR7 ;  /* 0x0000000700077c02 */ /* 0x010fe20008000f00 */
[----:B------:R-:W-:Y:S01]  /*6940*/  IMAD.U32 R6, RZ, RZ, UR6 ;  /* 0x00000006ff067e24 */ /* 0x000fe2000f8e00ff */
[----:B-----5:R-:W-:Y:S01]  /*6950*/  MOV R11, UR5 ;  /* 0x00000005000b7c02 */ /* 0x020fe20008000f00 */
[----:B------:R-:W-:Y:S02]  /*6960*/  IMAD.U32 R10, RZ, RZ, UR4 ;  /* 0x00000004ff0a7e24 */ /* 0x000fe4000f8e00ff */
[----:B------:R-:W-:Y:S07]  /*6970*/  LEPC R20, `(.L_x_87) ;  /* 0x000000001014794e */ /* 0x000fee0000000000 */
[----:B---3--:R-:W-:Y:S05]  /*6980*/  CALL.ABS.NOINC R14 ;  /* 0x000000000e007343 */ /* 0x008fea0003c00000 */
.L_x_87:
[----:B------:R-:W-:Y:S05]  /*6990*/  WARPSYNC.ALL ;  /* 0x0000000000007948 */ /* 0x000fea0003800000 */
[C---:B------:R-:W-:Y:S01]  /*69a0*/  R2UR UR4, R16.reuse ;  /* 0x00000000100472ca */ /* 0x040fe200000e0000 */
[----:B------:R-:W-:Y:S05]  /*69b0*/  VIADD R0, R16, 0x20 ;  /* 0x0000002010007836 */ /* 0x000fea0000000000 */
[----:B------:R-:W-:Y:S04]  /*69c0*/  SHF.R.U32.HI R0, RZ, 0x15, R0 ;  /* 0x00000015ff007819 */ /* 0x000fe80000011600 */
[----:B------:R-:W-:Y:S03]  /*69d0*/  LOP3.LUT P0, RZ, R0, 0x3, R17, 0x48, !PT ;  /* 0x0000000300ff7812 */ /* 0x000fe60007804811 */
[----:B------:R-:W4:Y:S10]  /*69e0*/  LDTM.x32 R184, tmem[UR4] ;  /* 0x0000000400b879ee */ /* 0x000f3400082c0000 */
[----:B----4-:R-:W-:Y:S05]  /*69f0*/  @!P0 BRA `(.L_x_88) ;  /* 0x0000000000408947 */ /* 0x010fea0003800000 */
        /* <DEDUP_REMOVED lines=16> */
.L_x_88:
[----:B------:R-:W-:Y:S05]  /*6b00*/  WARPSYNC.ALL ;  /* 0x0000000000007948 */ /* 0x000fea0003800000 */
[C---:B------:R-:W-:Y:S01]  /*6b10*/  R2UR UR4, R16.reuse ;  /* 0x00000000100472ca */ /* 0x040fe200000e0000 */
[----:B------:R-:W-:Y:S05]  /*6b20*/  VIADD R0, R16, 0x40 ;  /* 0x0000004010007836 */ /* 0x000fea0000000000 */
[----:B------:R-:W-:Y:S04]  /*6b30*/  SHF.R.U32.HI R0, RZ, 0x15, R0 ;  /* 0x00000015ff007819 */ /* 0x000fe80000011600 */
[----:B------:R-:W-:Y:S03]  /*6b40*/  LOP3.LUT P0, RZ, R0, 0x3, R17, 0x48, !PT ;  /* 0x0000000300ff7812 */ /* 0x000fe60007804811 */
[----:B------:R-:W4:Y:S10]  /*6b50*/  LDTM.x32 R152, tmem[UR4+0x20] ;  /* 0x00002004009879ee */ /* 0x000f3400082c0000 */
        /* <DEDUP_REMOVED lines=17> */
.L_x_89:
        /* <DEDUP_REMOVED lines=23> */
.L_x_90:
        /* <DEDUP_REMOVED lines=23> */
.L_x_91:
[----:B------:R-:W4:Y:S01]  /*6f50*/  S2R R0, SR_TID.X ;  /* 0x0000000000007919 */ /* 0x000f220000002100 */
[----:B------:R-:W-:Y:S05]  /*6f60*/  WARPSYNC.ALL ;  /* 0x0000000000007948 */ /* 0x000fea0003800000 */
[C---:B------:R-:W-:Y:S01]  /*6f70*/  R2UR UR4, R16.reuse ;  /* 0x00000000100472ca */ /* 0x040fe200000e0000 */
[----:B------:R-:W-:Y:S05]  /*6f80*/  VIADD R3, R16, 0xa0 ;  /* 0x000000a010037836 */ /* 0x000fea0000000000 */
[----:B------:R-:W-:Y:S07]  /*6f90*/  SHF.R.U32.HI R3, RZ, 0x15, R3 ;  /* 0x00000015ff037819 */ /* 0x000fee0000011603 */
[----:B------:R-:W1:Y:S01]  /*6fa0*/  LDTM.x32 R56, tmem[UR4+0x80] ;  /* 0x00008004003879ee */ /* 0x000e6200082c0000 */
[----:B----4-:R-:W-:Y:S04]  /*6fb0*/  SHF.R.U32.HI R0, RZ, 0x5, R0 ;  /* 0x00000005ff007819 */ /* 0x010fe80000011600 */
[----:B------:R-:W-:Y:S11]  /*6fc0*/  LOP3.LUT P0, RZ, R3, 0x3, R0, 0x48, !PT ;  /* 0x0000000303ff7812 */ /* 0x000ff60007804800 */
[----:B------:R-:W-:Y:S02]  /*6fd0*/  @!UPT UIADD3 URZ, UPT, UPT, URZ, URZ, URZ ;  /* 0x000000fffffff290 */ /* 0x000fe4000fffe0ff */
[----:B-1----:R-:W-:Y:S05]  /*6fe0*/  @!P0 BRA `(.L_x_92) ;  /* 0x0000000000408947 */ /* 0x002fea0003800000 */
[----:B------:R-:W2:Y:S01]  /*6ff0*/  LDCU.64 UR8, c[0x4][0x70] ;  /* 0x01000e00ff0877ac */ /* 0x000ea20008000a00 */
[----:B------:R-:W-:Y:S01]  /*7000*/  MOV R15, 0x0 ;  /* 0x00000000000f7802 */ /* 0x000fe20000000f00 */
[----:B------:R-:W-:Y:S02]  /*7010*/  HFMA2 R12, -RZ, RZ, 0, 5.9604644775390625e-08 ;  /* 0x00000001ff0c7431 */ /* 0x000fe400000001ff */
[----:B------:R-:W-:Y:S02]  /*7020*/  IMAD.MOV.U32 R8, RZ, RZ, 0x192 ;  /* 0x00000192ff087424 */ /* 0x000fe400078e00ff */
[----:B------:R-:W-:Y:S01]  /*7030*/  IMAD.MOV.U32 R13, RZ, RZ, RZ ;  /* 0x000000ffff0d7224 */ /* 0x000fe200078e00ff */
[----:B------:R-:W1:Y:S01]  /*7040*/  LDCU.64 UR6, c[0x4][0x78] ;  /* 0x01000f00ff0677ac */ /* 0x000e620008000a00 */
[----:B------:R-:W4:Y:S01]  /*7050*/  LDC.64 R14, c[0x4][R15] ;  /* 0x010000000f0e7b82 */ /* 0x000f220000000a00 */
[----:B------:R-:W5:Y:S01]  /*7060*/  LDCU.64 UR4, c[0x4][0x10] ;  /* 0x01000200ff0477ac */ /* 0x000f620008000a00 */
[----:B--2---:R-:W-:Y:S01]  /*7070*/  MOV R5, UR9 ;  /* 0x0000000900057c02 */ /* 0x004fe20008000f00 */
[----:B------:R-:W-:Y:S01]  /*7080*/  IMAD.U32 R4, RZ, RZ, UR8 ;  /* 0x00000008ff047e24 */ /* 0x000fe2000f8e00ff */
[----:B-1----:R-:W-:Y:S01]  /*7090*/  MOV R7, UR7 ;  /* 0x0000000700077c02 */ /* 0x002fe20008000f00 */
[----:B------:R-:W-:Y:S01]  /*70a0*/  IMAD.U32 R6, RZ, RZ, UR6 ;  /* 0x00000006ff067e24 */ /* 0x000fe2000f8e00ff */
[----:B-----5:R-:W-:Y:S01]  /*70b0*/  MOV R11, UR5 ;  /* 0x00000005000b7c02 */ /* 0x020fe20008000f00 */
[----:B------:R-:W-:Y:S02]  /*70c0*/  IMAD.U32 R10, RZ, RZ, UR4 ;  /* 0x00000004ff0a7e24 */ /* 0x000fe4000f8e00ff */
[----:B------:R-:W-:Y:S07]  /*70d0*/  LEPC R20, `(.L_x_92) ;  /* 0x000000001014794e */ /* 0x000fee0000000000 */
[----:B---34-:R-:W-:Y:S05]  /*70e0*/  CALL.ABS.NOINC R14 ;  /* 0x000000000e007343 */ /* 0x018fea0003c00000 */
.L_x_92:
[----:B------:R-:W1:Y:S01]  /*70f0*/  S2R R0, SR_TID.X ;  /* 0x0000000000007919 */ /* 0x000e620000002100 */
[----:B------:R-:W-:Y:S05]  /*7100*/  WARPSYNC.ALL ;  /* 0x0000000000007948 */ /* 0x000fea0003800000 */
[C---:B------:R-:W-:Y:S01]  /*7110*/  R2UR UR4, R16.reuse ;  /* 0x00000000100472ca */ /* 0x040fe200000e0000 */
[----:B------:R-:W-:Y:S05]  /*7120*/  VIADD R3, R16, 0xc0 ;  /* 0x000000c010037836 */ /* 0x000fea0000000000 */
[----:B------:R-:W-:Y:S07]  /*7130*/  SHF.R.U32.HI R3, RZ, 0x15, R3 ;  /* 0x00000015ff037819 */ /* 0x000fee0000011603 */
[----:B------:R-:W4:Y:S01]  /*7140*/  LDTM.x32 R24, tmem[UR4+0xa0] ;  /* 0x0000a004001879ee */ /* 0x000f2200082c0000 */
[----:B-1----:R-:W-:Y:S04]  /*7150*/  SHF.R.U32.HI R0, RZ, 0x5, R0 ;  /* 0x00000005ff007819 */ /* 0x002fe80000011600 */
[----:B------:R-:W-:Y:S11]  /*7160*/  LOP3.LUT P0, RZ, R3, 0x3, R0, 0x48, !PT ;  /* 0x0000000303ff7812 */ /* 0x000ff60007804800 */
[----:B------:R-:W-:Y:S02]  /*7170*/  @!UPT UIADD3 URZ, UPT, UPT, URZ, URZ, URZ ;  /* 0x000000fffffff290 */ /* 0x000fe4000fffe0ff */
[----:B----4-:R-:W-:Y:S05]  /*7180*/  @!P0 BRA `(.L_x_93) ;  /* 0x0000000000408947 */ /* 0x010fea0003800000 */
        /* <DEDUP_REMOVED lines=16> */
.L_x_93:
[----:B------:R-:W1:Y:S01]  /*7290*/  S2R R15, SR_TID.X ;  /* 0x00000000000f7919 */ /* 0x000e620000002100 */
[----:B------:R-:W-:Y:S05]  /*72a0*/  WARPSYNC.ALL ;  /* 0x0000000000007948 */ /* 0x000fea0003800000 */
[----:B-1----:R-:W-:Y:S01]  /*72b0*/  LOP3.LUT P1, R250, R15, 0x60, RZ, 0xc0, !PT ;  /* 0x000000600ffa7812 */ /* 0x002fe2000782c0ff */
[----:B------:R-:W4:Y:S01]  /*72c0*/  LDL.LU R228, [R1+0x180] ;  /* 0x0001800001e47983 */ /* 0x000f220000300800 */
[--C-:B------:R-:W-:Y:S01]  /*72d0*/  HADD2.F32 R3, -RZ, R224.reuse.H0_H0 ;  /* 0x200000e0ff037230 */ /* 0x100fe20000004100 */
[----:B------:R-:W-:Y:S01]  /*72e0*/  R2UR UR5, R16 ;  /* 0x00000000100572ca */ /* 0x000fe200000e0000 */
[----:B------:R-:W-:Y:S01]  /*72f0*/  HADD2.F32 R4, -RZ, R224.H1_H1 ;  /* 0x300000e0ff047230 */ /* 0x000fe20000004100 */
[----:B------:R-:W4:Y:S01]  /*7300*/  LDL.LU R252, [R1+0x18c] ;  /* 0x00018c0001fc7983 */ /* 0x000f220000300800 */
[--C-:B--2---:R-:W-:Y:S01]  /*7310*/  HADD2.F32 R5, -RZ, R225.reuse.H0_H0 ;  /* 0x200000e1ff057230 */ /* 0x104fe20000004100 */
[----:B------:R-:W-:Y:S01]  /*7320*/  ISETP.NE.AND P0, PT, R250, RZ, PT ;  /* 0x000000fffa00720c */ /* 0x000fe20003f05270 */
[----:B------:R-:W-:Y:S01]  /*7330*/  HADD2.F32 R6, -RZ, R225.H1_H1 ;  /* 0x300000e1ff067230 */ /* 0x000fe20000004100 */
[----:B------:R1:W-:Y:S01]  /*7340*/  STL [R1+0x1a4], R54 ;  /* 0x0001a43601007387 */ /* 0x0003e20000100800 */
[--C-:B------:R-:W-:Y:S02]  /*7350*/  HADD2.F32 R7, -RZ, R226.reuse.H0_H0 ;  /* 0x200000e2ff077230 */ /* 0x100fe40000004100 */
[C---:B---3--:R-:W-:Y:S01]  /*7360*/  FMUL R0, R248.reuse, R184 ;  /* 0x000000b8f8007220 */ /* 0x048fe20000400000 */
[----:B------:R-:W-:Y:S01]  /*7370*/  HADD2.F32 R8, -RZ, R226.H1_H1 ;  /* 0x300000e2ff087230 */ /* 0x000fe20000004100 */
[----:B------:R-:W2:Y:S01]  /*7380*/  S2UR UR6, SR_CgaCtaId ;  /* 0x00000000000679c3 */ /* 0x000ea20000008800 */
[--C-:B------:R-:W-:Y:S02]  /*7390*/  HADD2.F32 R10, -RZ, R227.reuse.H0_H0 ;  /* 0x200000e3ff0a7230 */ /* 0x100fe40000004100 */
[C---:B------:R-:W-:Y:S01]  /*73a0*/  FFMA R0, R249.reuse, R3, R0 ;  /* 0x00000003f9007223 */ /* 0x040fe20000000000 */
[----:B------:R-:W-:Y:S02]  /*73b0*/  HADD2.F32 R11, -RZ, R227.H1_H1 ;  /* 0x300000e3ff0b7230 */ /* 0x000fe40000004100 */
[C---:B------:R-:W-:Y:S01]  /*73c0*/  FMUL R3, R248.reuse, R185 ;  /* 0x000000b9f8037220 */ /* 0x040fe20000400000 */
[--C-:B------:R-:W-:Y:S02]  /*73d0*/  HADD2.F32 R13, -RZ, R220.reuse.H0_H0 ;  /* 0x200000dcff0d7230 */ /* 0x100fe40000004100 */
[C---:B------:R-:W-:Y:S01]  /*73e0*/  FMUL R9, R248.reuse, R191 ;  /* 0x000000bff8097220 */ /* 0x040fe20000400000 */
[----:B------:R-:W-:Y:S02]  /*73f0*/  HADD2.F32 R14, -RZ, R220.H1_H1 ;  /* 0x300000dcff0e7230 */ /* 0x000fe40000004100 */
[C---:B------:R-:W-:Y:S01]  /*7400*/  FFMA R3, R249.reuse, R4, R3 ;  /* 0x00000004f9037223 */ /* 0x040fe20000000003 */
[----:B------:R-:W-:Y:S02]  /*7410*/  HADD2.F32 R16, -RZ, R221.H1_H1 ;  /* 0x300000ddff107230 */ /* 0x000fe40000004100 */
[C---:B------:R-:W-:Y:S01]  /*7420*/  FMUL R4, R248.reuse, R186 ;  /* 0x000000baf8047220 */ /* 0x040fe20000400000 */
[--C-:B------:R-:W-:Y:S02]  /*7430*/  HADD2.F32 R17, -RZ, R222.reuse.H0_H0 ;  /* 0x200000deff117230 */ /* 0x100fe40000004100 */
[C---:B------:R-:W-:Y:S01]  /*7440*/  FMUL R108, R248.reuse, R108 ;  /* 0x0000006cf86c7220 */ /* 0x040fe20000400000 */
[----:B------:R-:W-:Y:S02]  /*7450*/  HADD2.F32 R18, -RZ, R222.H1_H1 ;  /* 0x300000deff127230 */ /* 0x000fe40000004100 */
[C---:B------:R-:W-:Y:S01]  /*7460*/  FFMA R4, R249.reuse, R5, R4 ;  /* 0x00000005f9047223 */ /* 0x040fe20000000004 */
[C---:B------:R-:W-:Y:S01]  /*7470*/  FMUL R5, R248.reuse, R187 ;  /* 0x000000bbf8057220 */ /* 0x040fe20000400000 */
[--C-:B------:R-:W-:Y:S02]  /*7480*/  HADD2.F32 R19, -RZ, R223.reuse.H0_H0 ;  /* 0x200000dfff137230 */ /* 0x100fe40000004100 */
[C---:B------:R-:W-:Y:S01]  /*7490*/  FMUL R109, R248.reuse, R109 ;  /* 0x0000006df86d7220 */ /* 0x040fe20000400000 */
[----:B------:R-:W-:Y:S02]  /*74a0*/  HADD2.F32 R20, -RZ, R223.H1_H1 ;  /* 0x300000dfff147230 */ /* 0x000fe40000004100 */
[----:B------:R-:W-:Y:S01]  /*74b0*/  FFMA R5, R249, R6, R5 ;  /* 0x00000006f9057223 */ /* 0x000fe20000000005 */
[--C-:B------:R-:W-:Y:S01]  /*74c0*/  HADD2.F32 R21, -RZ, R217.reuse.H0_H0 ;  /* 0x200000d9ff157230 */ /* 0x100fe20000004100 */
[----:B-1----:R-:W3:Y:S01]  /*74d0*/  LDL.LU R54, [R1+0x188] ;  /* 0x0001880001367983 */ /* 0x002ee20000300800 */
[----:B------:R-:W-:Y:S02]  /*74e0*/  HADD2.F32 R22, -RZ, R217.H1_H1 ;  /* 0x300000d9ff167230 */ /* 0x000fe40000004100 */
[C---:B------:R-:W-:Y:S01]  /*74f0*/  FMUL R6, R248.reuse, R188 ;  /* 0x000000bcf8067220 */ /* 0x040fe20000400000 */
[----:B------:R-:W-:Y:S01]  /*7500*/  F2FP.F16.F32.PACK_AB R188, R3, R0 ;  /* 0x0000000003bc723e */ /* 0x000fe200000000ff */
[----:B------:R1:W-:Y:S01]  /*7510*/  STL [R1+0x1a0], R55 ;  /* 0x0001a03701007387 */ /* 0x0003e20000100800 */
[--C-:B------:R-:W-:Y:S02]  /*7520*/  HADD2.F32 R23, -RZ, R218.reuse.H0_H0 ;  /* 0x200000daff177230 */ /* 0x100fe40000004100 */
[----:B------:R-:W-:Y:S01]  /*7530*/  FFMA R6, R249, R7, R6 ;  /* 0x00000007f9067223 */ /* 0x000fe20000000006 */
[----:B------:R-:W-:Y:S02]  /*7540*/  HADD2.F32 R184, -RZ, R218.H1_H1 ;  /* 0x300000daffb87230 */ /* 0x000fe40000004100 */
[C---:B------:R-:W-:Y:S01]  /*7550*/  FMUL R7, R248.reuse, R189 ;  /* 0x000000bdf8077220 */ /* 0x040fe20000400000 */
[----:B------:R-:W-:Y:S01]  /*7560*/  F2FP.F16.F32.PACK_AB R189, R5, R4 ;  /* 0x0000000405bd723e */ /* 0x000fe200000000ff */
[--C-:B------:R-:W-:Y:S02]  /*7570*/  HADD2.F32 R185, -RZ, R219.reuse.H0_H0 ;  /* 0x200000dbffb97230 */ /* 0x100fe40000004100 */
[C---:B------:R-:W-:Y:S01]  /*7580*/  FMUL R0, R248.reuse, R192 ;  /* 0x000000c0f8007220 */ /* 0x040fe20000400000 */
[----:B------:R-:W-:Y:S02]  /*7590*/  HADD2.F32 R186, -RZ, R219.H1_H1 ;  /* 0x300000dbffba7230 */ /* 0x000fe40000004100 */
[----:B------:R-:W-:Y:S01]  /*75a0*/  FFMA R7, R249, R8, R7 ;  /* 0x00000008f9077223 */ /* 0x000fe20000000007 */
[C---:B------:R-:W-:Y:S01]  /*75b0*/  FMUL R8, R248.reuse, R190 ;  /* 0x000000bef8087220 */ /* 0x040fe20000400000 */
[C---:B------:R-:W-:Y:S01]  /*75c0*/  FMUL R3, R248.reuse, R193 ;  /* 0x000000c1f8037220 */ /* 0x040fe20000400000 */
[C---:B------:R-:W-:Y:S01]  /*75d0*/  FMUL R4, R248.reuse, R198 ;  /* 0x000000c6f8047220 */ /* 0x040fe20000400000 */
[C---:B------:R-:W-:Y:S01]  /*75e0*/  FMUL R5, R248.reuse, R199 ;  /* 0x000000c7f8057220 */ /* 0x040fe20000400000 */
[----:B------:R-:W-:Y:S01]  /*75f0*/  F2FP.F16.F32.PACK_AB R190, R7, R6 ;  /* 0x0000000607be723e */ /* 0x000fe200000000ff */
[C---:B------:R-:W-:Y:S01]  /*7600*/  FFMA R8, R249.reuse, R10, R8 ;  /* 0x0000000af9087223 */ /* 0x040fe20000000008 */
[C---:B------:R-:W-:Y:S01]  /*7610*/  FFMA R9, R249.reuse, R11, R9 ;  /* 0x0000000bf9097223 */ /* 0x040fe20000000009 */
[C---:B------:R-:W-:Y:S01]  /*7620*/  FFMA R0, R249.reuse, R13, R0 ;  /* 0x0000000df9007223 */ /* 0x040fe20000000000 */
[----:B------:R-:W-:Y:S02]  /*7630*/  HADD2.F32 R13, -RZ, R221.H0_H0 ;  /* 0x200000ddff0d7230 */ /* 0x000fe40000004100 */
[----:B------:R-:W-:Y:S01]  /*7640*/  FFMA R3, R249, R14, R3 ;  /* 0x0000000ef9037223 */ /* 0x000fe20000000003 */
[C---:B------:R-:W-:Y:S01]  /*7650*/  FMUL R6, R248.reuse, R202 ;  /* 0x000000caf8067220 */ /* 0x040fe20000400000 */
[----:B------:R-:W-:Y:S01]  /*7660*/  F2FP.F16.F32.PACK_AB R191, R9, R8 ;  /* 0x0000000809bf723e */ /* 0x000fe200000000ff */
[C---:B------:R-:W-:Y:S01]  /*7670*/  FMUL R7, R248.reuse, R203 ;  /* 0x000000cbf8077220 */ /* 0x040fe20000400000 */
[C---:B------:R-:W-:Y:S01]  /*7680*/  FMUL R8, R248.reuse, R204 ;  /* 0x000000ccf8087220 */ /* 0x040fe20000400000 */
[----:B------:R-:W-:Y:S01]  /*7690*/  F2FP.F16.F32.PACK_AB R192, R3, R0 ;  /* 0x0000000003c0723e */ /* 0x000fe200000000ff */
[----:B-1----:R-:W3:Y:S01]  /*76a0*/  LDL.LU R55, [R1+0x184] ;  /* 0x0001840001377983 */ /* 0x002ee20000300800 */
[C---:B------:R-:W-:Y:S01]  /*76b0*/  SHF.L.U32 R11, R15.reuse, 0x5, RZ ;  /* 0x000000050f0b7819 */ /* 0x040fe200000006ff */
[----:B------:R-:W-:Y:S01]  /*76c0*/  UMOV UR4, 0x400 ;  /* 0x0000040000047882 */ /* 0x000fe20000000000 */
[----:B------:R-:W-:Y:S01]  /*76d0*/  SHF.L.U32 R10, R15, 0x2, RZ ;  /* 0x000000020f0a7819 */ /* 0x000fe200000006ff */
[----:B------:R1:W-:Y:S01]  /*76e0*/  STL [R1+0x19c], R2 ;  /* 0x00019c0201007387 */ /* 0x0003e20000100800 */
[----:B------:R-:W-:Y:S01]  /*76f0*/  LOP3.LUT R12, R11, 0xc0, RZ, 0xc0, !PT ;  /* 0x000000c00b0c7812 */ /* 0x000fe200078ec0ff */
[C---:B------:R-:W-:Y:S01]  /*7700*/  FMUL R0, R248.reuse, R200 ;  /* 0x000000c8f8007220 */ /* 0x040fe20000400000 */
[C---:B------:R-:W-:Y:S01]  /*7710*/  FMUL R3, R248.reuse, R201 ;  /* 0x000000c9f8037220 */ /* 0x040fe20000400000 */
[----:B------:R-:W-:Y:S01]  /*7720*/  SHF.L.U32 R15, R15, 0x4, RZ ;  /* 0x000000040f0f7819 */ /* 0x000fe200000006ff */
[----:B------:R-:W-:Y:S01]  /*7730*/  FMUL R88, R248, R88 ;  /* 0x00000058f8587220 */ /* 0x000fe20000400000 */
[----:B------:R-:W-:Y:S01]  /*7740*/  LOP3.LUT R12, R12, 0x18, R10, 0xf8, !PT ;  /* 0x000000180c0c7812 */ /* 0x000fe200078ef80a */
[C---:B------:R-:W-:Y:S01]  /*7750*/  FMUL R10, R248.reuse, R194 ;  /* 0x000000c2f80a7220 */ /* 0x040fe20000400000 */
[C---:B------:R-:W-:Y:S01]  /*7760*/  FMUL R89, R248.reuse, R89 ;  /* 0x00000059f8597220 */ /* 0x040fe20000400000 */
[----:B------:R-:W-:Y:S01]  /*7770*/  FMUL R90, R248, R90 ;  /* 0x0000005af85a7220 */ /* 0x000fe20000400000 */
[----:B------:R-:W-:Y:S01]  /*7780*/  LOP3.LUT R14, R12, 0xf20, R11, 0xf8, !PT ;  /* 0x00000f200c0e7812 */ /* 0x000fe200078ef80b */
[C---:B------:R-:W-:Y:S01]  /*7790*/  FMUL R11, R248.reuse, R195 ;  /* 0x000000c3f80b7220 */ /* 0x040fe20000400000 */
[C---:B------:R-:W-:Y:S01]  /*77a0*/  FMUL R12, R248.reuse, R196 ;  /* 0x000000c4f80c7220 */ /* 0x040fe20000400000 */
[C---:B------:R-:W-:Y:S01]  /*77b0*/  FFMA R10, R249.reuse, R13, R10 ;  /* 0x0000000df90a7223 */ /* 0x040fe2000000000a */
[C---:B------:R-:W-:Y:S01]  /*77c0*/  FMUL R13, R248.reuse, R197 ;  /* 0x000000c5f80d7220 */ /* 0x040fe20000400000 */
[C---:B------:R-:W-:Y:S01]  /*77d0*/  FFMA R11, R249.reuse, R16, R11 ;  /* 0x00000010f90b7223 */ /* 0x040fe2000000000b */
[C---:B------:R-:W-:Y:S01]  /*77e0*/  FFMA R12, R249.reuse, R17, R12 ;  /* 0x00000011f90c7223 */ /* 0x040fe2000000000c */
[--C-:B------:R-:W-:Y:S02]  /*77f0*/  HADD2.F32 R17, -RZ, R216.reuse.H0_H0 ;  /* 0x200000d8ff117230 */ /* 0x100fe40000004100 */
[C---:B------:R-:W-:Y:S01]  /*7800*/  FFMA R13, R249.reuse, R18, R13 ;  /* 0x00000012f90d7223 */ /* 0x040fe2000000000d */
[----:B------:R-:W-:Y:S02]  /*7810*/  HADD2.F32 R18, -RZ, R216.H1_H1 ;  /* 0x300000d8ff127230 */ /* 0x000fe40000004100 */
[C---:B------:R-:W-:Y:S01]  /*7820*/  FFMA R4, R249.reuse, R19, R4 ;  /* 0x00000013f9047223 */ /* 0x040fe20000000004 */
[C---:B------:R-:W-:Y:S01]  /*7830*/  FFMA R5, R249.reuse, R20, R5 ;  /* 0x00000014f9057223 */ /* 0x040fe20000000005 */
[----:B------:R-:W-:Y:S01]  /*7840*/  MOV R16, UR44 ;  /* 0x0000002c00107c02 */ /* 0x000fe20008000f00 */
[C---:B------:R-:W-:Y:S01]  /*7850*/  FFMA R0, R249.reuse, R17, R0 ;  /* 0x00000011f9007223 */ /* 0x040fe20000000000 */
[C---:B------:R-:W-:Y:S01]  /*7860*/  FFMA R3, R249.reuse, R18, R3 ;  /* 0x00000012f9037223 */ /* 0x040fe20000000003 */
[C---:B------:R-:W-:Y:S01]  /*7870*/  FFMA R6, R249.reuse, R21, R6 ;  /* 0x00000015f9067223 */ /* 0x040fe20000000006 */
[C---:B------:R-:W-:Y:S01]  /*7880*/  FFMA R7, R249.reuse, R22, R7 ;  /* 0x00000016f9077223 */ /* 0x040fe20000000007 */
[----:B------:R-:W-:Y:S01]  /*7890*/  FFMA R8, R249, R23, R8 ;  /* 0x00000017f9087223 */ /* 0x000fe20000000008 */
[----:B------:R-:W-:Y:S01]  /*78a0*/  F2FP.F16.F32.PACK_AB R195, R5, R4 ;  /* 0x0000000405c3723e */ /* 0x000fe200000000ff */
[C---:B------:R-:W-:Y:S01]  /*78b0*/  FMUL R4, R248.reuse, R207 ;  /* 0x000000cff8047220 */ /* 0x040fe20000400000 */
[----:B------:R-:W-:Y:S01]  /*78c0*/  F2FP.F16.F32.PACK_AB R193, R11, R10 ;  /* 0x0000000a0bc1723e */ /* 0x000fe200000000ff */
[C---:B------:R-:W-:Y:S01]  /*78d0*/  FMUL R5, R248.reuse, R208 ;  /* 0x000000d0f8057220 */ /* 0x040fe20000400000 */
[----:B------:R-:W-:Y:S01]  /*78e0*/  F2FP.F16.F32.PACK_AB R17, R7, R6 ;  /* 0x000000060711723e */ /* 0x000fe200000000ff */
[C---:B------:R-:W-:Y:S01]  /*78f0*/  FMUL R6, R248.reuse, R209 ;  /* 0x000000d1f8067220 */ /* 0x040fe20000400000 */
[----:B------:R-:W-:Y:S01]  /*7900*/  F2FP.F16.F32.PACK_AB R194, R13, R12 ;  /* 0x0000000c0dc2723e */ /* 0x000fe200000000ff */
[C---:B------:R-:W-:Y:S01]  /*7910*/  FMUL R91, R248.reuse, R91 ;  /* 0x0000005bf85b7220 */ /* 0x040fe20000400000 */
        /* <DEDUP_REMOVED lines=87> */
[----:B------:R-:W-:Y:S01]  /*7e90*/  FMUL R51, R248, R51 ;  /* 0x00000033f8337220 */ /* 0x000fe20000400000 */
[----:B------:R-:W-:Y:S01]  /*7ea0*/  UIADD3 UR10, UPT, UPT, UR44, 0x1, URZ ;  /* 0x000000012c0a7890 */ /* 0x000fe2000fffe0ff */
[----:B------:R-:W-:Y:S01]  /*7eb0*/  BSSY.RECONVERGENT B0, `(.L_x_94) ;  /* 0x00003d5000007945 */ /* 0x000fe20003800200 */
[----:B--2---:R-:W-:Y:S04]  /*7ec0*/  ULEA UR4, UR6, UR4, 0x18 ;  /* 0x0000000406047291 */ /* 0x004fe8000f8ec0ff */
[----:B------:R-:W-:Y:S02]  /*7ed0*/  ULEA UR7, UR45, UR4, 0x3 ;  /* 0x000000042d077291 */ /* 0x000fe4000f8e18ff */
[----:B------:R-:W-:Y:S02]  /*7ee0*/  LEA R14, R14, UR4, 0x1 ;  /* 0x000000040e0e7c11 */ /* 0x000fe4000f8e08ff */
[----:B------:R-:W-:Y:S03]  /*7ef0*/  UIADD3 UR7, UPT, UPT, UR7, 0x80, URZ ;  /* 0x0000008007077890 */ /* 0x000fe6000fffe0ff */
[----:B------:R-:W-:Y:S01]  /*7f00*/  IMAD R14, R16, 0xe000, R14 ;  /* 0x0000e000100e7824 */ /* 0x000fe200078e020e */
[----:B------:R-:W-:Y:S01]  /*7f10*/  F2FP.F16.F32.PACK_AB R16, R3, R0 ;  /* 0x000000000310723e */ /* 0x000fe200000000ff */
[C---:B------:R-:W-:Y:S01]  /*7f20*/  FMUL R0, R248.reuse, R205 ;  /* 0x000000cdf8007220 */ /* 0x040fe20000400000 */
[----:B------:R-:W-:Y:S01]  /*7f30*/  UPRMT UR7, UR6, 0x654, UR7 ;  /* 0x0000065406077896 */ /* 0x000fe20008000007 */
[----:B------:R-:W-:Y:S02]  /*7f40*/  FMUL R3, R248, R206 ;  /* 0x000000cef8037220 */ /* 0x000fe40000400000 */
[C---:B------:R-:W-:Y:S02]  /*7f50*/  FFMA R0, R249.reuse, R184, R0 ;  /* 0x000000b8f9007223 */ /* 0x040fe40000000000 */
[C---:B------:R-:W-:Y:S01]  /*7f60*/  FFMA R3, R249.reuse, R185, R3 ;  /* 0x000000b9f9037223 */ /* 0x040fe20000000003 */
[----:B------:R-:W-:Y:S01]  /*7f70*/  FFMA R4, R249, R186, R4 ;  /* 0x000000baf9047223 */ /* 0x000fe20000000004 */
[----:B------:R-:W2:Y:S01]  /*7f80*/  LDL.LU R185, [R1+0x170] ;  /* 0x0001700001b97983 */ /* 0x000ea20000300800 */
[----:B------:R-:W-:Y:S01]  /*7f90*/  F2FP.F16.F32.PACK_AB R18, R0, R8 ;  /* 0x000000080012723e */ /* 0x000fe200000000ff */
[----:B------:R-:W-:Y:S01]  /*7fa0*/  FMUL R8, R248, R214 ;  /* 0x000000d6f8087220 */ /* 0x000fe20000400000 */
[C---:B------:R-:W-:Y:S01]  /*7fb0*/  LOP3.LUT R0, R15.reuse, 0x20, RZ, 0xc0, !PT ;  /* 0x000000200f007812 */ /* 0x040fe200078ec0ff */
[----:B------:R-:W2:Y:S01]  /*7fc0*/  LDL.LU R187, [R1+0x174] ;  /* 0x0001740001bb7983 */ /* 0x000ea20000300800 */
[----:B------:R-:W-:Y:S02]  /*7fd0*/  LOP3.LUT R15, R15, 0x40, RZ, 0xc0, !PT ;  /* 0x000000400f0f7812 */ /* 0x000fe400078ec0ff */
[--C-:B------:R-:W-:Y:S01]  /*7fe0*/  IADD3 R251, PT, PT, -R0, 0x200, R14.reuse ;  /* 0x0000020000fb7810 */ /* 0x100fe20007ffe10e */
[----:B------:R-:W-:Y:S01]  /*7ff0*/  FMUL R0, R248, R210 ;  /* 0x000000d2f8007220 */ /* 0x000fe20000400000 */
[----:B------:R-:W-:Y:S01]  /*8000*/  F2FP.F16.F32.PACK_AB R19, R4, R3 ;  /* 0x000000030413723e */ /* 0x000fe200000000ff */
[C---:B------:R-:W-:Y:S01]  /*8010*/  FMUL R3, R248.reuse, R211 ;  /* 0x000000d3f8037220 */ /* 0x040fe20000400000 */
[----:B-1----:R-:W-:Y:S01]  /*8020*/  IADD3 R2, PT, PT, -R15, 0x200, R14 ;  /* 0x000002000f027810 */ /* 0x002fe20007ffe10e */
[--C-:B----4-:R-:W-:Y:S02]  /*8030*/  HADD2.F32 R7, -RZ, R228.reuse.H0_H0 ;  /* 0x200000e4ff077230 */ /* 0x110fe40000004100 */
[----:B------:R-:W-:Y:S02]  /*8040*/  HADD2.F32 R9, -RZ, R228.H1_H1 ;  /* 0x300000e4ff097230 */ /* 0x000fe40000004100 */
[----:B------:R-:W1:Y:S01]  /*8050*/  LDTM.x32 R216, tmem[UR5+0xc0] ;  /* 0x0000c00500d879ee */ /* 0x000e6200082c0000 */
[----:B------:R-:W-:Y:S01]  /*8060*/  NOP ;  /* 0x0000000000007918 */ /* 0x000fe20000000000 */
[----:B-1----:R-:W-:Y:S01]  /*8070*/  SYNCS.ARRIVE.TRANS64.RED.A1T0 RZ, [UR7], RZ ;  /* 0x000000ffffff79a7 */ /* 0x002fe20008100407 */
[----:B------:R1:W-:Y:S01]  /*8080*/  STS.128 [R14+0x200], R188 ;  /* 0x000200bc0e007388 */ /* 0x0003e20000000c00 */
[--C-:B------:R-:W-:Y:S02]  /*8090*/  HADD2.F32 R12, -RZ, R252.reuse.H0_H0 ;  /* 0x200000fcff0c7230 */ /* 0x100fe40000004100 */
[C---:B------:R-:W-:Y:S01]  /*80a0*/  FFMA R5, R249.reuse, R7, R5 ;  /* 0x00000007f9057223 */ /* 0x040fe20000000005 */
[----:B------:R-:W-:Y:S01]  /*80b0*/  HADD2.F32 R13, -RZ, R252.H1_H1 ;  /* 0x300000fcff0d7230 */ /* 0x000fe20000004100 */
[----:B------:R4:W-:Y:S01]  /*80c0*/  STS.128 [R251+0x10], R192 ;  /* 0x000010c0fb007388 */ /* 0x0009e20000000c00 */
[C---:B------:R-:W-:Y:S01]  /*80d0*/  FFMA R6, R249.reuse, R9, R6 ;  /* 0x00000009f9067223 */ /* 0x040fe20000000006 */
[----:B------:R-:W-:Y:S01]  /*80e0*/  FMUL R9, R248, R215 ;  /* 0x000000d7f8097220 */ /* 0x000fe20000400000 */
[----:B------:R-:W-:Y:S01]  /*80f0*/  UIADD3 UR7, UPT, UPT, UR45, 0x1, URZ ;  /* 0x000000012d077890 */ /* 0x000fe2000fffe0ff */
[----:B------:R4:W-:Y:S01]  /*8100*/  STS.128 [R2+0x20], R16 ;  /* 0x0000201002007388 */ /* 0x0009e20000000c00 */
[--C-:B---3--:R-:W-:Y:S02]  /*8110*/  HADD2.F32 R10, -RZ, R54.reuse.H0_H0 ;  /* 0x20000036ff0a7230 */ /* 0x108fe40000004100 */
[----:B------:R-:W-:Y:S01]  /*8120*/  HADD2.F32 R11, -RZ, R54.H1_H1 ;  /* 0x30000036ff0b7230 */ /* 0x000fe20000004100 */
[----:B-1----:R-:W3:Y:S04]  /*8130*/  LDL.LU R189, [R1+0x178] ;  /* 0x0001780001bd7983 */ /* 0x002ee80000300800 */
[----:B------:R-:W3:Y:S04]  /*8140*/  LDL.LU R191, [R1+0x17c] ;  /* 0x00017c0001bf7983 */ /* 0x000ee80000300800 */
[----:B----4-:R-:W4:Y:S01]  /*8150*/  LDL.LU R193, [R1+0x160] ;  /* 0x0001600001c17983 */ /* 0x010f220000300800 */
[----:B------:R-:W-:Y:S01]  /*8160*/  F2FP.F16.F32.PACK_AB R16, R6, R5 ;  /* 0x000000050610723e */ /* 0x000fe200000000ff */
[C---:B------:R-:W-:Y:S01]  /*8170*/  FMUL R5, R248.reuse, R155 ;  /* 0x0000009bf8057220 */ /* 0x040fe20000400000 */
[C---:B------:R-:W-:Y:S01]  /*8180*/  FMUL R155, R248.reuse, R176 ;  /* 0x000000b0f89b7220 */ /* 0x040fe20000400000 */
[----:B------:R-:W4:Y:S01]  /*8190*/  LDL.LU R2, [R1+0x164] ;  /* 0x0001640001027983 */ /* 0x000f220000300800 */
[C---:B------:R-:W-:Y:S01]  /*81a0*/  FMUL R6, R248.reuse, R156 ;  /* 0x0000009cf8067220 */ /* 0x040fe20000400000 */
[C---:B------:R-:W-:Y:S01]  /*81b0*/  FMUL R156, R248.reuse, R177 ;  /* 0x000000b1f89c7220 */ /* 0x040fe20000400000 */
[--C-:B------:R-:W-:Y:S02]  /*81c0*/  HADD2.F32 R4, -RZ, R55.reuse.H0_H0 ;  /* 0x20000037ff047230 */ /* 0x100fe40000004100 */
[----:B------:R-:W-:Y:S02]  /*81d0*/  HADD2.F32 R7, -RZ, R55.H1_H1 ;  /* 0x30000037ff077230 */ /* 0x000fe40000004100 */
[----:B------:R-:W4:Y:S01]  /*81e0*/  LDL.LU R55, [R1+0x168] ;  /* 0x0001680001377983 */ /* 0x000f220000300800 */
[C---:B------:R-:W-:Y:S01]  /*81f0*/  FFMA R0, R249.reuse, R4, R0 ;  /* 0x00000004f9007223 */ /* 0x040fe20000000000 */
[C---:B------:R-:W-:Y:S01]  /*8200*/  FMUL R4, R248.reuse, R212 ;  /* 0x000000d4f8047220 */ /* 0x040fe20000400000 */
[C---:B------:R-:W-:Y:S01]  /*8210*/  FFMA R3, R249.reuse, R7, R3 ;  /* 0x00000007f9037223 */ /* 0x040fe20000000003 */
[----:B------:R-:W4:Y:S01]  /*8220*/  LDL.LU R54, [R1+0x16c] ;  /* 0x00016c0001367983 */ /* 0x000f220000300800 */
[C---:B------:R-:W-:Y:S01]  /*8230*/  FMUL R7, R248.reuse, R213 ;  /* 0x000000d5f8077220 */ /* 0x040fe20000400000 */
[----:B------:R-:W-:Y:S01]  /*8240*/  FFMA R4, R249, R10, R4 ;  /* 0x0000000af9047223 */ /* 0x000fe20000000004 */
[C---:B------:R-:W-:Y:S01]  /*8250*/  FMUL R10, R248.reuse, R160 ;  /* 0x000000a0f80a7220 */ /* 0x040fe20000400000 */
[----:B------:R-:W4:Y:S01]  /*8260*/  LDL.LU R23, [R1+0x150] ;  /* 0x0001500001177983 */ /* 0x000f220000300800 */
[----:B------:R-:W-:Y:S01]  /*8270*/  F2FP.F16.F32.PACK_AB R17, R3, R0 ;  /* 0x000000000311723e */ /* 0x000fe200000000ff */
[C---:B------:R-:W-:Y:S01]  /*8280*/  FFMA R7, R249.reuse, R11, R7 ;  /* 0x0000000bf9077223 */ /* 0x040fe20000000007 */
[C---:B------:R-:W-:Y:S01]  /*8290*/  FFMA R8, R249.reuse, R12, R8 ;  /* 0x0000000cf9087223 */ /* 0x040fe20000000008 */
[----:B------:R-:W4:Y:S01]  /*82a0*/  LDL.LU R22, [R1+0x154] ;  /* 0x0001540001167983 */ /* 0x000f220000300800 */
[----:B------:R-:W-:Y:S01]  /*82b0*/  FFMA R9, R249, R13, R9 ;  /* 0x0000000df9097223 */ /* 0x000fe20000000009 */
[C---:B------:R-:W-:Y:S01]  /*82c0*/  FMUL R13, R248.reuse, R163 ;  /* 0x000000a3f80d7220 */ /* 0x040fe20000400000 */
[----:B------:R-:W-:Y:S01]  /*82d0*/  F2FP.F16.F32.PACK_AB R18, R7, R4 ;  /* 0x000000040712723e */ /* 0x000fe200000000ff */
[----:B------:R-:W4:Y:S01]  /*82e0*/  LDL.LU R21, [R1+0x158] ;  /* 0x0001580001157983 */ /* 0x000f220000300800 */
[C---:B------:R-:W-:Y:S01]  /*82f0*/  FMUL R160, R248.reuse, R181 ;  /* 0x000000b5f8a07220 */ /* 0x040fe20000400000 */
[----:B------:R-:W-:Y:S01]  /*8300*/  F2FP.F16.F32.PACK_AB R19, R9, R8 ;  /* 0x000000080913723e */ /* 0x000fe200000000ff */
[C---:B------:R-:W-:Y:S01]  /*8310*/  FMUL R0, R248.reuse, R152 ;  /* 0x00000098f8007220 */ /* 0x040fe20000400000 */
[----:B------:R-:W4:Y:S01]  /*8320*/  LDL.LU R20, [R1+0x15c] ;  /* 0x00015c0001147983 */ /* 0x000f220000300800 */
[C---:B------:R-:W-:Y:S01]  /*8330*/  FMUL R152, R248.reuse, R173 ;  /* 0x000000adf8987220 */ /* 0x040fe20000400000 */
[C---:B------:R-:W-:Y:S01]  /*8340*/  FMUL R3, R248.reuse, R153 ;  /* 0x00000099f8037220 */ /* 0x040fe20000400000 */
        /* <DEDUP_REMOVED lines=15> */
[--C-:B--2---:R-:W-:Y:S02]  /*8440*/  HADD2.F32 R184, -RZ, R185.reuse.H0_H0 ;  /* 0x200000b9ffb87230 */ /* 0x104fe40000004100 */
[----:B------:R-:W-:Y:S02]  /*8450*/  HADD2.F32 R185, -RZ, R185.H1_H1 ;  /* 0x300000b9ffb97230 */ /* 0x000fe40000004100 */
[--C-:B------:R-:W-:Y:S02]  /*8460*/  HADD2.F32 R186, -RZ, R187.reuse.H0_H0 ;  /* 0x200000bbffba7230 */ /* 0x100fe40000004100 */
[C---:B------:R-:W-:Y:S01]  /*8470*/  FFMA R0, R249.reuse, R184, R0 ;  /* 0x000000b8f9007223 */ /* 0x040fe20000000000 */
[----:B------:R-:W-:Y:S02]  /*8480*/  HADD2.F32 R187, -RZ, R187.H1_H1 ;  /* 0x300000bbffbb7230 */ /* 0x000fe40000004100 */
[C---:B------:R-:W-:Y:S01]  /*8490*/  FFMA R3, R249.reuse, R185, R3 ;  /* 0x000000b9f9037223 */ /* 0x040fe20000000003 */
[C---:B------:R-:W-:Y:S02]  /*84a0*/  FFMA R4, R249.reuse, R186, R4 ;  /* 0x000000baf9047223 */ /* 0x040fe40000000004 */
[C---:B------:R-:W-:Y:S01]  /*84b0*/  FFMA R5, R249.reuse, R187, R5 ;  /* 0x000000bbf9057223 */ /* 0x040fe20000000005 */
[--C-:B---3--:R-:W-:Y:S02]  /*84c0*/  HADD2.F32 R188, -RZ, R189.reuse.H0_H0 ;  /* 0x200000bdffbc7230 */ /* 0x108fe40000004100 */
[----:B------:R-:W-:Y:S02]  /*84d0*/  HADD2.F32 R189, -RZ, R189.H1_H1 ;  /* 0x300000bdffbd7230 */ /* 0x000fe40000004100 */
[--C-:B------:R-:W-:Y:S02]  /*84e0*/  HADD2.F32 R190, -RZ, R191.reuse.H0_H0 ;  /* 0x200000bfffbe7230 */ /* 0x100fe40000004100 */
[C---:B------:R-:W-:Y:S01]  /*84f0*/  FFMA R6, R249.reuse, R188, R6 ;  /* 0x000000bcf9067223 */ /* 0x040fe20000000006 */
[----:B------:R-:W-:Y:S02]  /*8500*/  HADD2.F32 R191, -RZ, R191.H1_H1 ;  /* 0x300000bfffbf7230 */ /* 0x000fe40000004100 */
[C---:B------:R-:W-:Y:S01]  /*8510*/  FFMA R7, R249.reuse, R189, R7 ;  /* 0x000000bdf9077223 */ /* 0x040fe20000000007 */
[--C-:B----4-:R-:W-:Y:S02]  /*8520*/  HADD2.F32 R192, -RZ, R193.reuse.H0_H0 ;  /* 0x200000c1ffc07230 */ /* 0x110fe40000004100 */
[C---:B------:R-:W-:Y:S01]  /*8530*/  FFMA R8, R249.reuse, R190, R8 ;  /* 0x000000bef9087223 */ /* 0x040fe20000000008 */
[----:B------:R-:W-:Y:S02]  /*8540*/  HADD2.F32 R193, -RZ, R193.H1_H1 ;  /* 0x300000c1ffc17230 */ /* 0x000fe40000004100 */
[C---:B------:R-:W-:Y:S01]  /*8550*/  FFMA R9, R249.reuse, R191, R9 ;  /* 0x000000bff9097223 */ /* 0x040fe20000000009 */
[--C-:B------:R-:W-:Y:S02]  /*8560*/  HADD2.F32 R195, -RZ, R2.reuse.H1_H1 ;  /* 0x30000002ffc37230 */ /* 0x100fe40000004100 */
[----:B------:R-:W-:Y:S01]  /*8570*/  FFMA R10, R249, R192, R10 ;  /* 0x000000c0f90a7223 */ /* 0x000fe2000000000a */
[----:B------:R-:W-:Y:S01]  /*8580*/  HADD2.F32 R194, -RZ, R2.H0_H0 ;  /* 0x20000002ffc27230 */ /* 0x000fe20000004100 */
[----:B------:R-:W-:Y:S01]  /*8590*/  IADD3 R2, PT, PT, -R15, R251, RZ ;  /* 0x000000fb0f027210 */ /* 0x000fe20007ffe1ff */
[C---:B------:R-:W-:Y:S01]  /*85a0*/  FMUL R15, R248.reuse, R164 ;  /* 0x000000a4f80f7220 */ /* 0x040fe20000400000 */
[C---:B------:R-:W-:Y:S02]  /*85b0*/  FFMA R11, R249.reuse, R193, R11 ;  /* 0x000000c1f90b7223 */ /* 0x040fe4000000000b */
[C---:B------:R-:W-:Y:S01]  /*85c0*/  FFMA R12, R249.reuse, R194, R12 ;  /* 0x000000c2f90c7223 */ /* 0x040fe2000000000c */
[----:B------:R1:W-:Y:S01]  /*85d0*/  STS.128 [R2+0x30], R16 ;  /* 0x0000301002007388 */ /* 0x0003e20000000c00 */
[C---:B------:R-:W-:Y:S01]  /*85e0*/  FFMA R13, R249.reuse, R195, R13 ;  /* 0x000000c3f90d7223 */ /* 0x040fe2000000000d */
[--C-:B------:R-:W-:Y:S02]  /*85f0*/  HADD2.F32 R196, -RZ, R55.reuse.H0_H0 ;  /* 0x20000037ffc47230 */ /* 0x100fe40000004100 */
[----:B------:R-:W-:Y:S02]  /*8600*/  HADD2.F32 R197, -RZ, R55.H1_H1 ;  /* 0x30000037ffc57230 */ /* 0x000fe40000004100 */
[----:B------:R-:W2:Y:S01]  /*8610*/  LDL.LU R55, [R1+0x138] ;  /* 0x0001380001377983 */ /* 0x000ea20000300800 */
[--C-:B------:R-:W-:Y:S02]  /*8620*/  HADD2.F32 R198, -RZ, R54.reuse.H0_H0 ;  /* 0x20000036ffc67230 */ /* 0x100fe40000004100 */
[C---:B------:R-:W-:Y:S01]  /*8630*/  FFMA R15, R249.reuse, R196, R15 ;  /* 0x000000c4f90f7223 */ /* 0x040fe2000000000f */
[----:B------:R-:W-:Y:S02]  /*8640*/  HADD2.F32 R199, -RZ, R54.H1_H1 ;  /* 0x30000036ffc77230 */ /* 0x000fe40000004100 */
[----:B------:R-:W3:Y:S01]  /*8650*/  LDL.LU R54, [R1+0x13c] ;  /* 0x00013c0001367983 */ /* 0x000ee20000300800 */
[--C-:B------:R-:W-:Y:S02]  /*8660*/  HADD2.F32 R200, -RZ, R23.reuse.H0_H0 ;  /* 0x20000017ffc87230 */ /* 0x100fe40000004100 */
[----:B------:R-:W-:Y:S01]  /*8670*/  HADD2.F32 R201, -RZ, R23.H1_H1 ;  /* 0x30000017ffc97230 */ /* 0x000fe20000004100 */
[----:B------:R-:W4:Y:S01]  /*8680*/  LDL.LU R252, [R1+0x114] ;  /* 0x0001140001fc7983 */ /* 0x000f220000300800 */
[C---:B------:R-:W-:Y:S01]  /*8690*/  FMUL R23, R248.reuse, R172 ;  /* 0x000000acf8177220 */ /* 0x040fe20000400000 */
[----:B------:R-:W-:Y:S02]  /*86a0*/  HADD2.F32 R202, -RZ, R22.H0_H0 ;  /* 0x20000016ffca7230 */ /* 0x000fe40000004100 */
[----:B------:R-:W4:Y:S01]  /*86b0*/  LDL.LU R251, [R1+0x118] ;  /* 0x0001180001fb7983 */ /* 0x000f220000300800 */
[--C-:B------:R-:W-:Y:S02]  /*86c0*/  HADD2.F32 R204, -RZ, R21.reuse.H0_H0 ;  /* 0x20000015ffcc7230 */ /* 0x100fe40000004100 */
[----:B------:R-:W-:Y:S01]  /*86d0*/  HADD2.F32 R205, -RZ, R21.H1_H1 ;  /* 0x30000015ffcd7230 */ /* 0x000fe20000004100 */
[----:B------:R-:W4:Y:S01]  /*86e0*/  LDL.LU R250, [R1+0x11c] ;  /* 0x00011c0001fa7983 */ /* 0x000f220000300800 */
[----:B------:R-:W-:Y:S02]  /*86f0*/  HADD2.F32 R206, -RZ, R20.H0_H0 ;  /* 0x20000014ffce7230 */ /* 0x000fe40000004100 */
[C---:B-1----:R-:W-:Y:S01]  /*8700*/  FMUL R16, R248.reuse, R165 ;  /* 0x000000a5f8107220 */ /* 0x042fe20000400000 */
[--C-:B------:R-:W-:Y:S01]  /*8710*/  HADD2.F32 R163, -RZ, R209.reuse.H0_H0 ;  /* 0x200000d1ffa37230 */ /* 0x100fe20000004100 */
[----:B------:R-:W4:Y:S01]  /*8720*/  LDL.LU R215, [R1+0xf0] ;  /* 0x0000f00001d77983 */ /* 0x000f220000300800 */
[----:B------:R-:W-:Y:S02]  /*8730*/  HADD2.F32 R164, -RZ, R209.H1_H1 ;  /* 0x300000d1ffa47230 */ /* 0x000fe40000004100 */
[C---:B------:R-:W-:Y:S01]  /*8740*/  FFMA R16, R249.reuse, R197, R16 ;  /* 0x000000c5f9107223 */ /* 0x040fe20000000010 */
[--C-:B------:R-:W-:Y:S01]  /*8750*/  HADD2.F32 R165, -RZ, R208.reuse.H0_H0 ;  /* 0x200000d0ffa57230 */ /* 0x100fe20000004100 */
[----:B------:R-:W4:Y:S01]  /*8760*/  LDL.LU R214, [R1+0xf4] ;  /* 0x0000f40001d67983 */ /* 0x000f220000300800 */
[C---:B------:R-:W-:Y:S01]  /*8770*/  FMUL R17, R248.reuse, R166 ;  /* 0x000000a6f8117220 */ /* 0x040fe20000400000 */
[----:B------:R-:W-:Y:S02]  /*8780*/  HADD2.F32 R166, -RZ, R208.H1_H1 ;  /* 0x300000d0ffa67230 */ /* 0x000fe40000004100 */
[C---:B------:R-:W-:Y:S01]  /*8790*/  FMUL R18, R248.reuse, R167 ;  /* 0x000000a7f8127220 */ /* 0x040fe20000400000 */
[----:B------:R-:W4:Y:S01]  /*87a0*/  LDL.LU R213, [R1+0xf8] ;  /* 0x0000f80001d57983 */ /* 0x000f220000300800 */
[C---:B------:R-:W-:Y:S01]  /*87b0*/  FFMA R17, R249.reuse, R198, R17 ;  /* 0x000000c6f9117223 */ /* 0x040fe20000000011 */
[C---:B------:R-:W-:Y:S01]  /*87c0*/  FMUL R19, R248.reuse, R168 ;  /* 0x000000a8f8137220 */ /* 0x040fe20000400000 */
[C---:B------:R-:W-:Y:S01]  /*87d0*/  FFMA R18, R249.reuse, R199, R18 ;  /* 0x000000c7f9127223 */ /* 0x040fe20000000012 */
[----:B------:R-:W4:Y:S01]  /*87e0*/  LDL.LU R212, [R1+0xfc] ;  /* 0x0000fc0001d47983 */ /* 0x000f220000300800 */
[----:B------:R-:W-:Y:S02]  /*87f0*/  HADD2.F32 R207, -RZ, R20.H1_H1 ;  /* 0x30000014ffcf7230 */ /* 0x000fe40000004100 */
[C---:B------:R-:W-:Y:S01]  /*8800*/  FFMA R19, R249.reuse, R200, R19 ;  /* 0x000000c8f9137223 */ /* 0x040fe20000000013 */
[C---:B------:R-:W-:Y:S01]  /*8810*/  FMUL R20, R248.reuse, R169 ;  /* 0x000000a9f8147220 */ /* 0x040fe20000400000 */
[----:B------:R-:W4:Y:S01]  /*8820*/  LDL.LU R172, [R1+0x110] ;  /* 0x0001100001ac7983 */ /* 0x000f220000300800 */
[C---:B------:R-:W-:Y:S01]  /*8830*/  FMUL R21, R248.reuse, R170 ;  /* 0x000000aaf8157220 */ /* 0x040fe20000400000 */
[----:B------:R-:W-:Y:S02]  /*8840*/  HADD2.F32 R203, -RZ, R22.H1_H1 ;  /* 0x30000016ffcb7230 */ /* 0x000fe40000004100 */
[C---:B------:R-:W-:Y:S01]  /*8850*/  FFMA R20, R249.reuse, R201, R20 ;  /* 0x000000c9f9147223 */ /* 0x040fe20000000014 */
[----:B------:R-:W4:Y:S01]  /*8860*/  LDL.LU R211, [R1+0xd0] ;  /* 0x0000d00001d37983 */ /* 0x000f220000300800 */
[C---:B------:R-:W-:Y:S01]  /*8870*/  FFMA R21, R249.reuse, R202, R21 ;  /* 0x000000caf9157223 */ /* 0x040fe20000000015 */
[----:B------:R-:W-:Y:S02]  /*8880*/  FMUL R22, R248, R171 ;  /* 0x000000abf8167220 */ /* 0x000fe40000400000 */
[----:B------:R-:W4:Y:S02]  /*8890*/  LDL.LU R210, [R1+0xd4] ;  /* 0x0000d40001d27983 */ /* 0x000f240000300800 */
[C---:B------:R-:W-:Y:S01]  /*88a0*/  FFMA R22, R249.reuse, R203, R22 ;  /* 0x000000cbf9167223 */ /* 0x040fe20000000016 */
[C---:B------:R-:W-:Y:S01]  /*88b0*/  FFMA R23, R249.reuse, R204, R23 ;  /* 0x000000ccf9177223 */ /* 0x040fe20000000017 */
[----:B------:R-:W4:Y:S01]  /*88c0*/  LDL.LU R209, [R1+0xd8] ;  /* 0x0000d80001d17983 */ /* 0x000f220000300800 */
[C---:B------:R-:W-:Y:S01]  /*88d0*/  FFMA R152, R249.reuse, R205, R152 ;  /* 0x000000cdf9987223 */ /* 0x040fe20000000098 */
[C---:B------:R-:W-:Y:S01]  /*88e0*/  FFMA R153, R249.reuse, R206, R153 ;  /* 0x000000cef9997223 */ /* 0x040fe20000000099 */
[C---:B------:R-:W-:Y:S01]  /*88f0*/  FFMA R154, R249.reuse, R207, R154 ;  /* 0x000000cff99a7223 */ /* 0x040fe2000000009a */
[----:B------:R-:W4:Y:S01]  /*8900*/  LDL.LU R208, [R1+0xdc] ;  /* 0x0000dc0001d07983 */ /* 0x000f220000300800 */
[C---:B------:R-:W-:Y:S01]  /*8910*/  FFMA R155, R249.reuse, R163, R155 ;  /* 0x000000a3f99b7223 */ /* 0x040fe2000000009b */
[C---:B------:R-:W-:Y:S01]  /*8920*/  FFMA R156, R249.reuse, R164, R156 ;  /* 0x000000a4f99c7223 */ /* 0x040fe2000000009c */
[C---:B------:R-:W-:Y:S01]  /*8930*/  FFMA R157, R249.reuse, R165, R157 ;  /* 0x000000a5f99d7223 */ /* 0x040fe2000000009d */
[----:B------:R-:W4:Y:S01]  /*8940*/  LDL.LU R197, [R1+0xa0] ;  /* 0x0000a00001c57983 */ /* 0x000f220000300800 */
[----:B------:R-:W-:Y:S02]  /*8950*/  FFMA R158, R249, R166, R158 ;  /* 0x000000a6f99e7223 */ /* 0x000fe4000000009e */
[----:B------:R-:W-:Y:S01]  /*8960*/  F2FP.F16.F32.PACK_AB R156, R156, R155 ;  /* 0x0000009b9c9c723e */ /* 0x000fe200000000ff */
[----:B------:R-:W4:Y:S02]  /*8970*/  LDL.LU R195, [R1+0xa4] ;  /* 0x0000a40001c37983 */ /* 0x000f240000300800 */
[----:B------:R-:W-:Y:S02]  /*8980*/  F2FP.F16.F32.PACK_AB R157, R158, R157 ;  /* 0x0000009d9e9d723e */ /* 0x000fe400000000ff */
[----:B------:R-:W4:Y:S01]  /*8990*/  LDL.LU R196, [R1+0xa8] ;  /* 0x0000a80001c47983 */ /* 0x000f220000300800 */
[--C-:B--2---:R-:W-:Y:S02]  /*89a0*/  HADD2.F32 R167, -RZ, R55.reuse.H0_H0 ;  /* 0x20000037ffa77230 */ /* 0x104fe40000004100 */
[----:B------:R-:W-:Y:S01]  /*89b0*/  HADD2.F32 R168, -RZ, R55.H1_H1 ;  /* 0x30000037ffa87230 */ /* 0x000fe20000004100 */
[----:B------:R-:W-:Y:S01]  /*89c0*/  F2FP.F16.F32.PACK_AB R55, R5, R4 ;  /* 0x000000040537723e */ /* 0x000fe200000000ff */
[C---:B------:R-:W-:Y:S01]  /*89d0*/  FMUL R4, R248.reuse, R122 ;  /* 0x0000007af8047220 */ /* 0x040fe20000400000 */
[--C-:B---3--:R-:W-:Y:S02]  /*89e0*/  HADD2.F32 R169, -RZ, R54.reuse.H0_H0 ;  /* 0x20000036ffa97230 */ /* 0x108fe40000004100 */
[----:B------:R-:W-:Y:S01]  /*89f0*/  FFMA R159, R249, R167, R159 ;  /* 0x000000a7f99f7223 */ /* 0x000fe2000000009f */
[----:B------:R-:W-:Y:S01]  /*8a00*/  HADD2.F32 R170, -RZ, R54.H1_H1 ;  /* 0x30000036ffaa7230 */ /* 0x000fe20000004100 */
        /* <DEDUP_REMOVED lines=13> */
[--C-:B----4-:R-:W-:Y:S02]  /*8ae0*/  HADD2.F32 R179, -RZ, R215.reuse.H0_H0 ;  /* 0x200000d7ffb37230 */ /* 0x110fe40000004100 */
[C---:B------:R-:W-:Y:S01]  /*8af0*/  FMUL R140, R248.reuse, R144 ;  /* 0x00000090f88c7220 */ /* 0x040fe20000400000 */
[----:B------:R-:W-:Y:S02]  /*8b00*/  HADD2.F32 R180, -RZ, R215.H1_H1 ;  /* 0x300000d7ffb47230 */ /* 0x000fe40000004100 */
[C---:B------:R-:W-:Y:S01]  /*8b10*/  FMUL R141, R248.reuse, R145 ;  /* 0x00000091f88d7220 */ /* 0x040fe20000400000 */
[--C-:B------:R-:W-:Y:S02]  /*8b20*/  HADD2.F32 R181, -RZ, R214.reuse.H0_H0 ;  /* 0x200000d6ffb57230 */ /* 0x100fe40000004100 */
[----:B------:R-:W-:Y:S01]  /*8b30*/  FMUL R144, R248, R148 ;  /* 0x00000094f8907220 */ /* 0x000fe20000400000 */
[----:B------:R-:W-:Y:S02]  /*8b40*/  HADD2.F32 R182, -RZ, R214.H1_H1 ;  /* 0x300000d6ffb67230 */ /* 0x000fe40000004100 */
[C---:B------:R-:W-:Y:S01]  /*8b50*/  FFMA R160, R249.reuse, R168, R160 ;  /* 0x000000a8f9a07223 */ /* 0x040fe200000000a0 */
[----:B------:R-:W2:Y:S01]  /*8b60*/  LDL.LU R214, [R1+0xac] ;  /* 0x0000ac0001d67983 */ /* 0x000ea20000300800 */
[--C-:B------:R-:W-:Y:S02]  /*8b70*/  HADD2.F32 R183, -RZ, R213.reuse.H0_H0 ;  /* 0x200000d5ffb77230 */ /* 0x100fe40000004100 */
[C---:B------:R-:W-:Y:S01]  /*8b80*/  FFMA R161, R249.reuse, R169, R161 ;  /* 0x000000a9f9a17223 */ /* 0x040fe200000000a1 */
[----:B------:R-:W-:Y:S01]  /*8b90*/  HADD2.F32 R184, -RZ, R213.H1_H1 ;  /* 0x300000d5ffb87230 */ /* 0x000fe20000004100 */
[----:B------:R-:W3:Y:S01]  /*8ba0*/  LDL.LU R215, [R1+0x30] ;  /* 0x0000300001d77983 */ /* 0x000ee20000300800 */
[--C-:B------:R-:W-:Y:S01]  /*8bb0*/  HADD2.F32 R185, -RZ, R212.reuse.H0_H0 ;  /* 0x200000d4ffb97230 */ /* 0x100fe20000004100 */
[----:B------:R-:W-:Y:S01]  /*8bc0*/  F2FP.F16.F32.PACK_AB R158, R160, R159 ;  /* 0x0000009fa09e723e */ /* 0x000fe200000000ff */
[----:B------:R-:W-:Y:S01]  /*8bd0*/  HADD2.F32 R186, -RZ, R212.H1_H1 ;  /* 0x300000d4ffba7230 */ /* 0x000fe20000004100 */
[----:B------:R-:W4:Y:S01]  /*8be0*/  LDL.LU R213, [R1+0x34] ;  /* 0x0000340001d57983 */ /* 0x000f220000300800 */
[C---:B------:R-:W-:Y:S01]  /*8bf0*/  FMUL R145, R248.reuse, R149 ;  /* 0x00000095f8917220 */ /* 0x040fe20000400000 */
[----:B------:R-:W-:Y:S02]  /*8c00*/  HADD2.F32 R177, -RZ, R250.H0_H0 ;  /* 0x200000faffb17230 */ /* 0x000fe40000004100 */
[C---:B------:R-:W-:Y:S01]  /*8c10*/  FFMA R162, R249.reuse, R170, R162 ;  /* 0x000000aaf9a27223 */ /* 0x040fe200000000a2 */
[--C-:B------:R-:W-:Y:S02]  /*8c20*/  HADD2.F32 R187, -RZ, R211.reuse.H0_H0 ;  /* 0x200000d3ffbb7230 */ /* 0x100fe40000004100 */
[C---:B------:R-:W-:Y:S01]  /*8c30*/  FMUL R5, R248.reuse, R123 ;  /* 0x0000007bf8057220 */ /* 0x040fe20000400000 */
[----:B------:R-:W-:Y:S02]  /*8c40*/  HADD2.F32 R188, -RZ, R211.H1_H1 ;  /* 0x300000d3ffbc7230 */ /* 0x000fe40000004100 */
[C---:B------:R-:W-:Y:S01]  /*8c50*/  FMUL R122, R248.reuse, R126 ;  /* 0x0000007ef87a7220 */ /* 0x040fe20000400000 */
[----:B------:R-:W4:Y:S01]  /*8c60*/  LDL.LU R211, [R1+0x38] ;  /* 0x0000380001d37983 */ /* 0x000f220000300800 */
[--C-:B------:R-:W-:Y:S02]  /*8c70*/  HADD2.F32 R189, -RZ, R210.reuse.H0_H0 ;  /* 0x200000d2ffbd7230 */ /* 0x100fe40000004100 */
[C---:B------:R-:W-:Y:S01]  /*8c80*/  FMUL R123, R248.reuse, R127 ;  /* 0x0000007ff87b7220 */ /* 0x040fe20000400000 */
[----:B------:R-:W-:Y:S02]  /*8c90*/  HADD2.F32 R190, -RZ, R210.H1_H1 ;  /* 0x300000d2ffbe7230 */ /* 0x000fe40000004100 */
[C---:B------:R-:W-:Y:S01]  /*8ca0*/  FMUL R126, R248.reuse, R130 ;  /* 0x00000082f87e7220 */ /* 0x040fe20000400000 */
[--C-:B------:R-:W-:Y:S02]  /*8cb0*/  HADD2.F32 R191, -RZ, R209.reuse.H0_H0 ;  /* 0x200000d1ffbf7230 */ /* 0x100fe40000004100 */
[C---:B------:R-:W-:Y:S01]  /*8cc0*/  FMUL R127, R248.reuse, R131 ;  /* 0x00000083f87f7220 */ /* 0x040fe20000400000 */
[----:B------:R-:W-:Y:S02]  /*8cd0*/  HADD2.F32 R192, -RZ, R209.H1_H1 ;  /* 0x300000d1ffc07230 */ /* 0x000fe40000004100 */
[C---:B------:R-:W-:Y:S01]  /*8ce0*/  FMUL R130, R248.reuse, R134 ;  /* 0x00000086f8827220 */ /* 0x040fe20000400000 */
[--C-:B------:R-:W-:Y:S02]  /*8cf0*/  HADD2.F32 R193, -RZ, R208.reuse.H0_H0 ;  /* 0x200000d0ffc17230 */ /* 0x100fe40000004100 */
[----:B------:R-:W-:Y:S01]  /*8d00*/  FMUL R131, R248, R135 ;  /* 0x00000087f8837220 */ /* 0x000fe20000400000 */
[----:B------:R-:W-:Y:S01]  /*8d10*/  HADD2.F32 R194, -RZ, R208.H1_H1 ;  /* 0x300000d0ffc27230 */ /* 0x000fe20000004100 */
[----:B------:R-:W-:Y:S01]  /*8d20*/  F2FP.F16.F32.PACK_AB R159, R162, R161 ;  /* 0x000000a1a29f723e */ /* 0x000fe200000000ff */
[----:B------:R-:W4:Y:S01]  /*8d30*/  LDL.LU R208, [R1+0x3c] ;  /* 0x00003c0001d07983 */ /* 0x000f220000300800 */
[----:B------:R-:W-:Y:S02]  /*8d40*/  HADD2.F32 R178, -RZ, R250.H1_H1 ;  /* 0x300000faffb27230 */ /* 0x000fe40000004100 */
[C---:B------:R-:W-:Y:S01]  /*8d50*/  FMUL R134, R248.reuse, R138 ;  /* 0x0000008af8867220 */ /* 0x040fe20000400000 */
[--C-:B------:R-:W-:Y:S01]  /*8d60*/  HADD2.F32 R173, -RZ, R252.reuse.H0_H0 ;  /* 0x200000fcffad7230 */ /* 0x100fe20000004100 */
        /* <DEDUP_REMOVED lines=11> */
[--C-:B------:R-:W-:Y:S02]  /*8e20*/  HADD2.F32 R175, -RZ, R251.reuse.H0_H0 ;  /* 0x200000fbffaf7230 */ /* 0x100fe40000004100 */
[C---:B------:R-:W-:Y:S01]  /*8e30*/  FFMA R0, R249.reuse, R171, R0 ;  /* 0x000000abf9007223 */ /* 0x040fe20000000000 */
[----:B------:R-:W-:Y:S02]  /*8e40*/  HADD2.F32 R176, -RZ, R251.H1_H1 ;  /* 0x300000fbffb07230 */ /* 0x000fe40000004100 */
[C---:B------:R-:W-:Y:S01]  /*8e50*/  FFMA R3, R249.reuse, R172, R3 ;  /* 0x000000acf9037223 */ /* 0x040fe20000000003 */
        /* <DEDUP_REMOVED lines=23> */
[----:B------:R-:W-:Y:S01]  /*8fd0*/  FFMA R141, R249, R149, R141 ;  /* 0x00000095f98d7223 */ /* 0x000fe2000000008d */
[C---:B------:R-:W-:Y:S01]  /*8fe0*/  FMUL R142, R248.reuse, R146 ;  /* 0x00000092f88e7220 */ /* 0x040fe20000400000 */
[C---:B------:R-:W-:Y:S01]  /*8ff0*/  FMUL R146, R248.reuse, R150 ;  /* 0x00000096f8927220 */ /* 0x040fe20000400000 */
[--C-:B------:R-:W-:Y:S02]  /*9000*/  HADD2.F32 R150, -RZ, R195.reuse.H0_H0 ;  /* 0x200000c3ff967230 */ /* 0x100fe40000004100 */
[C---:B------:R-:W-:Y:S01]  /*9010*/  FMUL R143, R248.reuse, R147 ;  /* 0x00000093f88f7220 */ /* 0x040fe20000400000 */
[C---:B------:R-:W-:Y:S01]  /*9020*/  FMUL R147, R248.reuse, R151 ;  /* 0x00000097f8937220 */ /* 0x040fe20000400000 */
[----:B------:R-:W-:Y:S01]  /*9030*/  HADD2.F32 R151, -RZ, R195.H1_H1 ;  /* 0x300000c3ff977230 */ /* 0x000fe20000004100 */
[----:B------:R-:W-:Y:S01]  /*9040*/  F2FP.F16.F32.PACK_AB R155, R123, R122 ;  /* 0x0000007a7b9b723e */ /* 0x000fe200000000ff */
[----:B------:R-:W-:Y:S01]  /*9050*/  FFMA R142, R249, R150, R142 ;  /* 0x00000096f98e7223 */ /* 0x000fe2000000008e */
[--C-:B------:R-:W-:Y:S01]  /*9060*/  HADD2.F32 R195, -RZ, R196.reuse.H0_H0 ;  /* 0x200000c4ffc37230 */ /* 0x100fe20000004100 */
[----:B------:R-:W-:Y:S01]  /*9070*/  F2FP.F16.F32.PACK_AB R124, R125, R124 ;  /* 0x0000007c7d7c723e */ /* 0x000fe200000000ff */
[----:B------:R-:W-:Y:S01]  /*9080*/  FFMA R143, R249, R151, R143 ;  /* 0x00000097f98f7223 */ /* 0x000fe2000000008f */
[----:B------:R-:W-:Y:S01]  /*9090*/  HADD2.F32 R196, -RZ, R196.H1_H1 ;  /* 0x300000c4ffc47230 */ /* 0x000fe20000004100 */
[----:B------:R-:W-:Y:S01]  /*90a0*/  F2FP.F16.F32.PACK_AB R125, R127, R126 ;  /* 0x0000007e7f7d723e */ /* 0x000fe200000000ff */
[----:B------:R-:W-:Y:S01]  /*90b0*/  FFMA R144, R249, R195, R144 ;  /* 0x000000c3f9907223 */ /* 0x000fe20000000090 */
[----:B------:R-:W-:Y:S01]  /*90c0*/  F2FP.F16.F32.PACK_AB R126, R129, R128 ;  /* 0x00000080817e723e */ /* 0x000fe200000000ff */
[C---:B------:R-:W-:Y:S01]  /*90d0*/  FMUL R171, R248.reuse, R244 ;  /* 0x000000f4f8ab7220 */ /* 0x040fe20000400000 */
[----:B------:R-:W-:Y:S01]  /*90e0*/  FFMA R145, R249, R196, R145 ;  /* 0x000000c4f9917223 */ /* 0x000fe20000000091 */
[----:B------:R-:W-:Y:S01]  /*90f0*/  F2FP.F16.F32.PACK_AB R127, R131, R130 ;  /* 0x00000082837f723e */ /* 0x000fe200000000ff */
[C---:B------:R-:W-:Y:S01]  /*9100*/  FMUL R172, R248.reuse, R245 ;  /* 0x000000f5f8ac7220 */ /* 0x040fe20000400000 */
[----:B------:R-:W-:Y:S01]  /*9110*/  F2FP.F16.F32.PACK_AB R132, R133, R132 ;  /* 0x000000848584723e */ /* 0x000fe200000000ff */
[C---:B------:R-:W-:Y:S01]  /*9120*/  FMUL R173, R248.reuse, R246 ;  /* 0x000000f6f8ad7220 */ /* 0x040fe20000400000 */
[----:B------:R-:W-:Y:S01]  /*9130*/  F2FP.F16.F32.PACK_AB R133, R135, R134 ;  /* 0x000000868785723e */ /* 0x000fe200000000ff */
[C---:B------:R-:W-:Y:S01]  /*9140*/  FMUL R174, R248.reuse, R247 ;  /* 0x000000f7f8ae7220 */ /* 0x040fe20000400000 */
[----:B------:R-:W-:Y:S02]  /*9150*/  F2FP.F16.F32.PACK_AB R134, R137, R136 ;  /* 0x000000888986723e */ /* 0x000fe400000000ff */
[----:B------:R-:W-:Y:S02]  /*9160*/  F2FP.F16.F32.PACK_AB R135, R139, R138 ;  /* 0x0000008a8b87723e */ /* 0x000fe400000000ff */
[----:B------:R-:W-:Y:S02]  /*9170*/  F2FP.F16.F32.PACK_AB R140, R141, R140 ;  /* 0x0000008c8d8c723e */ /* 0x000fe400000000ff */
[----:B------:R-:W-:Y:S02]  /*9180*/  F2FP.F16.F32.PACK_AB R141, R143, R142 ;  /* 0x0000008e8f8d723e */ /* 0x000fe400000000ff */
[----:B------:R-:W-:Y:S01]  /*9190*/  F2FP.F16.F32.PACK_AB R142, R145, R144 ;  /* 0x00000090918e723e */ /* 0x000fe200000000ff */
[--C-:B--2---:R-:W-:Y:S02]  /*91a0*/  HADD2.F32 R197, -RZ, R214.reuse.H0_H0 ;  /* 0x200000d6ffc57230 */ /* 0x104fe40000004100 */
[----:B------:R-:W-:Y:S02]  /*91b0*/  HADD2.F32 R198, -RZ, R214.H1_H1 ;  /* 0x300000d6ffc67230 */ /* 0x000fe40000004100 */
[----:B------:R-:W2:Y:S01]  /*91c0*/  LDL.LU R214, [R1+0x1c] ;  /* 0x00001c0001d67983 */ /* 0x000ea20000300800 */
[C---:B------:R-:W-:Y:S01]  /*91d0*/  FFMA R146, R249.reuse, R197, R146 ;  /* 0x000000c5f9927223 */ /* 0x040fe20000000092 */
[--C-:B---3--:R-:W-:Y:S02]  /*91e0*/  HADD2.F32 R199, -RZ, R215.reuse.H0_H0 ;  /* 0x200000d7ffc77230 */ /* 0x108fe40000004100 */
[C---:B------:R-:W-:Y:S01]  /*91f0*/  FFMA R147, R249.reuse, R198, R147 ;  /* 0x000000c6f9937223 */ /* 0x040fe20000000093 */
[----:B------:R-:W3:Y:S01]  /*9200*/  LDL.LU R250, [R1] ;  /* 0x0000000001fa7983 */ /* 0x000ee20000300800 */
[----:B------:R-:W-:Y:S02]  /*9210*/  HADD2.F32 R200, -RZ, R215.H1_H1 ;  /* 0x300000d7ffc87230 */ /* 0x000fe40000004100 */
[----:B------:R-:W-:Y:S01]  /*9220*/  FFMA R88, R249, R199, R88 ;  /* 0x000000c7f9587223 */ /* 0x000fe20000000058 */
[----:B------:R-:W3:Y:S01]  /*9230*/  LDL.LU R252, [R1+0x4] ;  /* 0x0000040001fc7983 */ /* 0x000ee20000300800 */
[----:B------:R-:W-:Y:S01]  /*9240*/  F2FP.F16.F32.PACK_AB R143, R147, R146 ;  /* 0x00000092938f723e */ /* 0x000fe200000000ff */
[----:B------:R-:W-:Y:S01]  /*9250*/  FFMA R89, R249, R200, R89 ;  /* 0x000000c8f9597223 */ /* 0x000fe20000000059 */
[--C-:B----4-:R-:W-:Y:S01]  /*9260*/  HADD2.F32 R201, -RZ, R213.reuse.H0_H0 ;  /* 0x200000d5ffc97230 */ /* 0x110fe20000004100 */
[----:B------:R-:W4:Y:S01]  /*9270*/  LDL.LU R163, [R1+0xc] ;  /* 0x00000c0001a37983 */ /* 0x000f220000300800 */
[----:B------:R-:W-:Y:S02]  /*9280*/  HADD2.F32 R202, -RZ, R213.H1_H1 ;  /* 0x300000d5ffca7230 */ /* 0x000fe40000004100 */
[----:B------:R-:W-:Y:S01]  /*9290*/  F2FP.F16.F32.PACK_AB R88, R89, R88 ;  /* 0x000000585958723e */ /* 0x000fe200000000ff */
[----:B------:R-:W4:Y:S01]  /*92a0*/  LDL.LU R164, [R1+0x8] ;  /* 0x0000080001a47983 */ /* 0x000f220000300800 */
[--C-:B------:R-:W-:Y:S02]  /*92b0*/  HADD2.F32 R203, -RZ, R211.reuse.H0_H0 ;  /* 0x200000d3ffcb7230 */ /* 0x100fe40000004100 */
[C---:B------:R-:W-:Y:S01]  /*92c0*/  FFMA R90, R249.reuse, R201, R90 ;  /* 0x000000c9f95a7223 */ /* 0x040fe2000000005a */
[----:B------:R-:W-:Y:S02]  /*92d0*/  HADD2.F32 R204, -RZ, R211.H1_H1 ;  /* 0x300000d3ffcc7230 */ /* 0x000fe40000004100 */
[C---:B------:R-:W-:Y:S01]  /*92e0*/  FFMA R91, R249.reuse, R202, R91 ;  /* 0x000000caf95b7223 */ /* 0x040fe2000000005b */
[C---:B------:R-:W-:Y:S02]  /*92f0*/  FFMA R92, R249.reuse, R203, R92 ;  /* 0x000000cbf95c7223 */ /* 0x040fe4000000005c */
[----:B------:R-:W-:Y:S01]  /*9300*/  FFMA R93, R249, R204, R93 ;  /* 0x000000ccf95d7223 */ /* 0x000fe2000000005d */
[--C-:B------:R-:W-:Y:S01]  /*9310*/  HADD2.F32 R205, -RZ, R208.reuse.H0_H0 ;  /* 0x200000d0ffcd7230 */ /* 0x100fe20000004100 */
[----:B------:R-:W-:Y:S01]  /*9320*/  F2FP.F16.F32.PACK_AB R89, R91, R90 ;  /* 0x0000005a5b59723e */ /* 0x000fe200000000ff */
[----:B------:R-:W-:Y:S02]  /*9330*/  HADD2.F32 R208, -RZ, R208.H1_H1 ;  /* 0x300000d0ffd07230 */ /* 0x000fe40000004100 */
[--C-:B------:R-:W-:Y:S02]  /*9340*/  HADD2.F32 R206, -RZ, R209.reuse.H0_H0 ;  /* 0x200000d1ffce7230 */ /* 0x100fe40000004100 */
[C---:B------:R-:W-:Y:S01]  /*9350*/  FFMA R94, R249.reuse, R205, R94 ;  /* 0x000000cdf95e7223 */ /* 0x040fe2000000005e */
[----:B------:R-:W-:Y:S02]  /*9360*/  HADD2.F32 R207, -RZ, R209.H1_H1 ;  /* 0x300000d1ffcf7230 */ /* 0x000fe40000004100 */
[C---:B------:R-:W-:Y:S01]  /*9370*/  FFMA R95, R249.reuse, R208, R95 ;  /* 0x000000d0f95f7223 */ /* 0x040fe2000000005f */
[--C-:B------:R-:W-:Y:S02]  /*9380*/  HADD2.F32 R209, -RZ, R210.reuse.H0_H0 ;  /* 0x200000d2ffd17230 */ /* 0x100fe40000004100 */
[C---:B------:R-:W-:Y:S01]  /*9390*/  FFMA R96, R249.reuse, R206, R96 ;  /* 0x000000cef9607223 */ /* 0x040fe20000000060 */
[----:B------:R-:W-:Y:S02]  /*93a0*/  HADD2.F32 R210, -RZ, R210.H1_H1 ;  /* 0x300000d2ffd27230 */ /* 0x000fe40000004100 */
[C---:B------:R-:W-:Y:S01]  /*93b0*/  FFMA R97, R249.reuse, R207, R97 ;  /* 0x000000cff9617223 */ /* 0x040fe20000000061 */
[--C-:B------:R-:W-:Y:S02]  /*93c0*/  HADD2.F32 R211, -RZ, R212.reuse.H0_H0 ;  /* 0x200000d4ffd37230 */ /* 0x100fe40000004100 */
[C---:B------:R-:W-:Y:S01]  /*93d0*/  FFMA R98, R249.reuse, R209, R98 ;  /* 0x000000d1f9627223 */ /* 0x040fe20000000062 */
[----:B------:R-:W-:Y:S02]  /*93e0*/  HADD2.F32 R212, -RZ, R212.H1_H1 ;  /* 0x300000d4ffd47230 */ /* 0x000fe40000004100 */
[----:B------:R-:W-:Y:S01]  /*93f0*/  FFMA R99, R249, R210, R99 ;  /* 0x000000d2f9637223 */ /* 0x000fe20000000063 */
[----:B------:R-:W-:Y:S01]  /*9400*/  F2FP.F16.F32.PACK_AB R90, R93, R92 ;  /* 0x0000005c5d5a723e */ /* 0x000fe200000000ff */
[----:B------:R-:W-:Y:S01]  /*9410*/  FFMA R100, R249, R211, R100 ;  /* 0x000000d3f9647223 */ /* 0x000fe20000000064 */
[----:B------:R-:W-:Y:S01]  /*9420*/  F2FP.F16.F32.PACK_AB R91, R95, R94 ;  /* 0x0000005e5f5b723e */ /* 0x000fe200000000ff */
[----:B------:R-:W-:Y:S01]  /*9430*/  FFMA R101, R249, R212, R101 ;  /* 0x000000d4f9657223 */ /* 0x000fe20000000065 */
[----:B------:R-:W-:Y:S02]  /*9440*/  F2FP.F16.F32.PACK_AB R96, R97, R96 ;  /* 0x000000606160723e */ /* 0x000fe400000000ff */
[----:B------:R-:W-:Y:S02]  /*9450*/  F2FP.F16.F32.PACK_AB R97, R99, R98 ;  /* 0x000000626361723e */ /* 0x000fe400000000ff */
[----:B------:R-:W-:Y:S01]  /*9460*/  F2FP.F16.F32.PACK_AB R98, R101, R100 ;  /* 0x000000646562723e */ /* 0x000fe200000000ff */
[--C-:B--2---:R-:W-:Y:S02]  /*9470*/  HADD2.F32 R213, -RZ, R214.reuse.H0_H0 ;  /* 0x200000d6ffd57230 */ /* 0x104fe40000004100 */
[----:B------:R-:W-:Y:S02]  /*9480*/  HADD2.F32 R214, -RZ, R214.H1_H1 ;  /* 0x300000d6ffd67230 */ /* 0x000fe40000004100 */
[--C-:B---3--:R-:W-:Y:S02]  /*9490*/  HADD2.F32 R215, -RZ, R250.reuse.H0_H0 ;  /* 0x200000faffd77230 */ /* 0x108fe40000004100 */
[C---:B------:R-:W-:Y:S01]  /*94a0*/  FFMA R102, R249.reuse, R213, R102 ;  /* 0x000000d5f9667223 */ /* 0x040fe20000000066 */
[----:B------:R-:W-:Y:S02]  /*94b0*/  HADD2.F32 R250, -RZ, R250.H1_H1 ;  /* 0x300000fafffa7230 */ /* 0x000fe40000004100 */
[C---:B------:R-:W-:Y:S01]  /*94c0*/  FFMA R103, R249.reuse, R214, R103 ;  /* 0x000000d6f9677223 */ /* 0x040fe20000000067 */
[--C-:B------:R-:W-:Y:S02]  /*94d0*/  HADD2.F32 R251, -RZ, R252.reuse.H0_H0 ;  /* 0x200000fcfffb7230 */ /* 0x100fe40000004100 */
[C---:B------:R-:W-:Y:S01]  /*94e0*/  FFMA R104, R249.reuse, R215, R104 ;  /* 0x000000d7f9687223 */ /* 0x040fe20000000068 */
[----:B------:R-:W-:Y:S02]  /*94f0*/  HADD2.F32 R252, -RZ, R252.H1_H1 ;  /* 0x300000fcfffc7230 */ /* 0x000fe40000004100 */
[C---:B------:R-:W-:Y:S01]  /*9500*/  FFMA R105, R249.reuse, R250, R105 ;  /* 0x000000faf9697223 */ /* 0x040fe20000000069 */
[--C-:B----4-:R-:W-:Y:S02]  /*9510*/  HADD2.F32 R165, -RZ, R163.reuse.H0_H0 ;  /* 0x200000a3ffa57230 */ /* 0x110fe40000004100 */
[C---:B------:R-:W-:Y:S01]  /*9520*/  FFMA R106, R249.reuse, R251, R106 ;  /* 0x000000fbf96a7223 */ /* 0x040fe2000000006a */
[----:B------:R-:W-:Y:S02]  /*9530*/  HADD2.F32 R163, -RZ, R163.H1_H1 ;  /* 0x300000a3ffa37230 */ /* 0x000fe40000004100 */
[----:B------:R-:W-:Y:S01]  /*9540*/  FFMA R107, R249, R252, R107 ;  /* 0x000000fcf96b7223 */ /* 0x000fe2000000006b */
[--C-:B------:R-:W-:Y:S01]  /*9550*/  HADD2.F32 R166, -RZ, R164.reuse.H0_H0 ;  /* 0x200000a4ffa67230 */ /* 0x100fe20000004100 */
[----:B------:R-:W-:Y:S01]  /*9560*/  F2FP.F16.F32.PACK_AB R99, R103, R102 ;  /* 0x000000666763723e */ /* 0x000fe200000000ff */
[----:B------:R-:W-:Y:S01]  /*9570*/  HADD2.F32 R164, -RZ, R164.H1_H1 ;  /* 0x300000a4ffa47230 */ /* 0x000fe20000004100 */
[----:B------:R-:W-:Y:S02]  /*9580*/  F2FP.F16.F32.PACK_AB R104, R105, R104 ;  /* 0x000000686968723e */ /* 0x000fe400000000ff */
[----:B------:R-:W-:Y:S01]  /*9590*/  STL [R1], R166 ;  /* 0x000000a601007387 */ /* 0x000fe20000100800 */
[----:B------:R-:W-:Y:S03]  /*95a0*/  F2FP.F16.F32.PACK_AB R105, R107, R106 ;  /* 0x0000006a6b69723e */ /* 0x000fe600000000ff */
[----:B------:R1:W-:Y:S04]  /*95b0*/  STL [R1+0x4], R164 ;  /* 0x000004a401007387 */ /* 0x0003e80000100800 */
[----:B-1----:R-:W2:Y:S04]  /*95c0*/  LDL.LU R164, [R1+0x20] ;  /* 0x0000200001a47983 */ /* 0x002ea80000300800 */
[----:B------:R-:W-:Y:S04]  /*95d0*/  STL [R1+0x8], R165 ;  /* 0x000008a501007387 */ /* 0x000fe80000100800 */
[----:B------:R-:W3:Y:S04]  /*95e0*/  LDL.LU R168, [R1+0x24] ;  /* 0x0000240001a87983 */ /* 0x000ee80000300800 */
[----:B------:R1:W-:Y:S04]  /*95f0*/  STL [R1+0xc], R163 ;  /* 0x00000ca301007387 */ /* 0x0003e80000100800 */
[----:B-1----:R-:W4:Y:S04]  /*9600*/  LDL.LU R163, [R1+0x28] ;  /* 0x0000280001a37983 */ /* 0x002f280000300800 */
[----:B------:R-:W4:Y:S04]  /*9610*/  LDL.LU R167, [R1+0x2c] ;  /* 0x00002c0001a77983 */ /* 0x000f280000300800 */
[----:B------:R-:W4:Y:S04]  /*9620*/  LDL.LU R166, [R1+0x40] ;  /* 0x0000400001a67983 */ /* 0x000f280000300800 */
[----:B------:R-:W4:Y:S01]  /*9630*/  LDL.LU R165, [R1+0x44] ;  /* 0x0000440001a57983 */ /* 0x000f220000300800 */
[--C-:B--2---:R-:W-:Y:S02]  /*9640*/  HADD2.F32 R169, -RZ, R164.reuse.H0_H0 ;  /* 0x200000a4ffa97230 */ /* 0x104fe40000004100 */
[----:B------:R-:W-:Y:S03]  /*9650*/  HADD2.F32 R170, -RZ, R164.H1_H1 ;  /* 0x300000a4ffaa7230 */ /* 0x000fe60000004100 */
[----:B------:R3:W-:Y:S04]  /*9660*/  STL [R1+0x10], R169 ;  /* 0x000010a901007387 */ /* 0x0007e80000100800 */
[----:B------:R-:W2:Y:S04]  /*9670*/  LDL.LU R164, [R1+0x48] ;  /* 0x0000480001a47983 */ /* 0x000ea80000300800 */
[----:B------:R4:W-:Y:S01]  /*9680*/  STL [R1+0x14], R170 ;  /* 0x000014aa01007387 */ /* 0x0009e20000100800 */
[--C-:B---3--:R-:W-:Y:S02]  /*9690*/  HADD2.F32 R169, -RZ, R168.reuse.H0_H0 ;  /* 0x200000a8ffa97230 */ /* 0x108fe40000004100 */
[----:B------:R-:W-:Y:S03]  /*96a0*/  HADD2.F32 R168, -RZ, R168.H1_H1 ;  /* 0x300000a8ffa87230 */ /* 0x000fe60000004100 */
[----:B------:R1:W-:Y:S01]  /*96b0*/  STL [R1+0x18], R169 ;  /* 0x000018a901007387 */ /* 0x0003e20000100800 */
[----:B----4-:R-:W-:Y:S03]  /*96c0*/  HADD2.F32 R170, -RZ, R163.H0_H0 ;  /* 0x200000a3ffaa7230 */ /* 0x010fe60000004100 */
[----:B------:R3:W-:Y:S04]  /*96d0*/  STL [R1+0x1c], R168 ;  /* 0x00001ca801007387 */ /* 0x0007e80000100800 */
[----:B------:R4:W-:Y:S01]  /*96e0*/  STL [R1+0x20], R170 ;  /* 0x000020aa01007387 */ /* 0x0009e20000100800 */
[--C-:B------:R-:W-:Y:S02]  /*96f0*/  HADD2.F32 R175, -RZ, R166.reuse.H0_H0 ;  /* 0x200000a6ffaf7230 */ /* 0x100fe40000004100 */
[----:B------:R-:W-:Y:S02]  /*9700*/  HADD2.F32 R176, -RZ, R166.H1_H1 ;  /* 0x300000a6ffb07230 */ /* 0x000fe40000004100 */
[----:B------:R-:W-:Y:S02]  /*9710*/  HADD2.F32 R166, -RZ, R165.H1_H1 ;  /* 0x300000a5ffa67230 */ /* 0x000fe40000004100 */
[----:B-1----:R-:W-:Y:S02]  /*9720*/  HADD2.F32 R169, -RZ, R163.H1_H1 ;  /* 0x300000a3ffa97230 */ /* 0x002fe40000004100 */
[----:B------:R-:W2:Y:S01]  /*9730*/  LDL.LU R163, [R1+0x4c] ;  /* 0x00004c0001a37983 */ /* 0x000ea20000300800 */
[--C-:B---3--:R-:W-:Y:S03]  /*9740*/  HADD2.F32 R168, -RZ, R167.reuse.H0_H0 ;  /* 0x200000a7ffa87230 */ /* 0x108fe60000004100 */
[----:B------:R-:W-:Y:S01]  /*9750*/  STL [R1+0x24], R169 ;  /* 0x000024a901007387 */ /* 0x000fe20000100800 */
[----:B------:R-:W-:Y:S03]  /*9760*/  HADD2.F32 R167, -RZ, R167.H1_H1 ;  /* 0x300000a7ffa77230 */ /* 0x000fe60000004100 */
[----:B------:R-:W-:Y:S04]  /*9770*/  STL [R1+0x28], R168 ;  /* 0x000028a801007387 */ /* 0x000fe80000100800 */
[----:B------:R1:W-:Y:S04]  /*9780*/  STL [R1+0x2c], R167 ;  /* 0x00002ca701007387 */ /* 0x0003e80000100800 */
[----:B----4-:R-:W3:Y:S01]  /*9790*/  LDL.LU R170, [R1+0x50] ;  /* 0x0000500001aa7983 */ /* 0x010ee20000300800 */
[----:B-1----:R-:W-:Y:S05]  /*97a0*/  HADD2.F32 R167, -RZ, R165.H0_H0 ;  /* 0x200000a5ffa77230 */ /* 0x002fea0000004100 */
[----:B------:R1:W-:Y:S04]  /*97b0*/  STL [R1+0x30], R167 ;  /* 0x000030a701007387 */ /* 0x0003e80000100800 */
[----:B------:R-:W-:Y:S04]  /*97c0*/  STL [R1+0x34], R166 ;  /* 0x000034a601007387 */ /* 0x000fe80000100800 */
[----:B------:R-:W4:Y:S04]  /*97d0*/  LDL.LU R169, [R1+0x54] ;  /* 0x0000540001a97983 */ /* 0x000f280000300800 */
[----:B------:R-:W4:Y:S01]  /*97e0*/  LDL.LU R168, [R1+0x58] ;  /* 0x0000580001a87983 */ /* 0x000f220000300800 */
[--C-:B--2---:R-:W-:Y:S05]  /*97f0*/  HADD2.F32 R165, -RZ, R164.reuse.H0_H0 ;  /* 0x200000a4ffa57230 */ /* 0x104fea0000004100 */
[----:B------:R2:W-:Y:S04]  /*9800*/  STL [R1+0x38], R165 ;  /* 0x000038a501007387 */ /* 0x0005e80000100800 */
[----:B-1----:R-:W4:Y:S01]  /*9810*/  LDL.LU R167, [R1+0x5c] ;  /* 0x00005c0001a77983 */ /* 0x002f220000300800 */
[----:B--2---:R-:W-:Y:S05]  /*9820*/  HADD2.F32 R165, -RZ, R164.H1_H1 ;  /* 0x300000a4ffa57230 */ /* 0x004fea0000004100 */
[----:B------:R1:W-:Y:S04]  /*9830*/  STL [R1+0x3c], R165 ;  /* 0x00003ca501007387 */ /* 0x0003e80000100800 */
[----:B------:R-:W2:Y:S01]  /*9840*/  LDL.LU R166, [R1+0x60] ;  /* 0x0000600001a67983 */ /* 0x000ea20000300800 */
[--C-:B------:R-:W-:Y:S02]  /*9850*/  HADD2.F32 R164, -RZ, R163.reuse.H0_H0 ;  /* 0x200000a3ffa47230 */ /* 0x100fe40000004100 */
[----:B------:R-:W-:Y:S03]  /*9860*/  HADD2.F32 R163, -RZ, R163.H1_H1 ;  /* 0x300000a3ffa37230 */ /* 0x000fe60000004100 */
[----:B------:R3:W-:Y:S04]  /*9870*/  STL [R1+0x40], R164 ;  /* 0x000040a401007387 */ /* 0x0007e80000100800 */
[----:B-1----:R-:W2:Y:S04]  /*9880*/  LDL.LU R165, [R1+0x64] ;  /* 0x0000640001a57983 */ /* 0x002ea80000300800 */
[----:B------:R1:W-:Y:S01]  /*9890*/  STL [R1+0x44], R163 ;  /* 0x000044a301007387 */ /* 0x0003e20000100800 */
[--C-:B---3--:R-:W-:Y:S02]  /*98a0*/  HADD2.F32 R177, -RZ, R170.reuse.H0_H0 ;  /* 0x200000aaffb17230 */ /* 0x108fe40000004100 */
[----:B------:R-:W-:Y:S01]  /*98b0*/  HADD2.F32 R178, -RZ, R170.H1_H1 ;  /* 0x300000aaffb27230 */ /* 0x000fe20000004100 */
[----:B------:R-:W3:Y:S04]  /*98c0*/  LDL.LU R164, [R1+0x68] ;  /* 0x0000680001a47983 */ /* 0x000ee80000300800 */
[----:B-1----:R-:W3:Y:S01]  /*98d0*/  LDL.LU R163, [R1+0x6c] ;  /* 0x00006c0001a37983 */ /* 0x002ee20000300800 */
[--C-:B----4-:R-:W-:Y:S02]  /*98e0*/  HADD2.F32 R179, -RZ, R169.reuse.H0_H0 ;  /* 0x200000a9ffb37230 */ /* 0x110fe40000004100 */
[----:B------:R-:W-:Y:S02]  /*98f0*/  HADD2.F32 R180, -RZ, R169.H1_H1 ;  /* 0x300000a9ffb47230 */ /* 0x000fe40000004100 */
[--C-:B------:R-:W-:Y:S02]  /*9900*/  HADD2.F32 R170, -RZ, R168.reuse.H0_H0 ;  /* 0x200000a8ffaa7230 */ /* 0x100fe40000004100 */
[----:B------:R-:W-:Y:S03]  /*9910*/  HADD2.F32 R169, -RZ, R168.H1_H1 ;  /* 0x300000a8ffa97230 */ /* 0x000fe60000004100 */
[----:B------:R-:W-:Y:S04]  /*9920*/  STL [R1+0x48], R170 ;  /* 0x000048aa01007387 */ /* 0x000fe80000100800 */
[----:B------:R1:W-:Y:S01]  /*9930*/  STL [R1+0x4c], R169 ;  /* 0x00004ca901007387 */ /* 0x0003e20000100800 */
[--C-:B------:R-:W-:Y:S02]  /*9940*/  HADD2.F32 R168, -RZ, R167.reuse.H0_H0 ;  /* 0x200000a7ffa87230 */ /* 0x100fe40000004100 */
[----:B------:R-:W-:Y:S03]  /*9950*/  HADD2.F32 R167, -RZ, R167.H1_H1 ;  /* 0x300000a7ffa77230 */ /* 0x000fe60000004100 */
[----:B------:R4:W-:Y:S04]  /*9960*/  STL [R1+0x50], R168 ;  /* 0x000050a801007387 */ /* 0x0009e80000100800 */
[----:B------:R-:W-:Y:S01]  /*9970*/  STL [R1+0x54], R167 ;  /* 0x000054a701007387 */ /* 0x000fe20000100800 */
[--C-:B--2---:R-:W-:Y:S02]  /*9980*/  HADD2.F32 R181, -RZ, R166.reuse.H0_H0 ;  /* 0x200000a6ffb57230 */ /* 0x104fe40000004100 */
[----:B------:R-:W-:Y:S02]  /*9990*/  HADD2.F32 R182, -RZ, R166.H1_H1 ;  /* 0x300000a6ffb67230 */ /* 0x000fe40000004100 */
[--C-:B------:R-:W-:Y:S02]  /*99a0*/  HADD2.F32 R183, -RZ, R165.reuse.H0_H0 ;  /* 0x200000a5ffb77230 */ /* 0x100fe40000004100 */
[----:B------:R-:W-:Y:S02]  /*99b0*/  HADD2.F32 R184, -RZ, R165.H1_H1 ;  /* 0x300000a5ffb87230 */ /* 0x000fe40000004100 */
[--C-:B---3--:R-:W-:Y:S02]  /*99c0*/  HADD2.F32 R166, -RZ, R164.reuse.H0_H0 ;  /* 0x200000a4ffa67230 */ /* 0x108fe40000004100 */
[----:B------:R-:W-:Y:S03]  /*99d0*/  HADD2.F32 R165, -RZ, R164.H1_H1 ;  /* 0x300000a4ffa57230 */ /* 0x000fe60000004100 */
[----:B------:R-:W-:Y:S01]  /*99e0*/  STL [R1+0x58], R166 ;  /* 0x000058a601007387 */ /* 0x000fe20000100800 */
[--C-:B------:R-:W-:Y:S03]  /*99f0*/  HADD2.F32 R164, -RZ, R163.reuse.H0_H0 ;  /* 0x200000a3ffa47230 */ /* 0x100fe60000004100 */
[----:B------:R-:W-:Y:S01]  /*9a00*/  STL [R1+0x5c], R165 ;  /* 0x00005ca501007387 */ /* 0x000fe20000100800 */
[----:B------:R-:W-:Y:S03]  /*9a10*/  HADD2.F32 R163, -RZ, R163.H1_H1 ;  /* 0x300000a3ffa37230 */ /* 0x000fe60000004100 */
[----:B-1----:R-:W2:Y:S04]  /*9a20*/  LDL.LU R169, [R1+0x70] ;  /* 0x0000700001a97983 */ /* 0x002ea80000300800 */
[----:B------:R-:W-:Y:S04]  /*9a30*/  STL [R1+0x60], R164 ;  /* 0x000060a401007387 */ /* 0x000fe80000100800 */
[----:B----4-:R-:W3:Y:S04]  /*9a40*/  LDL.LU R168, [R1+0x74] ;  /* 0x0000740001a87983 */ /* 0x010ee80000300800 */
[----:B------:R1:W-:Y:S04]  /*9a50*/  STL [R1+0x64], R163 ;  /* 0x000064a301007387 */ /* 0x0003e80000100800 */
[----:B-1----:R-:W4:Y:S04]  /*9a60*/  LDL.LU R163, [R1+0x78] ;  /* 0x0000780001a37983 */ /* 0x002f280000300800 */
[----:B------:R-:W4:Y:S04]  /*9a70*/  LDL.LU R167, [R1+0x7c] ;  /* 0x00007c0001a77983 */ /* 0x000f280000300800 */
[----:B------:R-:W4:Y:S04]  /*9a80*/  LDL.LU R166, [R1+0x80] ;  /* 0x0000800001a67983 */ /* 0x000f280000300800 */
[----:B------:R-:W4:Y:S04]  /*9a90*/  LDL.LU R165, [R1+0x84] ;  /* 0x0000840001a57983 */ /* 0x000f280000300800 */
[----:B------:R-:W4:Y:S01]  /*9aa0*/  LDL.LU R164, [R1+0x88] ;  /* 0x0000880001a47983 */ /* 0x000f220000300800 */
[--C-:B--2---:R-:W-:Y:S02]  /*9ab0*/  HADD2.F32 R185, -RZ, R169.reuse.H0_H0 ;  /* 0x200000a9ffb97230 */ /* 0x104fe40000004100 */
[----:B------:R-:W-:Y:S02]  /*9ac0*/  HADD2.F32 R186, -RZ, R169.H1_H1 ;  /* 0x300000a9ffba7230 */ /* 0x000fe40000004100 */
[--C-:B---3--:R-:W-:Y:S02]  /*9ad0*/  HADD2.F32 R187, -RZ, R168.reuse.H0_H0 ;  /* 0x200000a8ffbb7230 */ /* 0x108fe40000004100 */
[----:B------:R-:W-:Y:S02]  /*9ae0*/  HADD2.F32 R188, -RZ, R168.H1_H1 ;  /* 0x300000a8ffbc7230 */ /* 0x000fe40000004100 */
[--C-:B----4-:R-:W-:Y:S02]  /*9af0*/  HADD2.F32 R168, -RZ, R163.reuse.H0_H0 ;  /* 0x200000a3ffa87230 */ /* 0x110fe40000004100 */
[----:B------:R-:W-:Y:S02]  /*9b00*/  HADD2.F32 R169, -RZ, R163.H1_H1 ;  /* 0x300000a3ffa97230 */ /* 0x000fe40000004100 */
[----:B------:R-:W2:Y:S04]  /*9b10*/  LDL.LU R163, [R1+0x8c] ;  /* 0x00008c0001a37983 */ /* 0x000ea80000300800 */
[----:B------:R1:W-:Y:S01]  /*9b20*/  STL [R1+0x68], R168 ;  /* 0x000068a801007387 */ /* 0x0003e20000100800 */
[--C-:B------:R-:W-:Y:S02]  /*9b30*/  HADD2.F32 R189, -RZ, R166.reuse.H0_H0 ;  /* 0x200000a6ffbd7230 */ /* 0x100fe40000004100 */
[----:B------:R-:W-:Y:S01]  /*9b40*/  HADD2.F32 R190, -RZ, R166.H1_H1 ;  /* 0x300000a6ffbe7230 */ /* 0x000fe20000004100 */
[----:B------:R3:W-:Y:S01]  /*9b50*/  STL [R1+0x6c], R169 ;  /* 0x00006ca901007387 */ /* 0x0007e20000100800 */
[--C-:B------:R-:W-:Y:S02]  /*9b60*/  HADD2.F32 R191, -RZ, R165.reuse.H0_H0 ;  /* 0x200000a5ffbf7230 */ /* 0x100fe40000004100 */
[----:B------:R-:W-:Y:S01]  /*9b70*/  HADD2.F32 R192, -RZ, R165.H1_H1 ;  /* 0x300000a5ffc07230 */ /* 0x000fe20000004100 */
[----:B------:R-:W4:Y:S01]  /*9b80*/  LDL.LU R170, [R1+0x90] ;  /* 0x0000900001aa7983 */ /* 0x000f220000300800 */
[--C-:B------:R-:W-:Y:S02]  /*9b90*/  HADD2.F32 R166, -RZ, R164.reuse.H0_H0 ;  /* 0x200000a4ffa67230 */ /* 0x100fe40000004100 */
[----:B------:R-:W-:Y:S02]  /*9ba0*/  HADD2.F32 R165, -RZ, R164.H1_H1 ;  /* 0x300000a4ffa57230 */ /* 0x000fe40000004100 */
[--C-:B-1----:R-:W-:Y:S02]  /*9bb0*/  HADD2.F32 R168, -RZ, R167.reuse.H0_H0 ;  /* 0x200000a7ffa87230 */ /* 0x102fe40000004100 */
[----:B------:R-:W-:Y:S03]  /*9bc0*/  HADD2.F32 R167, -RZ, R167.H1_H1 ;  /* 0x300000a7ffa77230 */ /* 0x000fe60000004100 */
[----:B------:R1:W-:Y:S04]  /*9bd0*/  STL [R1+0x70], R168 ;  /* 0x000070a801007387 */ /* 0x0003e80000100800 */
[----:B------:R1:W-:Y:S04]  /*9be0*/  STL [R1+0x74], R167 ;  /* 0x000074a701007387 */ /* 0x0003e80000100800 */
[----:B---3--:R-:W3:Y:S04]  /*9bf0*/  LDL.LU R169, [R1+0x94] ;  /* 0x0000940001a97983 */ /* 0x008ee80000300800 */
[----:B------:R2:W-:Y:S04]  /*9c00*/  STL [R1+0x78], R166 ;  /* 0x000078a601007387 */ /* 0x0005e80000100800 */
[----:B-1----:R-:W3:Y:S04]  /*9c10*/  LDL.LU R168, [R1+0x98] ;  /* 0x0000980001a87983 */ /* 0x002ee80000300800 */
[----:B------:R1:W-:Y:S04]  /*9c20*/  STL [R1+0x7c], R165 ;  /* 0x00007ca501007387 */ /* 0x0003e80000100800 */
[----:B------:R-:W3:Y:S01]  /*9c30*/  LDL.LU R167, [R1+0x9c] ;  /* 0x00009c0001a77983 */ /* 0x000ee20000300800 */
[--C-:B--2---:R-:W-:Y:S02]  /*9c40*/  HADD2.F32 R164, -RZ, R163.reuse.H0_H0 ;  /* 0x200000a3ffa47230 */ /* 0x104fe40000004100 */
[----:B------:R-:W-:Y:S03]  /*9c50*/  HADD2.F32 R163, -RZ, R163.H1_H1 ;  /* 0x300000a3ffa37230 */ /* 0x000fe60000004100 */
[----:B------:R2:W-:Y:S04]  /*9c60*/  STL [R1+0x80], R164 ;  /* 0x000080a401007387 */ /* 0x0005e80000100800 */
[----:B------:R-:W3:Y:S01]  /*9c70*/  LDL.LU R166, [R1+0xb0] ;  /* 0x0000b00001a67983 */ /* 0x000ee20000300800 */
[--C-:B----4-:R-:W-:Y:S03]  /*9c80*/  HADD2.F32 R193, -RZ, R170.reuse.H0_H0 ;  /* 0x200000aaffc17230 */ /* 0x110fe60000004100 */
[----:B-1----:R-:W4:Y:S01]  /*9c90*/  LDL.LU R165, [R1+0xb4] ;  /* 0x0000b40001a57983 */ /* 0x002f220000300800 */
[----:B------:R-:W-:Y:S03]  /*9ca0*/  HADD2.F32 R194, -RZ, R170.H1_H1 ;  /* 0x300000aaffc27230 */ /* 0x000fe60000004100 */
[----:B------:R1:W-:Y:S04]  /*9cb0*/  STL [R1+0x84], R163 ;  /* 0x000084a301007387 */ /* 0x0003e80000100800 */
[----:B--2---:R-:W2:Y:S04]  /*9cc0*/  LDL.LU R164, [R1+0xb8] ;  /* 0x0000b80001a47983 */ /* 0x004ea80000300800 */
[----:B-1----:R-:W2:Y:S01]  /*9cd0*/  LDL.LU R163, [R1+0xbc] ;  /* 0x0000bc0001a37983 */ /* 0x002ea20000300800 */
[--C-:B---3--:R-:W-:Y:S02]  /*9ce0*/  HADD2.F32 R170, -RZ, R169.reuse.H0_H0 ;  /* 0x200000a9ffaa7230 */ /* 0x108fe40000004100 */
[----:B------:R-:W-:Y:S03]  /*9cf0*/  HADD2.F32 R149, -RZ, R169.H1_H1 ;  /* 0x300000a9ff957230 */ /* 0x000fe60000004100 */
[----:B------:R-:W-:Y:S04]  /*9d00*/  STL [R1+0x88], R170 ;  /* 0x000088aa01007387 */ /* 0x000fe80000100800 */
[----:B------:R1:W-:Y:S01]  /*9d10*/  STL [R1+0x8c], R149 ;  /* 0x00008c9501007387 */ /* 0x0003e20000100800 */
[--C-:B------:R-:W-:Y:S02]  /*9d20*/  HADD2.F32 R148, -RZ, R168.reuse.H0_H0 ;  /* 0x200000a8ff947230 */ /* 0x100fe40000004100 */
[----:B------:R-:W-:Y:S03]  /*9d30*/  HADD2.F32 R168, -RZ, R168.H1_H1 ;  /* 0x300000a8ffa87230 */ /* 0x000fe60000004100 */
[----:B------:R3:W-:Y:S04]  /*9d40*/  STL [R1+0x90], R148 ;  /* 0x0000909401007387 */ /* 0x0007e80000100800 */
[----:B------:R-:W-:Y:S01]  /*9d50*/  STL [R1+0x94], R168 ;  /* 0x000094a801007387 */ /* 0x000fe20000100800 */
[--C-:B-1----:R-:W-:Y:S05]  /*9d60*/  HADD2.F32 R149, -RZ, R167.reuse.H0_H0 ;  /* 0x200000a7ff957230 */ /* 0x102fea0000004100 */
[----:B------:R1:W-:Y:S01]  /*9d70*/  STL [R1+0x98], R149 ;  /* 0x0000989501007387 */ /* 0x0003e20000100800 */
[----:B---3--:R-:W-:Y:S01]  /*9d80*/  HADD2.F32 R148, -RZ, R167.H1_H1 ;  /* 0x300000a7ff947230 */ /* 0x008fe20000004100 */
[----:B------:R-:W-:Y:S04]  /*9d90*/  F2FP.F16.F32.PACK_AB R167, R9, R8 ;  /* 0x0000000809a7723e */ /* 0x000fe800000000ff */
[----:B------:R2:W-:Y:S01]  /*9da0*/  STL [R1+0x9c], R148 ;  /* 0x00009c9401007387 */ /* 0x0005e20000100800 */
[--C-:B------:R-:W-:Y:S02]  /*9db0*/  HADD2.F32 R195, -RZ, R166.reuse.H0_H0 ;  /* 0x200000a6ffc37230 */ /* 0x100fe40000004100 */
[----:B------:R-:W-:Y:S01]  /*9dc0*/  HADD2.F32 R196, -RZ, R166.H1_H1 ;  /* 0x300000a6ffc47230 */ /* 0x000fe20000004100 */
[----:B------:R-:W-:Y:S01]  /*9dd0*/  F2FP.F16.F32.PACK_AB R166, R7, R6 ;  /* 0x0000000607a6723e */ /* 0x000fe200000000ff */
[--C-:B----4-:R-:W-:Y:S02]  /*9de0*/  HADD2.F32 R150, -RZ, R165.reuse.H0_H0 ;  /* 0x200000a5ff967230 */ /* 0x110fe40000004100 */
[----:B-1----:R-:W-:Y:S01]  /*9df0*/  HADD2.F32 R149, -RZ, R165.H1_H1 ;  /* 0x300000a5ff957230 */ /* 0x002fe20000004100 */
[----:B------:R-:W-:Y:S02]  /*9e00*/  MOV R165, R55 ;  /* 0x0000003700a57202 */ /* 0x000fe40000000f00 */
[----:B------:R1:W-:Y:S04]  /*9e10*/  STL [R1+0xa0], R150 ;  /* 0x0000a09601007387 */ /* 0x0003e80000100800 */
[----:B------:R3:W-:Y:S01]  /*9e20*/  STL [R1+0xa4], R149 ;  /* 0x0000a49501007387 */ /* 0x0007e20000100800 */
[--C-:B--2---:R-:W-:Y:S05]  /*9e30*/  HADD2.F32 R148, -RZ, R164.reuse.H0_H0 ;  /* 0x200000a4ff947230 */ /* 0x104fea0000004100 */
[----:B------:R2:W-:Y:S01]  /*9e40*/  STL [R1+0xa8], R148 ;  /* 0x0000a89401007387 */ /* 0x0005e20000100800 */
[----:B-1----:R-:W-:Y:S01]  /*9e50*/  HADD2.F32 R150, -RZ, R164.H1_H1 ;  /* 0x300000a4ff967230 */ /* 0x002fe20000004100 */
[----:B------:R-:W-:Y:S01]  /*9e60*/  MOV R164, R54 ;  /* 0x0000003600a47202 */ /* 0x000fe20000000f00 */
[--C-:B---3--:R-:W-:Y:S03]  /*9e70*/  HADD2.F32 R149, -RZ, R163.reuse.H0_H0 ;  /* 0x200000a3ff957230 */ /* 0x108fe60000004100 */
[----:B------:R-:W-:Y:S04]  /*9e80*/  STL [R1+0xac], R150 ;  /* 0x0000ac9601007387 */ /* 0x000fe80000100800 */
[----:B------:R-:W-:Y:S04]  /*9e90*/  STL [R1+0xb0], R149 ;  /* 0x0000b09501007387 */ /* 0x000fe80000100800 */
[----:B------:R-:W3:Y:S04]  /*9ea0*/  LDL.LU R54, [R1+0x1a4] ;  /* 0x0001a40001367983 */ /* 0x000ee80000300800 */
[----:B------:R1:W-:Y:S01]  /*9eb0*/  STS.128 [R14+0x2200], R164 ;  /* 0x002200a40e007388 */ /* 0x0003e20000000c00 */
[----:B--2---:R-:W-:Y:S05]  /*9ec0*/  HADD2.F32 R148, -RZ, R163.H1_H1 ;  /* 0x300000a3ff947230 */ /* 0x004fea0000004100 */
[----:B------:R2:W-:Y:S04]  /*9ed0*/  STL [R1+0xb4], R148 ;  /* 0x0000b49401007387 */ /* 0x0005e80000100800 */
[----:B------:R-:W4:Y:S04]  /*9ee0*/  LDL.LU R55, [R1+0x1a0] ;  /* 0x0001a00001377983 */ /* 0x000f280000300800 */
[----:B------:R-:W4:Y:S04]  /*9ef0*/  LDL.LU R170, [R1+0xc0] ;  /* 0x0000c00001aa7983 */ /* 0x000f280000300800 */
[----:B------:R-:W4:Y:S04]  /*9f00*/  LDL.LU R169, [R1+0xc4] ;  /* 0x0000c40001a97983 */ /* 0x000f280000300800 */
[----:B------:R-:W4:Y:S04]  /*9f10*/  LDL.LU R168, [R1+0xc8] ;  /* 0x0000c80001a87983 */ /* 0x000f280000300800 */
[----:B------:R-:W4:Y:S04]  /*9f20*/  LDL.LU R163, [R1+0xcc] ;  /* 0x0000cc0001a37983 */ /* 0x000f280000300800 */
[----:B------:R-:W4:Y:S01]  /*9f30*/  LDL.LU R151, [R1+0xe0] ;  /* 0x0000e00001977983 */ /* 0x000f220000300800 */
[C---:B-1----:R-:W-:Y:S01]  /*9f40*/  FMUL R167, R248.reuse, R240 ;  /* 0x000000f0f8a77220 */ /* 0x042fe20000400000 */
[C---:B------:R-:W-:Y:S01]  /*9f50*/  FMUL R166, R248.reuse, R239 ;  /* 0x000000eff8a67220 */ /* 0x040fe20000400000 */
[C---:B------:R-:W-:Y:S01]  /*9f60*/  FMUL R165, R248.reuse, R238 ;  /* 0x000000eef8a57220 */ /* 0x040fe20000400000 */
[----:B------:R-:W4:Y:S04]  /*9f70*/  LDL.LU R150, [R1+0xe4] ;  /* 0x0000e40001967983 */ /* 0x000f280000300800 */
[----:B------:R-:W4:Y:S04]  /*9f80*/  LDL.LU R149, [R1+0xe8] ;  /* 0x0000e80001957983 */ /* 0x000f280000300800 */
[----:B--2---:R-:W2:Y:S01]  /*9f90*/  LDL.LU R148, [R1+0xec] ;  /* 0x0000ec0001947983 */ /* 0x004ea20000300800 */
[C---:B---3--:R-:W-:Y:S01]  /*9fa0*/  FMUL R54, R248.reuse, R54 ;  /* 0x00000036f8367220 */ /* 0x048fe20000400000 */
[C---:B----4-:R-:W-:Y:S01]  /*9fb0*/  FMUL R55, R248.reuse, R55 ;  /* 0x00000037f8377220 */ /* 0x050fe20000400000 */
[--C-:B------:R-:W-:Y:S02]  /*9fc0*/  HADD2.F32 R197, -RZ, R170.reuse.H0_H0 ;  /* 0x200000aaffc57230 */ /* 0x100fe40000004100 */
[----:B------:R-:W-:Y:S02]  /*9fd0*/  HADD2.F32 R198, -RZ, R170.H1_H1 ;  /* 0x300000aaffc67230 */ /* 0x000fe40000004100 */
[C---:B------:R-:W-:Y:S01]  /*9fe0*/  FMUL R170, R248.reuse, R243 ;  /* 0x000000f3f8aa7220 */ /* 0x040fe20000400000 */
[--C-:B------:R-:W-:Y:S02]  /*9ff0*/  HADD2.F32 R199, -RZ, R169.reuse.H0_H0 ;  /* 0x200000a9ffc77230 */ /* 0x100fe40000004100 */
[----:B------:R-:W-:Y:S02]  /*a000*/  HADD2.F32 R200, -RZ, R169.H1_H1 ;  /* 0x300000a9ffc87230 */ /* 0x000fe40000004100 */
[C---:B------:R-:W-:Y:S01]  /*a010*/  FMUL R169, R248.reuse, R242 ;  /* 0x000000f2f8a97220 */ /* 0x040fe20000400000 */
[--C-:B------:R-:W-:Y:S02]  /*a020*/  HADD2.F32 R6, -RZ, R168.reuse.H0_H0 ;  /* 0x200000a8ff067230 */ /* 0x100fe40000004100 */
[----:B------:R-:W-:Y:S02]  /*a030*/  HADD2.F32 R8, -RZ, R168.H1_H1 ;  /* 0x300000a8ff087230 */ /* 0x000fe40000004100 */
[----:B------:R-:W-:Y:S01]  /*a040*/  FMUL R168, R248, R241 ;  /* 0x000000f1f8a87220 */ /* 0x000fe20000400000 */
[--C-:B------:R-:W-:Y:S01]  /*a050*/  HADD2.F32 R7, -RZ, R163.reuse.H0_H0 ;  /* 0x200000a3ff077230 */ /* 0x100fe20000004100 */
[----:B------:R1:W-:Y:S04]  /*a060*/  STL [R1+0xb8], R6 ;  /* 0x0000b80601007387 */ /* 0x0003e80000100800 */
[----:B------:R3:W-:Y:S01]  /*a070*/  STL [R1+0xbc], R8 ;  /* 0x0000bc0801007387 */ /* 0x0007e20000100800 */
[--C-:B------:R-:W-:Y:S03]  /*a080*/  HADD2.F32 R9, -RZ, R150.reuse.H1_H1 ;  /* 0x30000096ff097230 */ /* 0x100fe60000004100 */
[----:B------:R4:W-:Y:S04]  /*a090*/  STL [R1+0xc0], R7 ;  /* 0x0000c00701007387 */ /* 0x0009e80000100800 */
[----:B------:R-:W2:Y:S01]  /*a0a0*/  LDL.LU R164, [R1+0x100] ;  /* 0x0001000001a47983 */ /* 0x000ea20000300800 */
[----:B-1----:R-:W-:Y:S02]  /*a0b0*/  HADD2.F32 R6, -RZ, R163.H1_H1 ;  /* 0x300000a3ff067230 */ /* 0x002fe40000004100 */
[----:B---3--:R-:W-:Y:S03]  /*a0c0*/  HADD2.F32 R8, -RZ, R149.H0_H0 ;  /* 0x20000095ff087230 */ /* 0x008fe60000004100 */
[----:B------:R1:W-:Y:S01]  /*a0d0*/  STL [R1+0xc4], R6 ;  /* 0x0000c40601007387 */ /* 0x0003e20000100800 */
[--C-:B----4-:R-:W-:Y:S03]  /*a0e0*/  HADD2.F32 R7, -RZ, R151.reuse.H1_H1 ;  /* 0x30000097ff077230 */ /* 0x110fe60000004100 */
[----:B------:R-:W3:Y:S01]  /*a0f0*/  LDL.LU R163, [R1+0x104] ;  /* 0x0001040001a37983 */ /* 0x000ee20000300800 */
[----:B-1----:R-:W-:Y:S05]  /*a100*/  HADD2.F32 R6, -RZ, R151.H0_H0 ;  /* 0x20000097ff067230 */ /* 0x002fea0000004100 */
[----:B------:R1:W-:Y:S04]  /*a110*/  STL [R1+0xc8], R6 ;  /* 0x0000c80601007387 */ /* 0x0003e80000100800 */
[----:B------:R4:W-:Y:S01]  /*a120*/  STL [R1+0xcc], R7 ;  /* 0x0000cc0701007387 */ /* 0x0009e20000100800 */
[----:B-1----:R-:W-:Y:S03]  /*a130*/  HADD2.F32 R6, -RZ, R150.H0_H0 ;  /* 0x20000096ff067230 */ /* 0x002fe60000004100 */
[----:B----4-:R-:W4:Y:S04]  /*a140*/  LDL.LU R7, [R1+0x108] ;  /* 0x0001080001077983 */ /* 0x010f280000300800 */
[----:B------:R1:W-:Y:S04]  /*a150*/  STL [R1+0xd0], R6 ;  /* 0x0000d00601007387 */ /* 0x0003e80000100800 */
[----:B------:R2:W-:Y:S04]  /*a160*/  STL [R1+0xd4], R9 ;  /* 0x0000d40901007387 */ /* 0x0005e80000100800 */
[----:B------:R2:W-:Y:S01]  /*a170*/  STL [R1+0xd8], R8 ;  /* 0x0000d80801007387 */ /* 0x0005e20000100800 */
[----:B-1----:R-:W-:Y:S02]  /*a180*/  HADD2.F32 R6, -RZ, R149.H1_H1 ;  /* 0x30000095ff067230 */ /* 0x002fe40000004100 */
[--C-:B--2---:R-:W-:Y:S03]  /*a190*/  HADD2.F32 R9, -RZ, R148.reuse.H0_H0 ;  /* 0x20000094ff097230 */ /* 0x104fe60000004100 */
[----:B------:R1:W-:Y:S01]  /*a1a0*/  STL [R1+0xdc], R6 ;  /* 0x0000dc0601007387 */ /* 0x0003e20000100800 */
[----:B------:R-:W-:Y:S03]  /*a1b0*/  HADD2.F32 R8, -RZ, R148.H1_H1 ;  /* 0x30000094ff087230 */ /* 0x000fe60000004100 */
[----:B-1----:R-:W2:Y:S04]  /*a1c0*/  LDL.LU R6, [R1+0x10c] ;  /* 0x00010c0001067983 */ /* 0x002ea80000300800 */
[----:B------:R1:W-:Y:S04]  /*a1d0*/  STL [R1+0xe0], R9 ;  /* 0x0000e00901007387 */ /* 0x0003e80000100800 */
[----:B------:R-:W2:Y:S04]  /*a1e0*/  LDL.LU R151, [R1+0x120] ;  /* 0x0001200001977983 */ /* 0x000ea80000300800 */
[----:B------:R1:W-:Y:S04]  /*a1f0*/  STL [R1+0xe4], R8 ;  /* 0x0000e40801007387 */ /* 0x0003e80000100800 */
[----:B------:R-:W2:Y:S04]  /*a200*/  LDL.LU R150, [R1+0x124] ;  /* 0x0001240001967983 */ /* 0x000ea80000300800 */
[----:B------:R-:W2:Y:S04]  /*a210*/  LDL.LU R149, [R1+0x128] ;  /* 0x0001280001957983 */ /* 0x000ea80000300800 */
[----:B------:R-:W2:Y:S01]  /*a220*/  LDL.LU R148, [R1+0x12c] ;  /* 0x00012c0001947983 */ /* 0x000ea20000300800 */
[----:B-1----:R-:W-:Y:S03]  /*a230*/  F2FP.F16.F32.PACK_AB R9, R13, R12 ;  /* 0x0000000c0d09723e */ /* 0x002fe600000000ff */
[----:B------:R-:W2:Y:S01]  /*a240*/  LDL.LU R13, [R1+0x140] ;  /* 0x00014000010d7983 */ /* 0x000ea20000300800 */
[----:B------:R-:W-:Y:S02]  /*a250*/  F2FP.F16.F32.PACK_AB R8, R11, R10 ;  /* 0x0000000a0b08723e */ /* 0x000fe400000000ff */
[----:B------:R-:W-:Y:S02]  /*a260*/  F2FP.F16.F32.PACK_AB R10, R16, R15 ;  /* 0x0000000f100a723e */ /* 0x000fe400000000ff */
[----:B------:R-:W-:Y:S01]  /*a270*/  F2FP.F16.F32.PACK_AB R11, R18, R17 ;  /* 0x00000011120b723e */ /* 0x000fe200000000ff */
[C---:B------:R-:W-:Y:S01]  /*a280*/  FMUL R17, R248.reuse, R226 ;  /* 0x000000e2f8117220 */ /* 0x040fe20000400000 */
[C---:B------:R-:W-:Y:S01]  /*a290*/  FMUL R18, R248.reuse, R227 ;  /* 0x000000e3f8127220 */ /* 0x040fe20000400000 */
[--C-:B------:R-:W-:Y:S02]  /*a2a0*/  HADD2.F32 R12, -RZ, R164.reuse.H0_H0 ;  /* 0x200000a4ff0c7230 */ /* 0x100fe40000004100 */
[----:B------:R-:W-:Y:S02]  /*a2b0*/  HADD2.F32 R15, -RZ, R164.H1_H1 ;  /* 0x300000a4ff0f7230 */ /* 0x000fe40000004100 */
[----:B------:R-:W-:Y:S01]  /*a2c0*/  FMUL R164, R248, R237 ;  /* 0x000000edf8a47220 */ /* 0x000fe20000400000 */
[----:B------:R1:W-:Y:S04]  /*a2d0*/  STL [R1+0xe8], R12 ;  /* 0x0000e80c01007387 */ /* 0x0003e80000100800 */
[----:B------:R-:W-:Y:S01]  /*a2e0*/  STL [R1+0xec], R15 ;  /* 0x0000ec0f01007387 */ /* 0x000fe20000100800 */
[--C-:B---3--:R-:W-:Y:S02]  /*a2f0*/  HADD2.F32 R16, -RZ, R163.reuse.H1_H1 ;  /* 0x300000a3ff107230 */ /* 0x108fe40000004100 */
[----:B-1----:R-:W-:Y:S02]  /*a300*/  HADD2.F32 R12, -RZ, R163.H0_H0 ;  /* 0x200000a3ff0c7230 */ /* 0x002fe40000004100 */
[----:B------:R-:W1:Y:S03]  /*a310*/  S2R R163, SR_TID.X ;  /* 0x0000000000a37919 */ /* 0x000e660000002100 */
[----:B------:R-:W-:Y:S04]  /*a320*/  STL [R1+0xf0], R12 ;  /* 0x0000f00c01007387 */ /* 0x000fe80000100800 */
[----:B------:R3:W-:Y:S01]  /*a330*/  STL [R1+0xf4], R16 ;  /* 0x0000f41001007387 */ /* 0x0007e20000100800 */
[----:B-1----:R-:W-:Y:S02]  /*a340*/  SHF.L.U32 R163, R163, 0x4, RZ ;  /* 0x00000004a3a37819 */ /* 0x002fe400000006ff */
[----:B---3--:R-:W-:Y:S01]  /*a350*/  F2FP.F16.F32.PACK_AB R16, R20, R19 ;  /* 0x000000131410723e */ /* 0x008fe200000000ff */
[C---:B------:R-:W-:Y:S01]  /*a360*/  FMUL R20, R248.reuse, R229 ;  /* 0x000000e5f8147220 */ /* 0x040fe20000400000 */
[----:B------:R-:W-:Y:S01]  /*a370*/  LOP3.LUT R163, R163, 0x20, RZ, 0xc0, !PT ;  /* 0x00000020a3a37812 */ /* 0x000fe200078ec0ff */
[----:B------:R-:W-:Y:S03]  /*a380*/  FMUL R19, R248, R228 ;  /* 0x000000e4f8137220 */ /* 0x000fe60000400000 */
[--C-:B------:R-:W-:Y:S05]  /*a390*/  IADD3 R163, PT, PT, -R163, 0x200, R14.reuse ;  /* 0x00000200a3a37810 */ /* 0x100fea0007ffe10e */
[----:B------:R-:W-:Y:S01]  /*a3a0*/  STS.128 [R163+0x2010], R8 ;  /* 0x00201008a3007388 */ /* 0x000fe20000000c00 */
[--C-:B----4-:R-:W-:Y:S02]  /*a3b0*/  HADD2.F32 R15, -RZ, R7.reuse.H0_H0 ;  /* 0x20000007ff0f7230 */ /* 0x110fe40000004100 */
[----:B------:R-:W-:Y:S03]  /*a3c0*/  HADD2.F32 R12, -RZ, R7.H1_H1 ;  /* 0x30000007ff0c7230 */ /* 0x000fe60000004100 */
[----:B------:R1:W-:Y:S04]  /*a3d0*/  STL [R1+0xf8], R15 ;  /* 0x0000f80f01007387 */ /* 0x0003e80000100800 */
[----:B------:R3:W-:Y:S01]  /*a3e0*/  STL [R1+0xfc], R12 ;  /* 0x0000fc0c01007387 */ /* 0x0007e20000100800 */
[----:B-1----:R-:W-:Y:S01]  /*a3f0*/  F2FP.F16.F32.PACK_AB R15, R22, R21 ;  /* 0x00000015160f723e */ /* 0x002fe200000000ff */
[C---:B------:R-:W-:Y:S01]  /*a400*/  FMUL R11, R248.reuse, R221 ;  /* 0x000000ddf80b7220 */ /* 0x040fe20000400000 */
[C---:B------:R-:W-:Y:S01]  /*a410*/  FMUL R22, R248.reuse, R231 ;  /* 0x000000e7f8167220 */ /* 0x040fe20000400000 */
[C---:B------:R-:W-:Y:S01]  /*a420*/  FMUL R21, R248.reuse, R230 ;  /* 0x000000e6f8157220 */ /* 0x040fe20000400000 */
[----:B------:R-:W-:Y:S01]  /*a430*/  MOV R221, R15 ;  /* 0x0000000f00dd7202 */ /* 0x000fe20000000f00 */
[C---:B------:R-:W-:Y:S01]  /*a440*/  FMUL R15, R248.reuse, R224 ;  /* 0x000000e0f80f7220 */ /* 0x040fe20000400000 */
[C---:B------:R-:W-:Y:S01]  /*a450*/  FMUL R163, R248.reuse, R236 ;  /* 0x000000ecf8a37220 */ /* 0x040fe20000400000 */
[--C-:B--2---:R-:W-:Y:S02]  /*a460*/  HADD2.F32 R7, -RZ, R6.reuse.H0_H0 ;  /* 0x20000006ff077230 */ /* 0x104fe40000004100 */
[----:B------:R-:W-:Y:S03]  /*a470*/  HADD2.F32 R6, -RZ, R6.H1_H1 ;  /* 0x30000006ff067230 */ /* 0x000fe60000004100 */
[----:B------:R1:W-:Y:S01]  /*a480*/  STL [R1+0x100], R7 ;  /* 0x0001000701007387 */ /* 0x0003e20000100800 */
[--C-:B------:R-:W-:Y:S03]  /*a490*/  HADD2.F32 R9, -RZ, R151.reuse.H0_H0 ;  /* 0x20000097ff097230 */ /* 0x100fe60000004100 */
[----:B------:R2:W-:Y:S01]  /*a4a0*/  STL [R1+0x104], R6 ;  /* 0x0001040601007387 */ /* 0x0005e20000100800 */
[----:B------:R-:W-:Y:S02]  /*a4b0*/  HADD2.F32 R8, -RZ, R151.H1_H1 ;  /* 0x30000097ff087230 */ /* 0x000fe40000004100 */
[C---:B------:R-:W-:Y:S01]  /*a4c0*/  FMUL R151, R248.reuse, R235 ;  /* 0x000000ebf8977220 */ /* 0x040fe20000400000 */
[----:B---3--:R-:W3:Y:S01]  /*a4d0*/  LDL.LU R12, [R1+0x144] ;  /* 0x00014400010c7983 */ /* 0x008ee20000300800 */
[--C-:B------:R-:W-:Y:S03]  /*a4e0*/  HADD2.F32 R10, -RZ, R150.reuse.H0_H0 ;  /* 0x20000096ff0a7230 */ /* 0x100fe60000004100 */
[----:B-1----:R-:W4:Y:S04]  /*a4f0*/  LDL.LU R7, [R1+0x148] ;  /* 0x0001480001077983 */ /* 0x002f280000300800 */
[----:B--2---:R-:W2:Y:S04]  /*a500*/  LDL.LU R6, [R1+0x14c] ;  /* 0x00014c0001067983 */ /* 0x004ea80000300800 */
[----:B------:R1:W-:Y:S04]  /*a510*/  STL [R1+0x108], R9 ;  /* 0x0001080901007387 */ /* 0x0003e80000100800 */
[----:B------:R1:W-:Y:S04]  /*a520*/  STL [R1+0x10c], R8 ;  /* 0x00010c0801007387 */ /* 0x0003e80000100800 */
[----:B------:R1:W-:Y:S02]  /*a530*/  STL [R1+0x110], R10 ;  /* 0x0001100a01007387 */ /* 0x0003e40000100800 */
[----:B-1----:R-:W-:Y:S02]  /*a540*/  HADD2.F32 R9, -RZ, R150.H1_H1 ;  /* 0x30000096ff097230 */ /* 0x002fe40000004100 */
[C---:B------:R-:W-:Y:S01]  /*a550*/  FMUL R150, R248.reuse, R234 ;  /* 0x000000eaf8967220 */ /* 0x040fe20000400000 */
[--C-:B------:R-:W-:Y:S02]  /*a560*/  HADD2.F32 R8, -RZ, R149.reuse.H0_H0 ;  /* 0x20000095ff087230 */ /* 0x100fe40000004100 */
[----:B------:R1:W-:Y:S01]  /*a570*/  STL [R1+0x114], R9 ;  /* 0x0001140901007387 */ /* 0x0003e20000100800 */
[----:B------:R-:W-:Y:S03]  /*a580*/  HADD2.F32 R10, -RZ, R149.H1_H1 ;  /* 0x30000095ff0a7230 */ /* 0x000fe60000004100 */
[----:B------:R1:W-:Y:S01]  /*a590*/  STL [R1+0x118], R8 ;  /* 0x0001180801007387 */ /* 0x0003e20000100800 */
[C---:B------:R-:W-:Y:S03]  /*a5a0*/  FMUL R149, R248.reuse, R233 ;  /* 0x000000e9f8957220 */ /* 0x040fe60000400000 */
[----:B------:R1:W-:Y:S02]  /*a5b0*/  STL [R1+0x11c], R10 ;  /* 0x00011c0a01007387 */ /* 0x0003e40000100800 */
[--C-:B-1----:R-:W-:Y:S02]  /*a5c0*/  HADD2.F32 R9, -RZ, R148.reuse.H0_H0 ;  /* 0x20000094ff097230 */ /* 0x102fe40000004100 */
[----:B------:R-:W-:Y:S03]  /*a5d0*/  HADD2.F32 R8, -RZ, R148.H1_H1 ;  /* 0x30000094ff087230 */ /* 0x000fe60000004100 */
[----:B------:R-:W-:Y:S01]  /*a5e0*/  STL [R1+0x120], R9 ;  /* 0x0001200901007387 */ /* 0x000fe20000100800 */
[C---:B------:R-:W-:Y:S01]  /*a5f0*/  FMUL R148, R248.reuse, R232 ;  /* 0x000000e8f8947220 */ /* 0x040fe20000400000 */
[--C-:B------:R-:W-:Y:S02]  /*a600*/  HADD2.F32 R10, -RZ, R13.reuse.H0_H0 ;  /* 0x2000000dff0a7230 */ /* 0x100fe40000004100 */
[----:B------:R1:W-:Y:S04]  /*a610*/  STL [R1+0x124], R8 ;  /* 0x0001240801007387 */ /* 0x0003e80000100800 */
[----:B------:R3:W-:Y:S01]  /*a620*/  STL [R1+0x128], R10 ;  /* 0x0001280a01007387 */ /* 0x0007e20000100800 */
[----:B-1----:R-:W-:Y:S02]  /*a630*/  HADD2.F32 R8, -RZ, R13.H1_H1 ;  /* 0x3000000dff087230 */ /* 0x002fe40000004100 */
[----:B------:R-:W-:Y:S01]  /*a640*/  FMUL R13, R248, R223 ;  /* 0x000000dff80d7220 */ /* 0x000fe20000400000 */
[----:B------:R-:W-:Y:S02]  /*a650*/  F2FP.F16.F32.PACK_AB R223, R154, R153 ;  /* 0x000000999adf723e */ /* 0x000fe400000000ff */
[----:B------:R-:W-:Y:S01]  /*a660*/  F2FP.F16.F32.PACK_AB R153, R5, R4 ;  /* 0x000000040599723e */ /* 0x000fe200000000ff */
[----:B------:R4:W-:Y:S01]  /*a670*/  STL [R1+0x12c], R8 ;  /* 0x00012c0801007387 */ /* 0x0009e20000100800 */
[----:B------:R-:W-:Y:S01]  /*a680*/  F2FP.F16.F32.PACK_AB R154, R121, R120 ;  /* 0x00000078799a723e */ /* 0x000fe200000000ff */
[--C-:B---3--:R-:W-:Y:S02]  /*a690*/  HADD2.F32 R9, -RZ, R12.reuse.H0_H0 ;  /* 0x2000000cff097230 */ /* 0x108fe40000004100 */
[----:B------:R-:W-:Y:S02]  /*a6a0*/  HADD2.F32 R10, -RZ, R12.H1_H1 ;  /* 0x3000000cff0a7230 */ /* 0x000fe40000004100 */
[----:B------:R-:W-:Y:S01]  /*a6b0*/  FMUL R12, R248, R222 ;  /* 0x000000def80c7220 */ /* 0x000fe20000400000 */
[----:B------:R-:W-:Y:S01]  /*a6c0*/  F2FP.F16.F32.PACK_AB R222, R152, R23 ;  /* 0x0000001798de723e */ /* 0x000fe200000000ff */
[----:B------:R1:W-:Y:S01]  /*a6d0*/  STL [R1+0x130], R9 ;  /* 0x0001300901007387 */ /* 0x0003e20000100800 */
[----:B------:R-:W-:Y:S03]  /*a6e0*/  F2FP.F16.F32.PACK_AB R152, R3, R0 ;  /* 0x000000000398723e */ /* 0x000fe600000000ff */
[----:B------:R3:W-:Y:S01]  /*a6f0*/  STL [R1+0x134], R10 ;  /* 0x0001340a01007387 */ /* 0x0007e20000100800 */
[--C-:B----4-:R-:W-:Y:S05]  /*a700*/  HADD2.F32 R8, -RZ, R7.reuse.H0_H0 ;  /* 0x20000007ff087230 */ /* 0x110fea0000004100 */
[----:B------:R4:W-:Y:S01]  /*a710*/  STL [R1+0x138], R8 ;  /* 0x0001380801007387 */ /* 0x0009e20000100800 */
[----:B-1----:R-:W-:Y:S02]  /*a720*/  HADD2.F32 R9, -RZ, R7.H1_H1 ;  /* 0x30000007ff097230 */ /* 0x002fe40000004100 */
[--C-:B--2---:R-:W-:Y:S02]  /*a730*/  HADD2.F32 R7, -RZ, R6.reuse.H0_H0 ;  /* 0x20000006ff077230 */ /* 0x104fe40000004100 */
[C---:B---3--:R-:W-:Y:S01]  /*a740*/  FMUL R10, R248.reuse, R220 ;  /* 0x000000dcf80a7220 */ /* 0x048fe20000400000 */
[----:B------:R1:W-:Y:S01]  /*a750*/  STL [R1+0x13c], R9 ;  /* 0x00013c0901007387 */ /* 0x0003e20000100800 */
[----:B------:R-:W-:Y:S01]  /*a760*/  MOV R220, R16 ;  /* 0x0000001000dc7202 */ /* 0x000fe20000000f00 */
[C---:B------:R-:W-:Y:S02]  /*a770*/  FMUL R16, R248.reuse, R225 ;  /* 0x000000e1f8107220 */ /* 0x040fe40000400000 */
[----:B------:R2:W-:Y:S01]  /*a780*/  STL [R1+0x140], R7 ;  /* 0x0001400701007387 */ /* 0x0005e20000100800 */
[----:B----4-:R-:W-:Y:S02]  /*a790*/  HADD2.F32 R8, -RZ, R6.H1_H1 ;  /* 0x30000006ff087230 */ /* 0x010fe40000004100 */
[C---:B------:R-:W-:Y:S02]  /*a7a0*/  FMUL R6, R248.reuse, R216 ;  /* 0x000000d8f8067220 */ /* 0x040fe40000400000 */
[----:B------:R-:W3:Y:S01]  /*a7b0*/  S2R R216, SR_TID.X ;  /* 0x0000000000d87919 */ /* 0x000ee20000002100 */
[----:B------:R4:W-:Y:S01]  /*a7c0*/  STL [R1+0x144], R8 ;  /* 0x0001440801007387 */ /* 0x0009e20000100800 */
[C---:B-1----:R-:W-:Y:S01]  /*a7d0*/  FMUL R9, R248.reuse, R219 ;  /* 0x000000dbf8097220 */ /* 0x042fe20000400000 */
[C---:B--2---:R-:W-:Y:S02]  /*a7e0*/  FMUL R7, R248.reuse, R217 ;  /* 0x000000d9f8077220 */ /* 0x044fe40000400000 */
[----:B------:R-:W1:Y:S01]  /*a7f0*/  S2R R217, SR_TID.X ;  /* 0x0000000000d97919 */ /* 0x000e620000002100 */
[----:B----4-:R-:W-:Y:S01]  /*a800*/  FMUL R8, R248, R218 ;  /* 0x000000daf8087220 */ /* 0x010fe20000400000 */
[----:B---3--:R-:W-:Y:S04]  /*a810*/  SHF.L.U32 R216, R216, 0x4, RZ ;  /* 0x00000004d8d87819 */ /* 0x008fe800000006ff */
[----:B------:R-:W-:Y:S04]  /*a820*/  LOP3.LUT R216, R216, 0x40, RZ, 0xc0, !PT ;  /* 0x00000040d8d87812 */ /* 0x000fe800078ec0ff */
[--C-:B------:R-:W-:Y:S05]  /*a830*/  IADD3 R216, PT, PT, -R216, 0x200, R14.reuse ;  /* 0x00000200d8d87810 */ /* 0x100fea0007ffe10e */
[----:B------:R2:W-:Y:S01]  /*a840*/  STS.128 [R216+0x2020], R220 ;  /* 0x002020dcd8007388 */ /* 0x0005e20000000c00 */
[----:B-1----:R-:W-:Y:S03]  /*a850*/  SHF.L.U32 R217, R217, 0x4, RZ ;  /* 0x00000004d9d97819 */ /* 0x002fe600000006ff */
[----:B------:R-:W-:Y:S01]  /*a860*/  STS.128 [R2+0x2030], R156 ;  /* 0x0020309c02007388 */ /* 0x000fe20000000c00 */
[----:B------:R-:W-:Y:S03]  /*a870*/  LOP3.LUT R217, R217, 0x20, RZ, 0xc0, !PT ;  /* 0x00000020d9d97812 */ /* 0x000fe600078ec0ff */
[----:B------:R-:W-:Y:S01]  /*a880*/  STS.128 [R14+0x4200], R152 ;  /* 0x004200980e007388 */ /* 0x000fe20000000c00 */
[----:B------:R-:W-:Y:S05]  /*a890*/  IADD3 R217, PT, PT, -R217, 0x200, R14 ;  /* 0x00000200d9d97810 */ /* 0x000fea0007ffe10e */
[----:B------:R-:W-:Y:S04]  /*a8a0*/  STS.128 [R217+0x4010], R124 ;  /* 0x0040107cd9007388 */ /* 0x000fe80000000c00 */
[----:B------:R-:W-:Y:S04]  /*a8b0*/  STS.128 [R216+0x4020], R132 ;  /* 0x00402084d8007388 */ /* 0x000fe80000000c00 */
[----:B------:R-:W-:Y:S04]  /*a8c0*/  STS.128 [R2+0x4030], R140 ;  /* 0x0040308c02007388 */ /* 0x000fe80000000c00 */
[----:B------:R-:W-:Y:S04]  /*a8d0*/  STS.128 [R14+0x6200], R88 ;  /* 0x006200580e007388 */ /* 0x000fe80000000c00 */
[----:B--2---:R-:W2:Y:S04]  /*a8e0*/  LDL.LU R223, [R1] ;  /* 0x0000000001df7983 */ /* 0x004ea80000300800 */
[----:B------:R-:W3:Y:S04]  /*a8f0*/  LDL.LU R222, [R1+0x4] ;  /* 0x0000040001de7983 */ /* 0x000ee80000300800 */
[----:B------:R-:W4:Y:S04]  /*a900*/  LDL.LU R221, [R1+0x8] ;  /* 0x0000080001dd7983 */ /* 0x000f280000300800 */
        /* <DEDUP_REMOVED lines=11> */
[----:B------:R-:W-:Y:S01]  /*a9c0*/  STS.128 [R217+0x6010], R96 ;  /* 0x00601060d9007388 */ /* 0x000fe20000000c00 */
[C---:B--2---:R-:W-:Y:S03]  /*a9d0*/  FFMA R108, R249.reuse, R223, R108 ;  /* 0x000000dff96c7223 */ /* 0x044fe6000000006c */
[----:B------:R-:W2:Y:S01]  /*a9e0*/  LDL.LU R223, [R1+0x38] ;  /* 0x0000380001df7983 */ /* 0x000ea20000300800 */
[C---:B---3--:R-:W-:Y:S03]  /*a9f0*/  FFMA R109, R249.reuse, R222, R109 ;  /* 0x000000def96d7223 */ /* 0x048fe6000000006d */
[----:B------:R-:W3:Y:S01]  /*aa00*/  LDL.LU R222, [R1+0x3c] ;  /* 0x00003c0001de7983 */ /* 0x000ee20000300800 */
[----:B----4-:R-:W-:Y:S01]  /*aa10*/  FFMA R110, R249, R221, R110 ;  /* 0x000000ddf96e7223 */ /* 0x010fe2000000006e */
[----:B------:R-:W-:Y:S02]  /*aa20*/  F2FP.F16.F32.PACK_AB R106, R109, R108 ;  /* 0x0000006c6d6a723e */ /* 0x000fe400000000ff */
[----:B------:R-:W4:Y:S01]  /*aa30*/  LDL.LU R221, [R1+0x40] ;  /* 0x0000400001dd7983 */ /* 0x000f220000300800 */
[C---:B------:R-:W-:Y:S03]  /*aa40*/  FFMA R111, R249.reuse, R224, R111 ;  /* 0x000000e0f96f7223 */ /* 0x040fe6000000006f */
[----:B------:R-:W4:Y:S01]  /*aa50*/  LDL.LU R224, [R1+0x44] ;  /* 0x0000440001e07983 */ /* 0x000f220000300800 */
[----:B------:R-:W-:Y:S01]  /*aa60*/  FFMA R112, R249, R231, R112 ;  /* 0x000000e7f9707223 */ /* 0x000fe20000000070 */
[----:B------:R-:W-:Y:S01]  /*aa70*/  F2FP.F16.F32.PACK_AB R107, R111, R110 ;  /* 0x0000006e6f6b723e */ /* 0x000fe200000000ff */
[C---:B------:R-:W-:Y:S04]  /*aa80*/  FFMA R113, R249.reuse, R230, R113 ;  /* 0x000000e6f9717223 */ /* 0x040fe80000000071 */
[----:B------:R-:W-:Y:S01]  /*aa90*/  STS.128 [R216+0x6020], R104 ;  /* 0x00602068d8007388 */ /* 0x000fe20000000c00 */
[----:B------:R-:W-:Y:S01]  /*aaa0*/  FFMA R114, R249, R229, R114 ;  /* 0x000000e5f9727223 */ /* 0x000fe20000000072 */
[----:B------:R-:W-:Y:S01]  /*aab0*/  F2FP.F16.F32.PACK_AB R112, R113, R112 ;  /* 0x000000707170723e */ /* 0x000fe200000000ff */
[C---:B------:R-:W-:Y:S01]  /*aac0*/  FFMA R115, R249.reuse, R228, R115 ;  /* 0x000000e4f9737223 */ /* 0x040fe20000000073 */
[----:B------:R-:W-:Y:S04]  /*aad0*/  FFMA R116, R249, R220, R116 ;  /* 0x000000dcf9747223 */ /* 0x000fe80000000074 */
[----:B------:R-:W-:Y:S01]  /*aae0*/  F2FP.F16.F32.PACK_AB R113, R115, R114 ;  /* 0x000000727371723e */ /* 0x000fe200000000ff */
[----:B------:R-:W4:Y:S01]  /*aaf0*/  LDL.LU R220, [R1+0x48] ;  /* 0x0000480001dc7983 */ /* 0x000f220000300800 */
[C---:B------:R-:W-:Y:S03]  /*ab00*/  FFMA R117, R249.reuse, R219, R117 ;  /* 0x000000dbf9757223 */ /* 0x040fe60000000075 */
[----:B------:R-:W4:Y:S01]  /*ab10*/  LDL.LU R219, [R1+0x4c] ;  /* 0x00004c0001db7983 */ /* 0x000f220000300800 */
[----:B------:R-:W-:Y:S01]  /*ab20*/  FFMA R118, R249, R218, R118 ;  /* 0x000000daf9767223 */ /* 0x000fe20000000076 */
[----:B------:R-:W-:Y:S02]  /*ab30*/  F2FP.F16.F32.PACK_AB R114, R117, R116 ;  /* 0x000000747572723e */ /* 0x000fe400000000ff */
[----:B------:R-:W4:Y:S01]  /*ab40*/  LDL.LU R218, [R1+0x50] ;  /* 0x0000500001da7983 */ /* 0x000f220000300800 */
[C---:B------:R-:W-:Y:S01]  /*ab50*/  FFMA R119, R249.reuse, R226, R119 ;  /* 0x000000e2f9777223 */ /* 0x040fe20000000077 */
[C---:B------:R-:W-:Y:S02]  /*ab60*/  FFMA R56, R249.reuse, R175, R56 ;  /* 0x000000aff9387223 */ /* 0x040fe40000000038 */
[----:B------:R-:W4:Y:S01]  /*ab70*/  LDL.LU R226, [R1+0x54] ;  /* 0x0000540001e27983 */ /* 0x000f220000300800 */
[C---:B------:R-:W-:Y:S01]  /*ab80*/  FFMA R57, R249.reuse, R176, R57 ;  /* 0x000000b0f9397223 */ /* 0x040fe20000000039 */
[----:B------:R-:W-:Y:S01]  /*ab90*/  FFMA R58, R249, R227, R58 ;  /* 0x000000e3f93a7223 */ /* 0x000fe2000000003a */
[----:B------:R-:W-:Y:S01]  /*aba0*/  F2FP.F16.F32.PACK_AB R115, R119, R118 ;  /* 0x000000767773723e */ /* 0x000fe200000000ff */
[----:B------:R-:W-:Y:S02]  /*abb0*/  FFMA R59, R249, R225, R59 ;  /* 0x000000e1f93b7223 */ /* 0x000fe4000000003b */
[----:B------:R-:W-:Y:S01]  /*abc0*/  F2FP.F16.F32.PACK_AB R56, R57, R56 ;  /* 0x000000383938723e */ /* 0x000fe200000000ff */
[----:B------:R-:W4:Y:S02]  /*abd0*/  LDL.LU R225, [R1+0x58] ;  /* 0x0000580001e17983 */ /* 0x000f240000300800 */
[----:B------:R-:W-:Y:S02]  /*abe0*/  F2FP.F16.F32.PACK_AB R57, R59, R58 ;  /* 0x0000003a3b39723e */ /* 0x000fe400000000ff */
        /* <DEDUP_REMOVED lines=8> */
[C---:B------:R-:W-:Y:S01]  /*ac70*/  FFMA R63, R249.reuse, R224, R63 ;  /* 0x000000e0f93f7223 */ /* 0x040fe2000000003f */
[C---:B------:R-:W-:Y:S02]  /*ac80*/  FFMA R64, R249.reuse, R177, R64 ;  /* 0x000000b1f9407223 */ /* 0x040fe40000000040 */
[----:B------:R-:W4:Y:S01]  /*ac90*/  LDL.LU R224, [R1+0x68] ;  /* 0x0000680001e07983 */ /* 0x000f220000300800 */
[C---:B------:R-:W-:Y:S01]  /*aca0*/  FFMA R65, R249.reuse, R178, R65 ;  /* 0x000000b2f9417223 */ /* 0x040fe20000000041 */
[C---:B------:R-:W-:Y:S01]  /*acb0*/  FFMA R66, R249.reuse, R179, R66 ;  /* 0x000000b3f9427223 */ /* 0x040fe20000000042 */
[----:B------:R-:W-:Y:S01]  /*acc0*/  FFMA R67, R249, R180, R67 ;  /* 0x000000b4f9437223 */ /* 0x000fe20000000043 */
[----:B------:R-:W-:Y:S02]  /*acd0*/  F2FP.F16.F32.PACK_AB R59, R63, R62 ;  /* 0x0000003e3f3b723e */ /* 0x000fe400000000ff */
[----:B------:R-:W-:Y:S02]  /*ace0*/  F2FP.F16.F32.PACK_AB R64, R65, R64 ;  /* 0x000000404140723e */ /* 0x000fe400000000ff */
[----:B------:R-:W-:Y:S01]  /*acf0*/  F2FP.F16.F32.PACK_AB R65, R67, R66 ;  /* 0x000000424341723e */ /* 0x000fe200000000ff */
[----:B------:R-:W-:Y:S01]  /*ad00*/  STS.128 [R14+0x8200], R56 ;  /* 0x008200380e007388 */ /* 0x000fe20000000c00 */
[C---:B------:R-:W-:Y:S03]  /*ad10*/  FFMA R68, R249.reuse, R220, R68 ;  /* 0x000000dcf9447223 */ /* 0x040fe60000000044 */
        /* <DEDUP_REMOVED lines=12> */
[----:B------:R-:W-:Y:S01]  /*ade0*/  F2FP.F16.F32.PACK_AB R67, R71, R70 ;  /* 0x000000464743723e */ /* 0x000fe200000000ff */
[----:B------:R-:W-:Y:S01]  /*adf0*/  FFMA R76, R249, R225, R76 ;  /* 0x000000e1f94c7223 */ /* 0x000fe2000000004c */
[----:B------:R-:W-:Y:S03]  /*ae00*/  F2FP.F16.F32.PACK_AB R72, R73, R72 ;  /* 0x000000484948723e */ /* 0x000fe600000000ff */
[----:B------:R-:W-:Y:S01]  /*ae10*/  STS.128 [R217+0x8010], R64 ;  /* 0x00801040d9007388 */ /* 0x000fe20000000c00 */
[----:B------:R-:W-:Y:S01]  /*ae20*/  F2FP.F16.F32.PACK_AB R73, R75, R74 ;  /* 0x0000004a4b49723e */ /* 0x000fe200000000ff */
[C---:B--2---:R-:W-:Y:S02]  /*ae30*/  FFMA R77, R249.reuse, R223, R77 ;  /* 0x000000dff94d7223 */ /* 0x044fe4000000004d */
[----:B------:R-:W2:Y:S01]  /*ae40*/  LDL.LU R223, [R1+0x7c] ;  /* 0x00007c0001df7983 */ /* 0x000ea20000300800 */
[----:B---3--:R-:W-:Y:S02]  /*ae50*/  FFMA R78, R249, R222, R78 ;  /* 0x000000def94e7223 */ /* 0x008fe4000000004e */
[----:B------:R-:W-:Y:S01]  /*ae60*/  F2FP.F16.F32.PACK_AB R74, R77, R76 ;  /* 0x0000004c4d4a723e */ /* 0x000fe200000000ff */
[----:B------:R-:W3:Y:S01]  /*ae70*/  LDL.LU R222, [R1+0x80] ;  /* 0x0000800001de7983 */ /* 0x000ee20000300800 */
[C---:B----4-:R-:W-:Y:S01]  /*ae80*/  FFMA R79, R249.reuse, R221, R79 ;  /* 0x000000ddf94f7223 */ /* 0x050fe2000000004f */
[C---:B------:R-:W-:Y:S02]  /*ae90*/  FFMA R80, R249.reuse, R185, R80 ;  /* 0x000000b9f9507223 */ /* 0x040fe40000000050 */
[----:B------:R-:W4:Y:S01]  /*aea0*/  LDL.LU R221, [R1+0x84] ;  /* 0x0000840001dd7983 */ /* 0x000f220000300800 */
[C---:B------:R-:W-:Y:S01]  /*aeb0*/  FFMA R81, R249.reuse, R186, R81 ;  /* 0x000000baf9517223 */ /* 0x040fe20000000051 */
[----:B------:R-:W-:Y:S01]  /*aec0*/  FFMA R82, R249, R187, R82 ;  /* 0x000000bbf9527223 */ /* 0x000fe20000000052 */
[----:B------:R-:W-:Y:S01]  /*aed0*/  F2FP.F16.F32.PACK_AB R75, R79, R78 ;  /* 0x0000004e4f4b723e */ /* 0x000fe200000000ff */
[----:B------:R-:W4:Y:S01]  /*aee0*/  LDL.LU R226, [R1+0x88] ;  /* 0x0000880001e27983 */ /* 0x000f220000300800 */
[C---:B------:R-:W-:Y:S01]  /*aef0*/  FFMA R83, R249.reuse, R188, R83 ;  /* 0x000000bcf9537223 */ /* 0x040fe20000000053 */
[----:B------:R-:W-:Y:S01]  /*af00*/  FFMA R84, R249, R224, R84 ;  /* 0x000000e0f9547223 */ /* 0x000fe20000000054 */
[----:B------:R-:W-:Y:S01]  /*af10*/  F2FP.F16.F32.PACK_AB R80, R81, R80 ;  /* 0x000000505150723e */ /* 0x000fe200000000ff */
[----:B------:R-:W4:Y:S02]  /*af20*/  LDL.LU R225, [R1+0x8c] ;  /* 0x00008c0001e17983 */ /* 0x000f240000300800 */
[----:B------:R-:W-:Y:S02]  /*af30*/  F2FP.F16.F32.PACK_AB R81, R83, R82 ;  /* 0x000000525351723e */ /* 0x000fe400000000ff */
[----:B------:R-:W4:Y:S04]  /*af40*/  LDL.LU R224, [R1+0x90] ;  /* 0x0000900001e07983 */ /* 0x000f280000300800 */
[----:B------:R-:W-:Y:S01]  /*af50*/  STS.128 [R216+0x8020], R72 ;  /* 0x00802048d8007388 */ /* 0x000fe20000000c00 */
        /* <DEDUP_REMOVED lines=10> */
[C---:B------:R-:W-:Y:S01]  /*b000*/  FFMA R27, R249.reuse, R192, R27 ;  /* 0x000000c0f91b7223 */ /* 0x040fe2000000001b */
[----:B------:R-:W-:Y:S01]  /*b010*/  FFMA R28, R249, R227, R28 ;  /* 0x000000e3f91c7223 */ /* 0x000fe2000000001c */
[----:B------:R-:W-:Y:S02]  /*b020*/  F2FP.F16.F32.PACK_AB R83, R87, R86 ;  /* 0x000000565753723e */ /* 0x000fe400000000ff */
[----:B------:R-:W-:Y:S02]  /*b030*/  F2FP.F16.F32.PACK_AB R24, R25, R24 ;  /* 0x000000181918723e */ /* 0x000fe400000000ff */
[----:B------:R-:W-:Y:S01]  /*b040*/  F2FP.F16.F32.PACK_AB R25, R27, R26 ;  /* 0x0000001a1b19723e */ /* 0x000fe200000000ff */
[----:B------:R-:W-:Y:S01]  /*b050*/  STS.128 [R2+0x8030], R80 ;  /* 0x0080305002007388 */ /* 0x000fe20000000c00 */
[C---:B--2---:R-:W-:Y:S03]  /*b060*/  FFMA R29, R249.reuse, R223, R29 ;  /* 0x000000dff91d7223 */ /* 0x044fe6000000001d */
[----:B------:R-:W2:Y:S01]  /*b070*/  LDL.LU R223, [R1+0xa0] ;  /* 0x0000a00001df7983 */ /* 0x000ea20000300800 */
[----:B---3--:R-:W-:Y:S01]  /*b080*/  FFMA R30, R249, R222, R30 ;  /* 0x000000def91e7223 */ /* 0x008fe2000000001e */
[----:B------:R-:W-:Y:S02]  /*b090*/  F2FP.F16.F32.PACK_AB R26, R29, R28 ;  /* 0x0000001c1d1a723e */ /* 0x000fe400000000ff */
        /* <DEDUP_REMOVED lines=8> */
[----:B------:R-:W-:Y:S01]  /*b120*/  FFMA R35, R249, R225, R35 ;  /* 0x000000e1f9237223 */ /* 0x000fe20000000023 */
[----:B------:R-:W-:Y:S02]  /*b130*/  F2FP.F16.F32.PACK_AB R32, R33, R32 ;  /* 0x000000202120723e */ /* 0x000fe400000000ff */
[----:B------:R-:W4:Y:S01]  /*b140*/  LDL.LU R228, [R1+0xb0] ;  /* 0x0000b00001e47983 */ /* 0x000f220000300800 */
[----:B------:R-:W-:Y:S01]  /*b150*/  FFMA R36, R249, R224, R36 ;  /* 0x000000e0f9247223 */ /* 0x000fe20000000024 */
[----:B------:R-:W-:Y:S02]  /*b160*/  F2FP.F16.F32.PACK_AB R33, R35, R34 ;  /* 0x000000222321723e */ /* 0x000fe400000000ff */
[----:B------:R-:W4:Y:S04]  /*b170*/  LDL.LU R221, [R1+0xb4] ;  /* 0x0000b40001dd7983 */ /* 0x000f280000300800 */
        /* <DEDUP_REMOVED lines=10> */
[----:B------:R-:W-:Y:S01]  /*b220*/  FFMA R41, R249, R196, R41 ;  /* 0x000000c4f9297223 */ /* 0x000fe20000000029 */
[----:B------:R-:W-:Y:S02]  /*b230*/  F2FP.F16.F32.PACK_AB R35, R39, R38 ;  /* 0x000000262723723e */ /* 0x000fe400000000ff */
[----:B------:R-:W4:Y:S02]  /*b240*/  LDL.LU R226, [R1+0xc8] ;  /* 0x0000c80001e27983 */ /* 0x000f240000300800 */
[----:B------:R-:W-:Y:S02]  /*b250*/  F2FP.F16.F32.PACK_AB R40, R41, R40 ;  /* 0x000000282928723e */ /* 0x000fe400000000ff */
        /* <DEDUP_REMOVED lines=8> */
[----:B------:R-:W-:Y:S01]  /*b2e0*/  F2FP.F16.F32.PACK_AB R41, R43, R42 ;  /* 0x0000002a2b29723e */ /* 0x000fe200000000ff */
[C---:B------:R-:W-:Y:S01]  /*b2f0*/  FFMA R45, R249.reuse, R229, R45 ;  /* 0x000000e5f92d7223 */ /* 0x040fe2000000002d */
[----:B------:R-:W-:Y:S04]  /*b300*/  FFMA R46, R249, R228, R46 ;  /* 0x000000e4f92e7223 */ /* 0x000fe8000000002e */
[----:B------:R-:W-:Y:S01]  /*b310*/  F2FP.F16.F32.PACK_AB R42, R45, R44 ;  /* 0x0000002c2d2a723e */ /* 0x000fe200000000ff */
[C---:B------:R-:W-:Y:S01]  /*b320*/  FFMA R47, R249.reuse, R221, R47 ;  /* 0x000000ddf92f7223 */ /* 0x040fe2000000002f */
[C---:B------:R-:W-:Y:S01]  /*b330*/  FFMA R48, R249.reuse, R197, R48 ;  /* 0x000000c5f9307223 */ /* 0x040fe20000000030 */
        /* <DEDUP_REMOVED lines=11> */
[----:B------:R-:W-:Y:S01]  /*b3f0*/  FFMA R54, R249, R219, R54 ;  /* 0x000000dbf9367223 */ /* 0x000fe20000000036 */
[----:B------:R-:W-:Y:S02]  /*b400*/  F2FP.F16.F32.PACK_AB R50, R53, R52 ;  /* 0x000000343532723e */ /* 0x000fe400000000ff */
[----:B------:R-:W4:Y:S01]  /*b410*/  LDL.LU R219, [R1+0xe4] ;  /* 0x0000e40001db7983 */ /* 0x000f220000300800 */
        /* <DEDUP_REMOVED lines=27> */
[----:B---3--:R-:W-:Y:S01]  /*b5d0*/  FFMA R10, R249, R222, R10 ;  /* 0x000000def90a7223 */ /* 0x008fe2000000000a */
[----:B------:R-:W-:Y:S02]  /*b5e0*/  F2FP.F16.F32.PACK_AB R5, R9, R8 ;  /* 0x000000080905723e */ /* 0x000fe400000000ff */
[----:B------:R-:W3:Y:S01]  /*b5f0*/  LDL.LU R222, [R1+0x134] ;  /* 0x0001340001de7983 */ /* 0x000ee20000300800 */
[----:B----4-:R-:W-:Y:S03]  /*b600*/  FFMA R11, R249, R221, R11 ;  /* 0x000000ddf90b7223 */ /* 0x010fe6000000000b */
[----:B------:R-:W4:Y:S02]  /*b610*/  LDL.LU R221, [R1+0x138] ;  /* 0x0001380001dd7983 */ /* 0x000f240000300800 */
[----:B------:R-:W-:Y:S01]  /*b620*/  F2FP.F16.F32.PACK_AB R6, R11, R10 ;  /* 0x0000000a0b06723e */ /* 0x000fe200000000ff */
[C---:B------:R-:W-:Y:S02]  /*b630*/  FFMA R12, R249.reuse, R220, R12 ;  /* 0x000000dcf90c7223 */ /* 0x040fe4000000000c */
[----:B------:R-:W4:Y:S01]  /*b640*/  LDL.LU R220, [R1+0x13c] ;  /* 0x00013c0001dc7983 */ /* 0x000f220000300800 */
[C---:B------:R-:W-:Y:S03]  /*b650*/  FFMA R13, R249.reuse, R219, R13 ;  /* 0x000000dbf90d7223 */ /* 0x040fe6000000000d */
[----:B------:R-:W4:Y:S01]  /*b660*/  LDL.LU R219, [R1+0x140] ;  /* 0x0001400001db7983 */ /* 0x000f220000300800 */
[----:B------:R-:W-:Y:S01]  /*b670*/  FFMA R15, R249, R218, R15 ;  /* 0x000000daf90f7223 */ /* 0x000fe2000000000f */
[----:B------:R-:W-:Y:S02]  /*b680*/  F2FP.F16.F32.PACK_AB R7, R13, R12 ;  /* 0x0000000c0d07723e */ /* 0x000fe400000000ff */
[----:B------:R-:W4:Y:S01]  /*b690*/  LDL.LU R218, [R1+0x144] ;  /* 0x0001440001da7983 */ /* 0x000f220000300800 */
[C---:B------:R-:W-:Y:S03]  /*b6a0*/  FFMA R16, R249.reuse, R240, R16 ;  /* 0x000000f0f9107223 */ /* 0x040fe60000000010 */
[----:B------:R-:W-:Y:S01]  /*b6b0*/  STS.128 [R14+0xc200], R4 ;  /* 0x00c200040e007388 */ /* 0x000fe20000000c00 */
[C---:B------:R-:W-:Y:S01]  /*b6c0*/  FFMA R17, R249.reuse, R239, R17 ;  /* 0x000000eff9117223 */ /* 0x040fe20000000011 */
[----:B------:R-:W-:Y:S01]  /*b6d0*/  F2FP.F16.F32.PACK_AB R16, R16, R15 ;  /* 0x0000000f1010723e */ /* 0x000fe200000000ff */
[C---:B------:R-:W-:Y:S01]  /*b6e0*/  FFMA R18, R249.reuse, R238, R18 ;  /* 0x000000eef9127223 */ /* 0x040fe20000000012 */
[C---:B------:R-:W-:Y:S04]  /*b6f0*/  FFMA R19, R249.reuse, R237, R19 ;  /* 0x000000edf9137223 */ /* 0x040fe80000000013 */
[----:B------:R-:W-:Y:S01]  /*b700*/  F2FP.F16.F32.PACK_AB R17, R18, R17 ;  /* 0x000000111211723e */ /* 0x000fe200000000ff */
[C---:B------:R-:W-:Y:S01]  /*b710*/  FFMA R20, R249.reuse, R236, R20 ;  /* 0x000000ecf9147223 */ /* 0x040fe20000000014 */
[C---:B------:R-:W-:Y:S04]  /*b720*/  FFMA R21, R249.reuse, R235, R21 ;  /* 0x000000ebf9157223 */ /* 0x040fe80000000015 */
[----:B------:R-:W-:Y:S01]  /*b730*/  F2FP.F16.F32.PACK_AB R18, R20, R19 ;  /* 0x000000131412723e */ /* 0x000fe200000000ff */
[C---:B------:R-:W-:Y:S01]  /*b740*/  FFMA R22, R249.reuse, R234, R22 ;  /* 0x000000eaf9167223 */ /* 0x040fe20000000016 */
[C---:B------:R-:W-:Y:S04]  /*b750*/  FFMA R148, R249.reuse, R233, R148 ;  /* 0x000000e9f9947223 */ /* 0x040fe80000000094 */
        /* <DEDUP_REMOVED lines=16> */
[----:B------:R-:W-:Y:S01]  /*b860*/  F2FP.F16.F32.PACK_AB R168, R168, R167 ;  /* 0x000000a7a8a8723e */ /* 0x000fe200000000ff */
[C---:B--2---:R-:W-:Y:S01]  /*b870*/  FFMA R169, R249.reuse, R223, R169 ;  /* 0x000000dff9a97223 */ /* 0x044fe200000000a9 */
[C---:B---3--:R-:W-:Y:S05]  /*b880*/  FFMA R170, R249.reuse, R222, R170 ;  /* 0x000000def9aa7223 */ /* 0x048fea00000000aa */
[----:B------:R-:W-:Y:S01]  /*b890*/  F2FP.F16.F32.PACK_AB R169, R170, R169 ;  /* 0x000000a9aaa9723e */ /* 0x000fe200000000ff */
[C---:B----4-:R-:W-:Y:S01]  /*b8a0*/  FFMA R171, R249.reuse, R221, R171 ;  /* 0x000000ddf9ab7223 */ /* 0x050fe200000000ab */
[C---:B------:R-:W-:Y:S01]  /*b8b0*/  FFMA R172, R249.reuse, R220, R172 ;  /* 0x000000dcf9ac7223 */ /* 0x040fe200000000ac */
[C---:B------:R-:W-:Y:S04]  /*b8c0*/  FFMA R173, R249.reuse, R219, R173 ;  /* 0x000000dbf9ad7223 */ /* 0x040fe800000000ad */
[----:B------:R-:W-:Y:S01]  /*b8d0*/  F2FP.F16.F32.PACK_AB R170, R172, R171 ;  /* 0x000000abacaa723e */ /* 0x000fe200000000ff */
[----:B------:R-:W-:Y:S05]  /*b8e0*/  FFMA R174, R249, R218, R174 ;  /* 0x000000daf9ae7223 */ /* 0x000fea00000000ae */
[----:B------:R-:W-:Y:S05]  /*b8f0*/  F2FP.F16.F32.PACK_AB R171, R174, R173 ;  /* 0x000000adaeab723e */ /* 0x000fea00000000ff */
[----:B------:R1:W-:Y:S01]  /*b900*/  STS.128 [R2+0xc030], R168 ;  /* 0x00c030a802007388 */ /* 0x0003e20000000c00 */
[----:B------:R-:W-:Y:S01]  /*b910*/  @!PT LDS RZ, [RZ] ;  /* 0x00000000fffff984 */ /* 0x000fe20000000800 */
[----:B------:R-:W-:Y:S01]  /*b920*/  @!PT LDS RZ, [RZ] ;  /* 0x00000000fffff984 */ /* 0x000fe20000000800 */
[----:B------:R-:W-:Y:S01]  /*b930*/  @!PT LDS RZ, [RZ] ;  /* 0x00000000fffff984 */ /* 0x000fe20000000800 */
[----:B------:R-:W-:Y:S01]  /*b940*/  @!PT LDS RZ, [RZ] ;  /* 0x00000000fffff984 */ /* 0x000fe20000000800 */
[----:B------:R2:W-:Y:S06]  /*b950*/  MEMBAR.ALL.CTA ;  /* 0x0000000000007992 */ /* 0x0005ec0000008000 */
[----:B--2---:R-:W2:Y:S02]  /*b960*/  FENCE.VIEW.ASYNC.S ;  /* 0x00000000000073c6 */ /* 0x004ea40000000000 */
[----:B--2---:R-:W-:Y:S06]  /*b970*/  BAR.SYNC.DEFER_BLOCKING 0x1, 0x80 ;  /* 0x0042000000007b1d */ /* 0x004fec0000010000 */
[----:B-1----:R1:W5:Y:S01]  /*b980*/  LDL.LU R2, [R1+0x19c] ;  /* 0x00019c0001027983 */ /* 0x0023620000300800 */
[----:B------:R-:W-:Y:S05]  /*b990*/  @P1 BRA `(.L_x_95) ;  /* 0x0000000000981947 */ /* 0x000fea0003800000 */
[----:B------:R-:W2:Y:S01]  /*b9a0*/  LDCU.64 UR8, c[0x0][0x348] ;  /* 0x00006900ff0877ac */ /* 0x000ea20008000a00 */
[----:B------:R-:W-:Y:S02]  /*b9b0*/  UIMAD UR5, UR44, 0xe000, UR4 ;  /* 0x0000e0002c0578a4 */ /* 0x000fe4000f8e0204 */
[----:B------:R-:W-:Y:S02]  /*b9c0*/  UIMAD UR13, UR47, 0xe0, URZ ;  /* 0x000000e02f0d78a4 */ /* 0x000fe4000f8e02ff */
[----:B------:R-:W-:Y:S02]  /*b9d0*/  USHF.L.U32 UR14, UR46, 0x7, URZ ;  /* 0x000000072e0e7899 */ /* 0x000fe400080006ff */
[----:B------:R-:W-:Y:S01]  /*b9e0*/  UIADD3 UR12, UPT, UPT, UR5, 0x200, URZ ;  /* 0x00000200050c7890 */ /* 0x000fe2000fffe0ff */
[----:B------:R-:W-:Y:S01]  /*b9f0*/  UMOV UR15, UR36 ;  /* 0x00000024000f7c82 */ /* 0x000fe20008000000 */
[----:B------:R-:W-:Y:S02]  /*ba00*/  UIADD3 UR17, UPT, UPT, UR13, 0x20, URZ ;  /* 0x000000200d117890 */ /* 0x000fe4000fffe0ff */
[----:B------:R-:W-:Y:S01]  /*ba10*/  UIADD3 UR16, UPT, UPT, UR5, 0x2200, URZ ;  /* 0x0000220005107890 */ /* 0x000fe2000fffe0ff */
[----:B------:R-:W-:Y:S01]  /*ba20*/  UMOV UR19, UR36 ;  /* 0x0000002400137c82 */ /* 0x000fe20008000000 */
[----:B--2---:R-:W-:Y:S01]  /*ba30*/  UIADD3 UR8, UP0, UPT, UR8, 0x680, URZ ;  /* 0x0000068008087890 */ /* 0x004fe2000ff1e0ff */
[----:B------:R-:W-:Y:S01]  /*ba40*/  UMOV UR18, UR14 ;  /* 0x0000000e00127c82 */ /* 0x000fe20008000000 */
[----:B------:R-:W-:Y:S02]  /*ba50*/  UIADD3 UR29, UPT, UPT, UR13, 0x40, URZ ;  /* 0x000000400d1d7890 */ /* 0x000fe4000fffe0ff */
[----:B------:R-:W-:Y:S02]  /*ba60*/  UIADD3.X UR9, UPT, UPT, URZ, UR9, URZ, UP0, !UPT ;  /* 0x00000009ff097290 */ /* 0x000fe400087fe4ff */
[----:B------:R-:W-:Y:S01]  /*ba70*/  UIADD3 UR28, UPT, UPT, UR5, 0x4200, URZ ;  /* 0x00004200051c7890 */ /* 0x000fe2000fffe0ff */
[----:B------:R-:W-:Y:S01]  /*ba80*/  UMOV UR31, UR36 ;  /* 0x00000024001f7c82 */ /* 0x000fe20008000000 */
[----:B------:R-:W-:Y:S01]  /*ba90*/  UMOV UR30, UR14 ;  /* 0x0000000e001e7c82 */ /* 0x000fe20008000000 */
[----:B------:R-:W-:Y:S02]  /*baa0*/  UIADD3 UR33, UPT, UPT, UR13, 0x60, URZ ;  /* 0x000000600d217890 */ /* 0x000fe4000fffe0ff */
[----:B------:R-:W-:Y:S02]  /*bab0*/  UIADD3 UR32, UPT, UPT, UR5, 0x6200, URZ ;  /* 0x0000620005207890 */ /* 0x000fe4000fffe0ff */
[----:B------:R2:W-:Y:S01]  /*bac0*/  UTMASTG.3D [UR12], [UR8] ;  /* 0x0000000c080073b5 */ /* 0x0005e20008010000 */
[----:B------:R-:W-:Y:S01]  /*bad0*/  UMOV UR35, UR36 ;  /* 0x0000002400237c82 */ /* 0x000fe20008000000 */
[----:B------:R-:W-:Y:S01]  /*bae0*/  UMOV UR34, UR14 ;  /* 0x0000000e00227c82 */ /* 0x000fe20008000000 */
[----:B------:R-:W-:Y:S02]  /*baf0*/  UIADD3 UR25, UPT, UPT, UR13, 0x80, URZ ;  /* 0x000000800d197890 */ /* 0x000fe4000fffe0ff */
[----:B------:R-:W-:Y:S01]  /*bb00*/  UIADD3 UR24, UPT, UPT, UR5, 0x8200, URZ ;  /* 0x0000820005187890 */ /* 0x000fe2000fffe0ff */
[----:B------:R-:W-:Y:S01]  /*bb10*/  UMOV UR27, UR36 ;  /* 0x00000024001b7c82 */ /* 0x000fe20008000000 */
[----:B------:R3:W-:Y:S01]  /*bb20*/  UTMASTG.3D [UR16], [UR8] ;  /* 0x00000010080073b5 */ /* 0x0007e20008010000 */
[----:B------:R-:W-:Y:S01]  /*bb30*/  UMOV UR26, UR14 ;  /* 0x0000000e001a7c82 */ /* 0x000fe20008000000 */
[----:B------:R-:W-:Y:S02]  /*bb40*/  UIADD3 UR21, UPT, UPT, UR13, 0xa0, URZ ;  /* 0x000000a00d157890 */ /* 0x000fe4000fffe0ff */
[----:B------:R-:W-:Y:S01]  /*bb50*/  UIADD3 UR20, UPT, UPT, UR5, 0xa200, URZ ;  /* 0x0000a20005147890 */ /* 0x000fe2000fffe0ff */
[----:B------:R-:W-:Y:S01]  /*bb60*/  UMOV UR23, UR36 ;  /* 0x0000002400177c82 */ /* 0x000fe20008000000 */
[----:B------:R-:W-:Y:S01]  /*bb70*/  UMOV UR22, UR14 ;  /* 0x0000000e00167c82 */ /* 0x000fe20008000000 */
[----:B------:R3:W-:Y:S01]  /*bb80*/  UTMASTG.3D [UR28], [UR8] ;  /* 0x0000001c080073b5 */ /* 0x0007e20008010000 */
[----:B------:R3:W-:Y:S01]  /*bb90*/  UTMASTG.3D [UR32], [UR8] ;  /* 0x00000020080073b5 */ /* 0x0007e20008010000 */
[----:B------:R3:W-:Y:S01]  /*bba0*/  UTMASTG.3D [UR24], [UR8] ;  /* 0x00000018080073b5 */ /* 0x0007e20008010000 */
[----:B--2---:R-:W-:Y:S02]  /*bbb0*/  UIADD3 UR13, UPT, UPT, UR13, 0xc0, URZ ;  /* 0x000000c00d0d7890 */ /* 0x004fe4000fffe0ff */
[----:B------:R-:W-:Y:S01]  /*bbc0*/  UIADD3 UR12, UPT, UPT, UR5, 0xc200, URZ ;  /* 0x0000c200050c7890 */ /* 0x000fe2000fffe0ff */
[----:B------:R3:W-:Y:S08]  /*bbd0*/  UTMASTG.3D [UR20], [UR8] ;  /* 0x00000014080073b5 */ /* 0x0007f00008010000 */
[----:B------:R3:W-:Y:S02]  /*bbe0*/  UTMASTG.3D [UR12], [UR8] ;  /* 0x0000000c080073b5 */ /* 0x0007e40008010000 */
[----:B---3--:R0:W-:Y:S02]  /*bbf0*/  UTMACMDFLUSH ;  /* 0x00000000000079b7 */ /* 0x0081e40000000000 */
.L_x_95:
[----:B------:R-:W-:Y:S05]  /*bc00*/  BSYNC.RECONVERGENT B0 ;  /* 0x0000000000007941 */ /* 0x000fea0003800200 */
.L_x_94:
[----:B------:R-:W-:Y:S04]  /*bc10*/  BSSY.RECONVERGENT B0, `(.L_x_96) ;  /* 0x0000003000007945 */ /* 0x000fe80003800200 */
[----:B------:R-:W-:Y:S05]  /*bc20*/  @P0 BRA `(.L_x_97) ;  /* 0x0000000000040947 */ /* 0x000fea0003800000 */
[----:B------:R-:W-:Y:S04]  /*bc30*/  DEPBAR.LE SB0, 0x0 ;  /* 0x000080000000791a */ /* 0x000fe80000000000 */
.L_x_97:
[----:B------:R-:W-:Y:S05]  /*bc40*/  BSYNC.RECONVERGENT B0 ;  /* 0x0000000000007941 */ /* 0x000fea0003800200 */
.L_x_96:
[----:B------:R-:W-:Y:S01]  /*bc50*/  BAR.SYNC.DEFER_BLOCKING 0x1, 0x80 ;  /* 0x0042000000007b1d */ /* 0x000fe20000010000 */
[----:B------:R-:W-:Y:S04]  /*bc60*/  UIADD3 UR50, UPT, UPT, UR50, 0x1, URZ ;  /* 0x0000000132327890 */ /* 0x000fe8000fffe0ff */
[----:B------:R-:W-:Y:S09]  /*bc70*/  UISETP.NE.AND UP0, UPT, UR50, URZ, UPT ;  /* 0x000000ff3200728c */ /* 0x000ff2000bf05270 */
[----:B------:R-:W-:Y:S05]  /*bc80*/  BRA.U !UP0, `(.L_x_98) ;  /* 0x0000000108307547 */ /* 0x000fea000b800000 */
[----:B------:R-:W2:Y:S01]  /*bc90*/  LDL.LU R0, [R1+0x198] ;  /* 0x0001980001007983 */ /* 0x000ea20000300800 */
[----:B------:R-:W3:Y:S01]  /*bca0*/  S2R R3, SR_CgaCtaId ;  /* 0x0000000000037919 */ /* 0x000ee20000008800 */
[----:B--2---:R-:W-:Y:S01]  /*bcb0*/  ISETP.NE.AND P0, PT, R0, RZ, PT ;  /* 0x000000ff0000720c */ /* 0x004fe20003f05270 */
[----:B------:R-:W-:Y:S11]  /*bcc0*/  IMAD.U32 R0, RZ, RZ, UR49 ;  /* 0x00000031ff007e24 */ /* 0x000ff6000f8e00ff */
[----:B------:R-:W-:Y:S01]  /*bcd0*/  @!UPT UIADD3 URZ, UPT, UPT, URZ, URZ, URZ ;  /* 0x000000fffffff290 */ /* 0x000fe2000fffe0ff */
[----:B------:R-:W-:Y:S01]  /*bce0*/  @P0 LEA R0, R0, UR4, 0x3 ;  /* 0x0000000400000c11 */ /* 0x000fe2000f8e18ff */
[----:B------:R-:W-:Y:S04]  /*bcf0*/  UIADD3 UR4, UPT, UPT, UR49, 0x1, URZ ;  /* 0x0000000131047890 */ /* 0x000fe8000fffe0ff */
[----:B------:R-:W-:Y:S01]  /*bd00*/  @P0 VIADD R0, R0, 0x30 ;  /* 0x0000003000000836 */ /* 0x000fe20000000000 */
[----:B------:R-:W-:Y:S04]  /*bd10*/  UISETP.NE.AND UP0, UPT, UR4, 0x2, UPT ;  /* 0x000000020400788c */ /* 0x000fe8000bf05270 */
[----:B---3--:R-:W-:Y:S01]  /*bd20*/  @P0 PRMT R0, R3, 0x654, R0 ;  /* 0x0000065403000816 */ /* 0x008fe20000000000 */
[----:B------:R-:W-:Y:S03]  /*bd30*/  USEL UR49, UR4, URZ, UP0 ;  /* 0x000000ff04317287 */ /* 0x000fe60008000000 */
[----:B------:R2:W-:Y:S09]  /*bd40*/  @P0 SYNCS.ARRIVE.TRANS64.RED.A1T0 RZ, [R0+URZ], RZ ;  /* 0x000000ff00ff09a7 */ /* 0x0005f200081004ff */
.L_x_98:
[----:B------:R-:W-:Y:S02]  /*bd50*/  UISETP.NE.AND UP3, UPT, UR54, URZ, UPT ;  /* 0x000000ff3600728c */ /* 0x000fe4000bf65270 */
[----:B------:R-:W-:Y:S02]  /*bd60*/  UISETP.NE.AND UP0, UPT, UR48, 0x2, UPT ;  /* 0x000000023000788c */ /* 0x000fe4000bf05270 */
[----:B------:R-:W-:Y:S02]  /*bd70*/  UISETP.NE.AND UP1, UPT, UR7, 0x2, UPT ;  /* 0x000000020700788c */ /* 0x000fe4000bf25270 */
[----:B------:R-:W-:Y:S02]  /*bd80*/  UISETP.NE.AND UP2, UPT, UR10, 0x2, UPT ;  /* 0x000000020a00788c */ /* 0x000fe4000bf45270 */
[----:B------:R-:W-:Y:S02]  /*bd90*/  USEL UR6, URZ, 0x1, UP0 ;  /* 0x00000001ff067887 */ /* 0x000fe40008000000 */
[----:B------:R-:W-:Y:S02]  /*bda0*/  USEL UR5, URZ, 0x1, UP1 ;  /* 0x00000001ff057887 */ /* 0x000fe40008800000 */
[----:B------:R-:W-:Y:S02]  /*bdb0*/  USEL UR4, URZ, 0x1, UP2 ;  /* 0x00000001ff047887 */ /* 0x000fe40009000000 */
[----:B------:R-:W-:Y:S02]  /*bdc0*/  UIADD3 UR47, UPT, UPT, UR37, UR60, URZ ;  /* 0x0000003c252f7290 */ /* 0x000fe4000fffe0ff */
[----:B------:R-:W-:Y:S02]  /*bdd0*/  UIADD3 UR46, UPT, UPT, UR38, UR61, URZ ;  /* 0x0000003d262e7290 */ /* 0x000fe4000fffe0ff */
[----:B------:R-:W-:Y:S02]  /*bde0*/  USEL UR18, UR48, URZ, UP0 ;  /* 0x000000ff30127287 */ /* 0x000fe40008000000 */
[----:B------:R-:W-:Y:S02]  /*bdf0*/  USEL UR45, UR7, URZ, UP1 ;  /* 0x000000ff072d7287 */ /* 0x000fe40008800000 */
[----:B------:R-:W-:Y:S02]  /*be00*/  USEL UR44, UR10, URZ, UP2 ;  /* 0x000000ff0a2c7287 */ /* 0x000fe40009000000 */
[----:B------:R-:W-:Y:S02]  /*be10*/  ULOP3.LUT UR51, UR51, UR6, URZ, 0x3c, !UPT ;  /* 0x0000000633337292 */ /* 0x000fe4000f8e3cff */
[----:B------:R-:W-:Y:S02]  /*be20*/  ULOP3.LUT UR52, UR52, UR5, URZ, 0x3c, !UPT ;  /* 0x0000000534347292 */ /* 0x000fe4000f8e3cff */
[----:B------:R-:W-:Y:S01]  /*be30*/  ULOP3.LUT UR53, UR53, UR4, URZ, 0x3c, !UPT ;  /* 0x0000000435357292 */ /* 0x000fe2000f8e3cff */
[----:B------:R-:W-:Y:S01]  /*be40*/  UMOV UR36, UR55 ;  /* 0x0000003700247c82 */ /* 0x000fe20008000000 */
[----:B------:R-:W-:Y:S10]  /*be50*/  BRA.U UP3, `(.L_x_99) ;  /* 0xffffff8903d47547 */ /* 0x000ff4000b83ffff */
[----:B--2---:R-:W2:Y:S02]  /*be60*/  LDL.LU R0, [R1+0x194] ;  /* 0x0001940001007983 */ /* 0x004ea40000300800 */
[----:B--2---:R-:W-:-:S13]  /*be70*/  R2UR UR4, R0 ;  /* 0x00000000000472ca */ /* 0x004fda00000e0000 */
[----:B------:R-:W-:-:S09]  /*be80*/  UISETP.NE.AND UP0, UPT, UR4, URZ, UPT ;  /* 0x000000ff0400728c */ /* 0x000fd2000bf05270 */
[----:B------:R-:W-:Y:S05]  /*be90*/  BRA.U !UP0, `(.L_x_100) ;  /* 0x00000001084c7547 */ /* 0x000fea000b800000 */
[----:B------:R-:W2:Y:S02]  /*bea0*/  LDCU.64 UR4, c[0x0][0x890] ;  /* 0x00011200ff0477ac */ /* 0x000ea40008000a00 */
[----:B--2---:R-:W-:-:S04]  /*beb0*/  UISETP.NE.U32.AND UP0, UPT, UR4, URZ, UPT ;  /* 0x000000ff0400728c */ /* 0x004fc8000bf05070 */
[----:B------:R-:W-:-:S09]  /*bec0*/  UISETP.NE.AND.EX UP0, UPT, UR5, URZ, UPT, UP0 ;  /* 0x000000ff0500728c */ /* 0x000fd2000bf05300 */
[----:B------:R-:W-:Y:S05]  /*bed0*/  BRA.U UP0, `(.L_x_101) ;  /* 0x00000001000c7547 */ /* 0x000fea000b800000 */
[----:B------:R-:W-:-:S13]  /*bee0*/  FSETP.NEU.AND P0, PT, R249, RZ, PT ;  /* 0x000000fff900720b */ /* 0x000fda0003f0d000 */
[----:B------:R-:W-:Y:S05]  /*bef0*/  @!P0 EXIT ;  /* 0x000000000000894d */ /* 0x000fea0003800000 */
[----:B------:R-:W-:Y:S05]  /*bf00*/  BRA `(.L_x_100) ;  /* 0x0000000000307947 */ /* 0x000fea0003800000 */
.L_x_101:
[----:B------:R-:W2:Y:S01]  /*bf10*/  LDL.LU R0, [R1+0x190] ;  /* 0x0001900001007983 */ /* 0x000ea20000300800 */
[----:B------:R-:W-:Y:S01]  /*bf20*/  BSSY.RECONVERGENT B0, `(.L_x_100) ;  /* 0x000000a000007945 */ /* 0x000fe20003800200 */
[----:B--2---:R-:W-:-:S13]  /*bf30*/  LOP3.LUT P0, RZ, R0, 0xff, RZ, 0xc0, !PT ;  /* 0x000000ff00ff7812 */ /* 0x004fda000780c0ff */
[----:B------:R-:W-:Y:S05]  /*bf40*/  @P0 BRA `(.L_x_102) ;  /* 0x0000000000140947 */ /* 0x000fea0003800000 */
[----:B------:R-:W2:Y:S02]  /*bf50*/  LDCU.64 UR4, c[0x0][0x888] ;  /* 0x00011100ff0477ac */ /* 0x000ea40008000a00 */
[----:B--2---:R-:W-:-:S04]  /*bf60*/  ISETP.NE.U32.AND P0, PT, RZ, UR4, PT ;  /* 0x00000004ff007c0c */ /* 0x004fc8000bf05070 */
[----:B------:R-:W-:-:S13]  /*bf70*/  ISETP.NE.AND.EX P0, PT, RZ, UR5, PT, P0 ;  /* 0x00000005ff007c0c */ /* 0x000fda000bf05300 */
[----:B------:R-:W-:Y:S05]  /*bf80*/  @!P0 EXIT ;  /* 0x000000000000894d */ /* 0x000fea0003800000 */
[----:B------:R-:W-:Y:S05]  /*bf90*/  BRA `(.L_x_103) ;  /* 0x0000000000087947 */ /* 0x000fea0003800000 */
.L_x_102:
[----:B------:R-:W-:-:S13]  /*bfa0*/  FSETP.NEU.AND P0, PT, R249, RZ, PT ;  /* 0x000000fff900720b */ /* 0x000fda0003f0d000 */
[----:B------:R-:W-:Y:S05]  /*bfb0*/  @!P0 EXIT ;  /* 0x000000000000894d */ /* 0x000fea0003800000 */
.L_x_103:
[----:B------:R-:W-:Y:S05]  /*bfc0*/  BSYNC.RECONVERGENT B0 ;  /* 0x0000000000007941 */ /* 0x000fea0003800200 */
.L_x_100:
[----:B------:R-:W-:-:S04]  /*bfd0*/  DEPBAR.LE SB0, 0x0 ;  /* 0x000080000000791a */ /* 0x000fc80000000000 */
[----:B------:R-:W-:Y:S05]  /*bfe0*/  EXIT ;  /* 0x000000000000794d */ /* 0x000fea0003800000 */
.L_x_19:
[----:B--2---:R2:W3:Y:S02]  /*bff0*/  SYNCS.PHASECHK.TRANS64.TRYWAIT P0, [R0+URZ+0xa0], R2 ;  /* 0x0000a002000075a7 */ /* 0x0044e400080011ff */
[----:B---3--:R-:W-:Y:S05]  /*c000*/  @!P0 NANOSLEEP.SYNCS 0x989680 ;  /* 0x009896800000895d */ /* 0x008fea0003900000 */
[----:B------:R-:W3:Y:S02]  /*c010*/  @!P0 SYNCS.PHASECHK.TRANS64 P0, [R0+URZ+0xa0], R2 ;  /* 0x0000a002000085a7 */ /* 0x000ee400080010ff */
[----:B---3--:R-:W-:Y:S05]  /*c020*/  @!P0 BRA `(.L_x_19) ;  /* 0xfffffffc00f08947 */ /* 0x008fea000383ffff */
[----:B------:R-:W-:Y:S05]  /*c030*/  BRA `(.L_x_104) ;  /* 0xffffff5400947947 */ /* 0x000fea000383ffff */
.L_x_22:
[----:B-1----:R-:W-:Y:S07]  /*c040*/  MOV R0, UR33 ;  /* 0x0000002100007c02 */ /* 0x002fee0008000f00 */
.L_x_105:
[----:B-1----:R1:W2:Y:S02]  /*c050*/  SYNCS.PHASECHK.TRANS64.TRYWAIT P0, [R0+URZ+0x10], R3 ;  /* 0x00001003000075a7 */ /* 0x0022a400080011ff */
[----:B--2---:R-:W-:Y:S05]  /*c060*/  @!P0 NANOSLEEP.SYNCS 0x989680 ;  /* 0x009896800000895d */ /* 0x004fea0003900000 */
[----:B------:R-:W2:Y:S02]  /*c070*/  @!P0 SYNCS.PHASECHK.TRANS64 P0, [R0+URZ+0x10], R3 ;  /* 0x00001003000085a7 */ /* 0x000ea400080010ff */
[----:B--2---:R-:W-:Y:S05]  /*c080*/  @!P0 BRA `(.L_x_105) ;  /* 0xfffffffc00f08947 */ /* 0x004fea000383ffff */
[----:B------:R-:W-:Y:S05]  /*c090*/  BRA `(.L_x_21) ;  /* 0xffffff5400dc7947 */ /* 0x000fea000383ffff */
.L_x_28:
[----:B-1----:R-:W-:Y:S07]  /*c0a0*/  MOV R0, UR17 ;  /* 0x0000001100007c02 */ /* 0x002fee0008000f00 */
.L_x_106:
[----:B-1----:R1:W2:Y:S02]  /*c0b0*/  SYNCS.PHASECHK.TRANS64.TRYWAIT P0, [R0+URZ+0x10], R3 ;  /* 0x00001003000075a7 */ /* 0x0022a400080011ff */
[----:B--2---:R-:W-:Y:S05]  /*c0c0*/  @!P0 NANOSLEEP.SYNCS 0x989680 ;  /* 0x009896800000895d */ /* 0x004fea0003900000 */
[----:B------:R-:W2:Y:S02]  /*c0d0*/  @!P0 SYNCS.PHASECHK.TRANS64 P0, [R0+URZ+0x10], R3 ;  /* 0x00001003000085a7 */ /* 0x000ea400080010ff */
[----:B--2---:R-:W-:Y:S05]  /*c0e0*/  @!P0 BRA `(.L_x_106) ;  /* 0xfffffffc00f08947 */ /* 0x004fea000383ffff */
[----:B------:R-:W-:Y:S05]  /*c0f0*/  BRA `(.L_x_27) ;  /* 0xffffff5800847947 */ /* 0x000fea000383ffff */
.L_x_32:
[----:B-1----:R1:W2:Y:S02]  /*c100*/  SYNCS.PHASECHK.TRANS64.TRYWAIT P0, [R3+URZ+0x50], R0 ;  /* 0x00005000030075a7 */ /* 0x0022a400080011ff */
[----:B--2---:R-:W-:Y:S05]  /*c110*/  @!P0 NANOSLEEP.SYNCS 0x989680 ;  /* 0x009896800000895d */ /* 0x004fea0003900000 */
[----:B------:R-:W2:Y:S02]  /*c120*/  @!P0 SYNCS.PHASECHK.TRANS64 P0, [R3+URZ+0x50], R0 ;  /* 0x00005000030085a7 */ /* 0x000ea400080010ff */
[----:B--2---:R-:W-:Y:S05]  /*c130*/  @!P0 BRA `(.L_x_32) ;  /* 0xfffffffc00f08947 */ /* 0x004fea000383ffff */
[----:B------:R-:W-:Y:S05]  /*c140*/  BRA `(.L_x_107) ;  /* 0xffffff5c00147947 */ /* 0x000fea000383ffff */
.L_x_36:
[----:B------:R-:W-:-:S07]  /*c150*/  MOV R0, UR4 ;  /* 0x0000000400007c02 */ /* 0x000fce0008000f00 */
.L_x_108:
[----:B-1----:R1:W2:Y:S02]  /*c160*/  SYNCS.PHASECHK.TRANS64.TRYWAIT P0, [R0+URZ], R2 ;  /* 0x00000002000075a7 */ /* 0x0022a400080011ff */
[----:B--2---:R-:W-:Y:S05]  /*c170*/  @!P0 NANOSLEEP.SYNCS 0x989680 ;  /* 0x009896800000895d */ /* 0x004fea0003900000 */
[----:B------:R-:W2:Y:S02]  /*c180*/  @!P0 SYNCS.PHASECHK.TRANS64 P0, [R0+URZ], R2 ;  /* 0x00000002000085a7 */ /* 0x000ea400080010ff */
[----:B--2---:R-:W-:Y:S05]  /*c190*/  @!P0 BRA `(.L_x_108) ;  /* 0xfffffffc00f08947 */ /* 0x004fea000383ffff */
[----:B------:R-:W-:Y:S05]  /*c1a0*/  BRA `(.L_x_109) ;  /* 0xffffff6000b87947 */ /* 0x000fea000383ffff */
.L_x_39:
[----:B--2---:R2:W3:Y:S02]  /*c1b0*/  SYNCS.PHASECHK.TRANS64.TRYWAIT P0, [R2+URZ+0x90], R4 ;  /* 0x00009004020075a7 */ /* 0x0044e400080011ff */
[----:B---3--:R-:W-:Y:S05]  /*c1c0*/  @!P0 NANOSLEEP.SYNCS 0x989680 ;  /* 0x009896800000895d */ /* 0x008fea0003900000 */
[----:B------:R-:W3:Y:S02]  /*c1d0*/  @!P0 SYNCS.PHASECHK.TRANS64 P0, [R2+URZ+0x90], R4 ;  /* 0x00009004020085a7 */ /* 0x000ee400080010ff */
[----:B---3--:R-:W-:Y:S05]  /*c1e0*/  @!P0 BRA `(.L_x_39) ;  /* 0xfffffffc00f08947 */ /* 0x008fea000383ffff */
[----:B------:R-:W-:Y:S05]  /*c1f0*/  BRA `(.L_x_110) ;  /* 0xffffff6400147947 */ /* 0x000fea000383ffff */
.L_x_40:
[----:B------:R-:W-:-:S07]  /*c200*/  MOV R2, UR4 ;  /* 0x0000000400027c02 */ /* 0x000fce0008000f00 */
.L_x_111:
[----:B--2---:R2:W3:Y:S02]  /*c210*/  SYNCS.PHASECHK.TRANS64.TRYWAIT P0, [R2+URZ+0x60], R5 ;  /* 0x00006005020075a7 */ /* 0x0044e400080011ff */
[----:B---3--:R-:W-:Y:S05]  /*c220*/  @!P0 NANOSLEEP.SYNCS 0x989680 ;  /* 0x009896800000895d */ /* 0x008fea0003900000 */
[----:B------:R-:W3:Y:S02]  /*c230*/  @!P0 SYNCS.PHASECHK.TRANS64 P0, [R2+URZ+0x60], R5 ;  /* 0x00006005020085a7 */ /* 0x000ee400080010ff */
[----:B---3--:R-:W-:Y:S05]  /*c240*/  @!P0 BRA `(.L_x_111) ;  /* 0xfffffffc00f08947 */ /* 0x008fea000383ffff */
[----:B------:R-:W-:Y:S05]  /*c250*/  BRA `(.L_x_112) ;  /* 0xffffff6400247947 */ /* 0x000fea000383ffff */
.L_x_41:
[----:B--2---:R2:W3:Y:S02]  /*c260*/  SYNCS.PHASECHK.TRANS64.TRYWAIT P1, [R2+URZ+0x50], R4 ;  /* 0x00005004020075a7 */ /* 0x0044e400080211ff */
[----:B---3--:R-:W-:Y:S05]  /*c270*/  @!P1 NANOSLEEP.SYNCS 0x989680 ;  /* 0x009896800000995d */ /* 0x008fea0003900000 */
[----:B------:R-:W3:Y:S02]  /*c280*/  @!P1 SYNCS.PHASECHK.TRANS64 P1, [R2+URZ+0x50], R4 ;  /* 0x00005004020095a7 */ /* 0x000ee400080210ff */
[----:B---3--:R-:W-:Y:S05]  /*c290*/  @!P1 BRA `(.L_x_41) ;  /* 0xfffffffc00f09947 */ /* 0x008fea000383ffff */
[----:B------:R-:W-:Y:S05]  /*c2a0*/  BRA `(.L_x_113) ;  /* 0xffffff6400547947 */ /* 0x000fea000383ffff */
.L_x_44:
[----:B------:R-:W-:-:S07]  /*c2b0*/  MOV R0, UR4 ;  /* 0x0000000400007c02 */ /* 0x000fce0008000f00 */
.L_x_114:
[----:B--2---:R2:W3:Y:S02]  /*c2c0*/  SYNCS.PHASECHK.TRANS64.TRYWAIT P0, [R0+URZ+0x60], R2 ;  /* 0x00006002000075a7 */ /* 0x0044e400080011ff */
[----:B---3--:R-:W-:Y:S05]  /*c2d0*/  @!P0 NANOSLEEP.SYNCS 0x989680 ;  /* 0x009896800000895d */ /* 0x008fea0003900000 */
[----:B------:R-:W3:Y:S02]  /*c2e0*/  @!P0 SYNCS.PHASECHK.TRANS64 P0, [R0+URZ+0x60], R2 ;  /* 0x00006002000085a7 */ /* 0x000ee400080010ff */
[----:B---3--:R-:W-:Y:S05]  /*c2f0*/  @!P0 BRA `(.L_x_114) ;  /* 0xfffffffc00f08947 */ /* 0x008fea000383ffff */
[----:B------:R-:W-:Y:S05]  /*c300*/  BRA `(.L_x_43) ;  /* 0xffffff6400a87947 */ /* 0x000fea000383ffff */
.L_x_51:
[----:B--2---:R2:W3:Y:S02]  /*c310*/  SYNCS.PHASECHK.TRANS64.TRYWAIT P1, [R0+URZ+0x50], R2 ;  /* 0x00005002000075a7 */ /* 0x0044e400080211ff */
[----:B---3--:R-:W-:Y:S05]  /*c320*/  @!P1 NANOSLEEP.SYNCS 0x989680 ;  /* 0x009896800000995d */ /* 0x008fea0003900000 */
[----:B------:R-:W3:Y:S02]  /*c330*/  @!P1 SYNCS.PHASECHK.TRANS64 P1, [R0+URZ+0x50], R2 ;  /* 0x00005002000095a7 */ /* 0x000ee400080210ff */
[----:B---3--:R-:W-:Y:S05]  /*c340*/  @!P1 BRA `(.L_x_51) ;  /* 0xfffffffc00f09947 */ /* 0x008fea000383ffff */
[----:B------:R-:W-:Y:S05]  /*c350*/  BRA `(.L_x_115) ;  /* 0xffffff6c00187947 */ /* 0x000fea000383ffff */
.L_x_52:
[----:B------:R-:W-:-:S07]  /*c360*/  MOV R2, UR29 ;  /* 0x0000001d00027c02 */ /* 0x000fce0008000f00 */
.L_x_116:
[----:B-1----:R1:W2:Y:S02]  /*c370*/  SYNCS.PHASECHK.TRANS64.TRYWAIT P0, [R2+URZ+0x80], R0 ;  /* 0x00008000020075a7 */ /* 0x0022a400080011ff */
[----:B--2---:R-:W-:Y:S05]  /*c380*/  @!P0 NANOSLEEP.SYNCS 0x989680 ;  /* 0x009896800000895d */ /* 0x004fea0003900000 */
[----:B------:R-:W2:Y:S02]  /*c390*/  @!P0 SYNCS.PHASECHK.TRANS64 P0, [R2+URZ+0x80], R0 ;  /* 0x00008000020085a7 */ /* 0x000ea400080010ff */
[----:B--2---:R-:W-:Y:S05]  /*c3a0*/  @!P0 BRA `(.L_x_116) ;  /* 0xfffffffc00f08947 */ /* 0x004fea000383ffff */
[----:B------:R-:W-:Y:S05]  /*c3b0*/  BRA `(.L_x_117) ;  /* 0xffffff6c004c7947 */ /* 0x000fea000383ffff */
.L_x_55:
[----:B------:R-:W-:Y:S07]  /*c3c0*/  MOV R0, UR7 ;  /* 0x0000000700007c02 */ /* 0x000fee0008000f00 */
.L_x_118:
[----:B-1----:R1:W2:Y:S02]  /*c3d0*/  SYNCS.PHASECHK.TRANS64.TRYWAIT P0, [R0+URZ], R2 ;  /* 0x00000002000075a7 */ /* 0x0022a400080011ff */
[----:B--2---:R-:W-:Y:S05]  /*c3e0*/  @!P0 NANOSLEEP.SYNCS 0x989680 ;  /* 0x009896800000895d */ /* 0x004fea0003900000 */
[----:B------:R-:W2:Y:S02]  /*c3f0*/  @!P0 SYNCS.PHASECHK.TRANS64 P0, [R0+URZ], R2 ;  /* 0x00000002000085a7 */ /* 0x000ea400080010ff */
[----:B--2---:R-:W-:Y:S05]  /*c400*/  @!P0 BRA `(.L_x_118) ;  /* 0xfffffffc00f08947 */ /* 0x004fea000383ffff */
[----:B------:R-:W-:Y:S05]  /*c410*/  BRA `(.L_x_54) ;  /* 0xffffff6c00687947 */ /* 0x000fea000383ffff */
.L_x_58:
[----:B------:R-:W-:-:S07]  /*c420*/  MOV R0, UR4 ;  /* 0x0000000400007c02 */ /* 0x000fce0008000f00 */
.L_x_119:
[----:B-1----:R1:W3:Y:S02]  /*c430*/  SYNCS.PHASECHK.TRANS64.TRYWAIT P0, [R0+URZ], R2 ;  /* 0x00000002000075a7 */ /* 0x0022e400080011ff */
[----:B---3--:R-:W-:Y:S05]  /*c440*/  @!P0 NANOSLEEP.SYNCS 0x989680 ;  /* 0x009896800000895d */ /* 0x008fea0003900000 */
[----:B------:R-:W3:Y:S02]  /*c450*/  @!P0 SYNCS.PHASECHK.TRANS64 P0, [R0+URZ], R2 ;  /* 0x00000002000085a7 */ /* 0x000ee400080010ff */
[----:B---3--:R-:W-:Y:S05]  /*c460*/  @!P0 BRA `(.L_x_119) ;  /* 0xfffffffc00f08947 */ /* 0x008fea000383ffff */
[----:B------:R-:W-:Y:S05]  /*c470*/  BRA `(.L_x_120) ;  /* 0xffffff7000487947 */ /* 0x000fea000383ffff */
.L_x_59:
[----:B------:R-:W-:-:S07]  /*c480*/  MOV R0, UR4 ;  /* 0x0000000400007c02 */ /* 0x000fce0008000f00 */
.L_x_121:
[----:B-1----:R1:W3:Y:S02]  /*c490*/  SYNCS.PHASECHK.TRANS64.TRYWAIT P0, [R0+URZ], R2 ;  /* 0x00000002000075a7 */ /* 0x0022e400080011ff */
[----:B---3--:R-:W-:Y:S05]  /*c4a0*/  @!P0 NANOSLEEP.SYNCS 0x989680 ;  /* 0x009896800000895d */ /* 0x008fea0003900000 */
[----:B------:R-:W3:Y:S02]  /*c4b0*/  @!P0 SYNCS.PHASECHK.TRANS64 P0, [R0+URZ], R2 ;  /* 0x00000002000085a7 */ /* 0x000ee400080010ff */
[----:B---3--:R-:W-:Y:S05]  /*c4c0*/  @!P0 BRA `(.L_x_121) ;  /* 0xfffffffc00f08947 */ /* 0x008fea000383ffff */
[----:B------:R-:W-:Y:S05]  /*c4d0*/  BRA `(.L_x_122) ;  /* 0xffffff7000547947 */ /* 0x000fea000383ffff */
.L_x_64:
[----:B--2---:R2:W4:Y:S02]  /*c4e0*/  SYNCS.PHASECHK.TRANS64.TRYWAIT P0, [R3+URZ+0x50], R0 ;  /* 0x00005000030075a7 */ /* 0x00452400080011ff */
[----:B----4-:R-:W-:Y:S05]  /*c4f0*/  @!P0 NANOSLEEP.SYNCS 0x989680 ;  /* 0x009896800000895d */ /* 0x010fea0003900000 */
[----:B------:R-:W4:Y:S02]  /*c500*/  @!P0 SYNCS.PHASECHK.TRANS64 P0, [R3+URZ+0x50], R0 ;  /* 0x00005000030085a7 */ /* 0x000f2400080010ff */
[----:B----4-:R-:W-:Y:S05]  /*c510*/  @!P0 BRA `(.L_x_64) ;  /* 0xfffffffc00f08947 */ /* 0x010fea000383ffff */
[----:B------:R-:W-:Y:S05]  /*c520*/  BRA `(.L_x_123) ;  /* 0xffffff7400747947 */ /* 0x000fea000383ffff */
.L_x_67:
[----:B-1----:R-:W-:Y:S07]  /*c530*/  MOV R0, UR6 ;  /* 0x0000000600007c02 */ /* 0x002fee0008000f00 */
.L_x_124:
[----:B-1----:R1:W2:Y:S02]  /*c540*/  SYNCS.PHASECHK.TRANS64.TRYWAIT P1, [R0+URZ+0x48], R2 ;  /* 0x00004802000075a7 */ /* 0x0022a400080211ff */
[----:B--2---:R-:W-:Y:S05]  /*c550*/  @!P1 NANOSLEEP.SYNCS 0x989680 ;  /* 0x009896800000995d */ /* 0x004fea0003900000 */
[----:B------:R-:W2:Y:S02]  /*c560*/  @!P1 SYNCS.PHASECHK.TRANS64 P1, [R0+URZ+0x48], R2 ;  /* 0x00004802000095a7 */ /* 0x000ea400080210ff */
[----:B--2---:R-:W-:Y:S05]  /*c570*/  @!P1 BRA `(.L_x_124) ;  /* 0xfffffffc00f09947 */ /* 0x004fea000383ffff */
[----:B------:R-:W-:Y:S05]  /*c580*/  BRA `(.L_x_66) ;  /* 0xffffff7800e47947 */ /* 0x000fea000383ffff */
.L_x_70:
[----:B------:R-:W-:Y:S07]  /*c590*/  MOV R2, UR5 ;  /* 0x0000000500027c02 */ /* 0x000fee0008000f00 */
.L_x_125:
[----:B-1----:R1:W2:Y:S02]  /*c5a0*/  SYNCS.PHASECHK.TRANS64.TRYWAIT P2, [R2+URZ+0x30], R0 ;  /* 0x00003000020075a7 */ /* 0x0022a400080411ff */
[----:B--2---:R-:W-:Y:S05]  /*c5b0*/  @!P2 NANOSLEEP.SYNCS 0x989680 ;  /* 0x009896800000a95d */ /* 0x004fea0003900000 */
[----:B------:R-:W2:Y:S02]  /*c5c0*/  @!P2 SYNCS.PHASECHK.TRANS64 P2, [R2+URZ+0x30], R0 ;  /* 0x000030000200a5a7 */ /* 0x000ea400080410ff */
[----:B--2---:R-:W-:Y:S05]  /*c5d0*/  @!P2 BRA `(.L_x_125) ;  /* 0xfffffffc00f0a947 */ /* 0x004fea000383ffff */
[----:B------:R-:W-:Y:S05]  /*c5e0*/  BRA `(.L_x_126) ;  /* 0xffffff7c00507947 */ /* 0x000fea000383ffff */
.L_x_72:
[----:B------:R-:W-:-:S07]  /*c5f0*/  MOV R0, UR4 ;  /* 0x0000000400007c02 */ /* 0x000fce0008000f00 */
.L_x_127:
[----:B-1----:R1:W4:Y:S02]  /*c600*/  SYNCS.PHASECHK.TRANS64.TRYWAIT P0, [R0+URZ], R2 ;  /* 0x00000002000075a7 */ /* 0x00232400080011ff */
[----:B----4-:R-:W-:Y:S05]  /*c610*/  @!P0 NANOSLEEP.SYNCS 0x989680 ;  /* 0x009896800000895d */ /* 0x010fea0003900000 */
[----:B------:R-:W4:Y:S02]  /*c620*/  @!P0 SYNCS.PHASECHK.TRANS64 P0, [R0+URZ], R2 ;  /* 0x00000002000085a7 */ /* 0x000f2400080010ff */
[----:B----4-:R-:W-:Y:S05]  /*c630*/  @!P0 BRA `(.L_x_127) ;  /* 0xfffffffc00f08947 */ /* 0x010fea000383ffff */
[----:B------:R-:W-:Y:S05]  /*c640*/  BRA `(.L_x_128) ;  /* 0xffffff8000487947 */ /* 0x000fea000383ffff */
.L_x_74:
[----:B------:R-:W-:Y:S07]  /*c650*/  MOV R0, UR4 ;  /* 0x0000000400007c02 */ /* 0x000fee0008000f00 */
.L_x_129:
[----:B-1----:R1:W2:Y:S02]  /*c660*/  SYNCS.PHASECHK.TRANS64.TRYWAIT P0, [R0+URZ+0x50], R3 ;  /* 0x00005003000075a7 */ /* 0x0022a400080011ff */
[----:B--2---:R-:W-:Y:S05]  /*c670*/  @!P0 NANOSLEEP.SYNCS 0x989680 ;  /* 0x009896800000895d */ /* 0x004fea0003900000 */
[----:B------:R-:W2:Y:S02]  /*c680*/  @!P0 SYNCS.PHASECHK.TRANS64 P0, [R0+URZ+0x50], R3 ;  /* 0x00005003000085a7 */ /* 0x000ea400080010ff */
[----:B--2---:R-:W-:Y:S05]  /*c690*/  @!P0 BRA `(.L_x_129) ;  /* 0xfffffffc00f08947 */ /* 0x004fea000383ffff */
[----:B------:R-:W-:Y:S05]  /*c6a0*/  BRA `(.L_x_130) ;  /* 0xffffff8000e07947 */ /* 0x000fea000383ffff */
.L_x_84:
[----:B-1----:R1:W4:Y:S02]  /*c6b0*/  SYNCS.PHASECHK.TRANS64.TRYWAIT P0, [R8+URZ+0x20], R6 ;  /* 0x00002006080075a7 */ /* 0x00232400080011ff */
[----:B----4-:R-:W-:Y:S05]  /*c6c0*/  @!P0 NANOSLEEP.SYNCS 0x989680 ;  /* 0x009896800000895d */ /* 0x010fea0003900000 */
[----:B------:R-:W4:Y:S02]  /*c6d0*/  @!P0 SYNCS.PHASECHK.TRANS64 P0, [R8+URZ+0x20], R6 ;  /* 0x00002006080085a7 */ /* 0x000f2400080010ff */
[----:B----4-:R-:W-:Y:S05]  /*c6e0*/  @!P0 BRA `(.L_x_84) ;  /* 0xfffffffc00f08947 */ /* 0x010fea000383ffff */
[----:B------:R-:W-:Y:S05]  /*c6f0*/  BRA `(.L_x_83) ;  /* 0xffffff9400fc7947 */ /* 0x000fea000383ffff */
.L_x_86:
[----:B-1----:R1:W4:Y:S02]  /*c700*/  SYNCS.PHASECHK.TRANS64.TRYWAIT P1, [R5+URZ+0x70], R7 ;  /* 0x00007007050075a7 */ /* 0x00232400080211ff */
[----:B----4-:R-:W-:Y:S05]  /*c710*/  @!P1 NANOSLEEP.SYNCS 0x989680 ;  /* 0x009896800000995d */ /* 0x010fea0003900000 */
[----:B------:R-:W4:Y:S02]  /*c720*/  @!P1 SYNCS.PHASECHK.TRANS64 P1, [R5+URZ+0x70], R7 ;  /* 0x00007007050095a7 */ /* 0x000f2400080210ff */
[----:B----4-:R-:W-:Y:S05]  /*c730*/  @!P1 BRA `(.L_x_86) ;  /* 0xfffffffc00f09947 */ /* 0x010fea000383ffff */
[----:B------:R-:W-:Y:S05]  /*c740*/  BRA `(.L_x_85) ;  /* 0xffffffa0004c7947 */ /* 0x000fea000383ffff */
        .weak           $__internal_0_$__cuda_sm10x_tcgen05_guardrail_trap_col_being_dealloced_not_returned_by_alloc
        .type           $__internal_0_$__cuda_sm10x_tcgen05_guardrail_trap_col_being_dealloced_not_returned_by_alloc,@function
        .size           $__internal_0_$__cuda_sm10x_tcgen05_guardrail_trap_col_being_dealloced_not_returned_by_alloc,($__internal_1_$__cuda_sm10x_tcgen05_guardrail_trap_phase_invalid_during_alloc - $__internal_0_$__cuda_sm10x_tcgen05_guardrail_trap_col_being_dealloced_not_returned_by_alloc)
$__internal_0_$__cuda_sm10x_tcgen05_guardrail_trap_col_being_dealloced_not_returned_by_alloc:
[----:B------:R-:W-:Y:S05]  /*c750*/  BPT.TRAP 0x1 ;  /* 0x000000040000795c */ /* 0x000fea0000300000 */
[----:B------:R-:W-:-:S04]  /*c760*/  HFMA2 R3, -RZ, RZ, 0, 0 ;  /* 0x00000000ff037431 */ /* 0x000fc800000001ff */
[----:B------:R-:W-:Y:S05]  /*c770*/  RET.REL.NODEC R2 `(_ZN7cutlass13device_kernelINS_4gemm6kernel13GemmUniversalIN4cute5tupleIJiiiiEEENS1_10collective13CollectiveMmaINS1_35MainloopSm100TmaUmmaWarpSpecializedILi2ELi2ELi2ENS5_IJNS4_1CILi1EEESB_SB_EEEEENS5_IJNSA_ILi128EEENSA_ILi224EEENSA_ILi64EEEEEENS_6half_tENS5_IJlSB_lEEESI_SJ_NS4_8TiledMMAINS4_8MMA_AtomIJNS4_20SM100_MMA_F16BF16_SSISI_SI_fLi128ELi224ELNS4_4UMMA5MajorE0ELSO_0ELNSN_7ScaleInE0ELSP_0EEEEEENS4_6LayoutISC_NS5_IJNSA_ILi0EEEST_ST_EEEEENS5_IJNS4_10UnderscoreESW_SW_EEEEENS4_13SM90_TMA_LOADENS4_14ComposedLayoutINS4_7SwizzleILi3ELi4ELi3EEENS4_18smem_ptr_flag_bitsILi16EEENSS_INS5_IJNSA_ILi8EEESG_EEENS5_IJSG_SB_EEEEEEEvNS4_8identityESZ_S19_vS1A_EENS_8epilogue10collective18CollectiveEpilogueINS1C_23Sm100TmaWarpSpecializedILi2ELi1ELi224ELb1ELb0EEEJSH_NS5_IJNSS_ISE_SB_EENSS_ISF_SB_EEEEESI_SJ_SI_SJ_NS1C_6fusion15FusionCallbacksIS1G_NS1K_17LinearCombinationISI_fSI_fLNS_15FloatRoundStyleE2EEESH_S1J_JEEENS4_5SM1004TMEM4LOAD26SM100_TMEM_LOAD_32dp32b32xESZ_NS10_INS11_ILi2ELi4ELi3EEES14_NSS_INS5_IJS15_NSA_ILi32EEEEEENS5_IJS1V_SB_EEEEEEENS4_39AutoVectorizingCopyWithAssumedAlignmentILi128EEENS4_14SM90_TMA_STOREES1Z_S21_S21_EEEvvEEEEvNT_6ParamsE) ;  /* 0xffffff3802207950 */ /* 0x000fea0003c3ffff */
        .weak           $__internal_1_$__cuda_sm10x_tcgen05_guardrail_trap_phase_invalid_during_alloc
        .type           $__internal_1_$__cuda_sm10x_tcgen05_guardrail_trap_phase_invalid_during_alloc,@function
        .size           $__internal_1_$__cuda_sm10x_tcgen05_guardrail_trap_phase_invalid_during_alloc,($__internal_2_$__cuda_sm10x_tcgen05_guardrail_trap_unallocated_columns_being_dealloced - $__internal_1_$__cuda_sm10x_tcgen05_guardrail_trap_phase_invalid_during_alloc)
$__internal_1_$__cuda_sm10x_tcgen05_guardrail_trap_phase_invalid_during_alloc:
[----:B------:R-:W-:Y:S05]  /*c780*/  BPT.TRAP 0x1 ;  /* 0x000000040000795c */ /* 0x000fea0000300000 */
[----:B------:R-:W-:-:S04]  /*c790*/  MOV R3, 0x0 ;  /* 0x0000000000037802 */ /* 0x000fc80000000f00 */
[----:B------:R-:W-:Y:S05]  /*c7a0*/  RET.REL.NODEC R2 `(_ZN7cutlass13device_kernelINS_4gemm6kernel13GemmUniversalIN4cute5tupleIJiiiiEEENS1_10collective13CollectiveMmaINS1_35MainloopSm100TmaUmmaWarpSpecializedILi2ELi2ELi2ENS5_IJNS4_1CILi1EEESB_SB_EEEEENS5_IJNSA_ILi128EEENSA_ILi224EEENSA_ILi64EEEEEENS_6half_tENS5_IJlSB_lEEESI_SJ_NS4_8TiledMMAINS4_8MMA_AtomIJNS4_20SM100_MMA_F16BF16_SSISI_SI_fLi128ELi224ELNS4_4UMMA5MajorE0ELSO_0ELNSN_7ScaleInE0ELSP_0EEEEEENS4_6LayoutISC_NS5_IJNSA_ILi0EEEST_ST_EEEEENS5_IJNS4_10UnderscoreESW_SW_EEEEENS4_13SM90_TMA_LOADENS4_14ComposedLayoutINS4_7SwizzleILi3ELi4ELi3EEENS4_18smem_ptr_flag_bitsILi16EEENSS_INS5_IJNSA_ILi8EEESG_EEENS5_IJSG_SB_EEEEEEEvNS4_8identityESZ_S19_vS1A_EENS_8epilogue10collective18CollectiveEpilogueINS1C_23Sm100TmaWarpSpecializedILi2ELi1ELi224ELb1ELb0EEEJSH_NS5_IJNSS_ISE_SB_EENSS_ISF_SB_EEEEESI_SJ_SI_SJ_NS1C_6fusion15FusionCallbacksIS1G_NS1K_17LinearCombinationISI_fSI_fLNS_15FloatRoundStyleE2EEESH_S1J_JEEENS4_5SM1004TMEM4LOAD26SM100_TMEM_LOAD_32dp32b32xESZ_NS10_INS11_ILi2ELi4ELi3EEES14_NSS_INS5_IJS15_NSA_ILi32EEEEEENS5_IJS1V_SB_EEEEEEENS4_39AutoVectorizingCopyWithAssumedAlignmentILi128EEENS4_14SM90_TMA_STOREES1Z_S21_S21_EEEvvEEEEvNT_6ParamsE) ;  /* 0xffffff3802147950 */ /* 0x000fea0003c3ffff */
        .weak           $__internal_2_$__cuda_sm10x_tcgen05_guardrail_trap_unallocated_columns_being_dealloced
        .type           $__internal_2_$__cuda_sm10x_tcgen05_guardrail_trap_unallocated_columns_being_dealloced,@function
        .size           $__internal_2_$__cuda_sm10x_tcgen05_guardrail_trap_unallocated_columns_being_dealloced,(.L_x_132 - $__internal_2_$__cuda_sm10x_tcgen05_guardrail_trap_unallocated_columns_being_dealloced)
$__internal_2_$__cuda_sm10x_tcgen05_guardrail_trap_unallocated_columns_being_dealloced:
[----:B------:R-:W-:Y:S05]  /*c7b0*/  BPT.TRAP 0x1 ;  /* 0x000000040000795c */ /* 0x000fea0000300000 */
[----:B------:R-:W-:-:S04]  /*c7c0*/  HFMA2 R3, -RZ, RZ, 0, 0 ;  /* 0x00000000ff037431 */ /* 0x000fc800000001ff */
[----:B------:R-:W-:Y:S05]  /*c7d0*/  RET.REL.NODEC R2 `(_ZN7cutlass13device_kernelINS_4gemm6kernel13GemmUniversalIN4cute5tupleIJiiiiEEENS1_10collective13CollectiveMmaINS1_35MainloopSm100TmaUmmaWarpSpecializedILi2ELi2ELi2ENS5_IJNS4_1CILi1EEESB_SB_EEEEENS5_IJNSA_ILi128EEENSA_ILi224EEENSA_ILi64EEEEEENS_6half_tENS5_IJlSB_lEEESI_SJ_NS4_8TiledMMAINS4_8MMA_AtomIJNS4_20SM100_MMA_F16BF16_SSISI_SI_fLi128ELi224ELNS4_4UMMA5MajorE0ELSO_0ELNSN_7ScaleInE0ELSP_0EEEEEENS4_6LayoutISC_NS5_IJNSA_ILi0EEEST_ST_EEEEENS5_IJNS4_10UnderscoreESW_SW_EEEEENS4_13SM90_TMA_LOADENS4_14ComposedLayoutINS4_7SwizzleILi3ELi4ELi3EEENS4_18smem_ptr_flag_bitsILi16EEENSS_INS5_IJNSA_ILi8EEESG_EEENS5_IJSG_SB_EEEEEEEvNS4_8identityESZ_S19_vS1A_EENS_8epilogue10collective18CollectiveEpilogueINS1C_23Sm100TmaWarpSpecializedILi2ELi1ELi224ELb1ELb0EEEJSH_NS5_IJNSS_ISE_SB_EENSS_ISF_SB_EEEEESI_SJ_SI_SJ_NS1C_6fusion15FusionCallbacksIS1G_NS1K_17LinearCombinationISI_fSI_fLNS_15FloatRoundStyleE2EEESH_S1J_JEEENS4_5SM1004TMEM4LOAD26SM100_TMEM_LOAD_32dp32b32xESZ_NS10_INS11_ILi2ELi4ELi3EEES14_NSS_INS5_IJS15_NSA_ILi32EEEEEENS5_IJS1V_SB_EEEEEEENS4_39AutoVectorizingCopyWithAssumedAlignmentILi128EEENS4_14SM90_TMA_STOREES1Z_S21_S21_EEEvvEEEEvNT_6ParamsE) ;  /* 0xffffff3802087950 */ /* 0x000fea0003c3ffff */
.L_x_131:
[----:B------:R-:W-:-:S00]  /*c7e0*/  BRA `(.L_x_131) ;  /* 0xfffffffc00fc7947 */ /* 0x000fc0000383ffff */
[----:B------:R-:W-:-:S00]  /*c7f0*/  NOP ;  /* 0x0000000000007918 */ /* 0x000fc00000000000 */
        /* <DEDUP_REMOVED lines=8> */
.L_x_132:


//--------------------- .nv.global.init           --------------------------
	.section	.nv.global.init,"aw",@progbits
.nv.global.init:
	.type		$str$27,@object
	.size		$str$27,($str$28 - $str$27)
$str$27:
        /*0000*/ 	.byte	0x28, 0x61, 0x64, 0x64, 0x72, 0x65, 0x73, 0x73, 0x20, 0x26, 0x20, 0x6d, 0x61, 0x73, 0x6b, 0x29
        /*0010*/ 	.byte	0x20, 0x3d, 0x3d, 0x20, 0x30, 0x00
	.type		$str$28,@object
	.size		$str$28,($str$26 - $str$28)
$str$28:
        /*0016*/ 	.byte	0x2f, 0x74, 0x6d, 0x70, 0x2f, 0x63, 0x75, 0x74, 0x6c, 0x61, 0x73, 0x73, 0x5f, 0x73, 0x77, 0x65
        /*0026*/ 	.byte	0x65, 0x70, 0x5f, 0x73, 0x72, 0x63, 0x2f, 0x69, 0x6e, 0x63, 0x6c, 0x75, 0x64, 0x65, 0x2f, 0x63
        /*0036*/ 	.byte	0x75, 0x74, 0x65, 0x2f, 0x70, 0x6f, 0x69, 0x6e, 0x74, 0x65, 0x72, 0x5f, 0x66, 0x6c, 0x61, 0x67
        /*0046*/ 	.byte	0x67, 0x65, 0x64, 0x2e, 0x68, 0x70, 0x70, 0x00
	.type		$str$26,@object
	.size		$str$26,($str$25 - $str$26)
$str$26:
        /*004e*/ 	.byte	0x2f, 0x74, 0x6d, 0x70, 0x2f, 0x63, 0x75, 0x74, 0x6c, 0x61, 0x73, 0x73, 0x5f, 0x73, 0x77, 0x65
        /*005e*/ 	.byte	0x65, 0x70, 0x5f, 0x73, 0x72, 0x63, 0x2f, 0x69, 0x6e, 0x63, 0x6c, 0x75, 0x64, 0x65, 0x2f, 0x63
        /*006e*/ 	.byte	0x75, 0x74, 0x65, 0x2f, 0x61, 0x74, 0x6f, 0x6d, 0x2f, 0x63, 0x6f, 0x70, 0x79, 0x5f, 0x74, 0x72
        /*007e*/ 	.byte	0x61, 0x69, 0x74, 0x73, 0x5f, 0x73, 0x6d, 0x31, 0x30, 0x30, 0x2e, 0x68, 0x70, 0x70, 0x00
	.type		$str$25,@object
	.size		$str$25,(__unnamed_1 - $str$25)
$str$25:
        /*008d*/ 	.byte	0x28, 0x28, 0x75, 0x69, 0x6e, 0x74, 0x33, 0x32, 0x5f, 0x74, 0x28, 0x74, 0x68, 0x72, 0x65, 0x61
        /*009d*/ 	.byte	0x64, 0x49, 0x64, 0x78, 0x2e, 0x78, 0x29, 0x20, 0x2f, 0x20, 0x33, 0x32, 0x29, 0x20, 0x25, 0x20
        /*00ad*/ 	.byte	0x34, 0x29, 0x20, 0x3d, 0x3d, 0x20, 0x28, 0x28, 0x28, 0x74, 0x6d, 0x65, 0x6d, 0x5f, 0x61, 0x64
        /*00bd*/ 	.byte	0x64, 0x72, 0x20, 0x3e, 0x3e, 0x20, 0x31, 0x36, 0x29, 0x20, 0x2f, 0x20, 0x33, 0x32, 0x29, 0x20
        /*00cd*/ 	.byte	0x25, 0x20, 0x34, 0x29, 0x00
	.type		__unnamed_1,@object
	.size		__unnamed_1,(__unnamed_2 - __unnamed_1)
__unnamed_1:
        /* <DEDUP_REMOVED lines=25> */
        /*0262*/ 	.byte	0x38, 0x36, 0x37, 0x32, 0x3e, 0x3e, 0x3e, 0x3e, 0x5d, 0x00
	.type		__unnamed_2,@object
	.size		__unnamed_2,(.L_2 - __unnamed_2)
__unnamed_2:
        /* <DEDUP_REMOVED lines=42> */
        /*050c*/ 	.byte	0x3e, 0x3e, 0x5d, 0x00
.L_2:


//--------------------- .nv.shared._ZN7cutlass13device_kernelINS_4gemm6kernel13GemmUniversalIN4cute5tupleIJiiiiEEENS1_10collective13CollectiveMmaINS1_35MainloopSm100TmaUmmaWarpSpecializedILi2ELi2ELi2ENS5_IJNS4_1CILi1EEESB_SB_EEEEENS5_IJNSA_ILi128EEENSA_ILi224EEENSA_ILi64EEEEEENS_6half_tENS5_IJlSB_lEEESI_SJ_NS4_8TiledMMAINS4_8MMA_AtomIJNS4_20SM100_MMA_F16BF16_SSISI_SI_fLi128ELi224ELNS4_4UMMA5MajorE0ELSO_0ELNSN_7ScaleInE0ELSP_0EEEEEENS4_6LayoutISC_NS5_IJNSA_ILi0EEEST_ST_EEEEENS5_IJNS4_10UnderscoreESW_SW_EEEEENS4_13SM90_TMA_LOADENS4_14ComposedLayoutINS4_7SwizzleILi3ELi4ELi3EEENS4_18smem_ptr_flag_bitsILi16EEENSS_INS5_IJNSA_ILi8EEESG_EEENS5_IJSG_SB_EEEEEEEvNS4_8identityESZ_S19_vS1A_EENS_8epilogue10collective18CollectiveEpilogueINS1C_23Sm100TmaWarpSpecializedILi2ELi1ELi224ELb1ELb0EEEJSH_NS5_IJNSS_ISE_SB_EENSS_ISF_SB_EEEEESI_SJ_SI_SJ_NS1C_6fusion15FusionCallbacksIS1G_NS1K_17LinearCombinationISI_fSI_fLNS_15FloatRoundStyleE2EEESH_S1J_JEEENS4_5SM1004TMEM4LOAD26SM100_TMEM_LOAD_32dp32b32xESZ_NS10_INS11_ILi2ELi4ELi3EEES14_NSS_INS5_IJS15_NSA_ILi32EEEEEENS5_IJS1V_SB_EEEEEEENS4_39AutoVectorizingCopyWithAssumedAlignmentILi128EEENS4_14SM90_TMA_STOREES1Z_S21_S21_EEEvvEEEEvNT_6ParamsE --------------------------
	.section	.nv.shared._ZN7cutlass13device_kernelINS_4gemm6kernel13GemmUniversalIN4cute5tupleIJiiiiEEENS1_10collective13CollectiveMmaINS1_35MainloopSm100TmaUmmaWarpSpecializedILi2ELi2ELi2ENS5_IJNS4_1CILi1EEESB_SB_EEEEENS5_IJNSA_ILi128EEENSA_ILi224EEENSA_ILi64EEEEEENS_6half_tENS5_IJlSB_lEEESI_SJ_NS4_8TiledMMAINS4_8MMA_AtomIJNS4_20SM100_MMA_F16BF16_SSISI_SI_fLi128ELi224ELNS4_4UMMA5MajorE0ELSO_0ELNSN_7ScaleInE0ELSP_0EEEEEENS4_6LayoutISC_NS5_IJNSA_ILi0EEEST_ST_EEEEENS5_IJNS4_10UnderscoreESW_SW_EEEEENS4_13SM90_TMA_LOADENS4_14ComposedLayoutINS4_7SwizzleILi3ELi4ELi3EEENS4_18smem_ptr_flag_bitsILi16EEENSS_INS5_IJNSA_ILi8EEESG_EEENS5_IJSG_SB_EEEEEEEvNS4_8identityESZ_S19_vS1A_EENS_8epilogue10collective18CollectiveEpilogueINS1C_23Sm100TmaWarpSpecializedILi2ELi1ELi224ELb1ELb0EEEJSH_NS5_IJNSS_ISE_SB_EENSS_ISF_SB_EEEEESI_SJ_SI_SJ_NS1C_6fusion15FusionCallbacksIS1G_NS1K_17LinearCombinationISI_fSI_fLNS_15FloatRoundStyleE2EEESH_S1J_JEEENS4_5SM1004TMEM4LOAD26SM100_TMEM_LOAD_32dp32b32xESZ_NS10_INS11_ILi2ELi4ELi3EEES14_NSS_INS5_IJS15_NSA_ILi32EEEEEENS5_IJS1V_SB_EEEEEEENS4_39AutoVectorizingCopyWithAssumedAlignmentILi128EEENS4_14SM90_TMA_STOREES1Z_S21_S21_EEEvvEEEEvNT_6ParamsE,"aw",@nobits
	.sectionflags	@""
	.align	16
	.zero		1024


//--------------------- .nv.shared.reserved.0     --------------------------
	.section	.nv.shared.reserved.0,"aw",@nobits
	.weak		__nv_reservedSMEM_offset_0_alias
	.size		__nv_reservedSMEM_offset_0_alias, 0, 64
	.other		__nv_reservedSMEM_offset_0_alias,@"STO_CUDA_RESERVED_SHARED STV_DEFAULT"
__nv_reservedSMEM_offset_0_alias:
	.zero		0
.nv.shared.reserved.0:
	.zero		64
	.weak		__nv_reservedSMEM_tcgen05_partition
	.type		__nv_reservedSMEM_tcgen05_partition,@object
	.size		__nv_reservedSMEM_tcgen05_partition,(.L_0 - __nv_reservedSMEM_tcgen05_partition)
__nv_reservedSMEM_tcgen05_partition:
	.zero		32
.L_0:


//--------------------- .nv.global                --------------------------
	.section	.nv.global,"aw",@nobits
.nv.global:
	.type		_ZN39_INTERNAL_4c98e067_4_k_cu_264d8aa1_43714cute1_E,@object
	.size		_ZN39_INTERNAL_4c98e067_4_k_cu_264d8aa1_43714cute1_E,(_ZN39_INTERNAL_4c98e067_4_k_cu_264d8aa1_43714cuda3std3__45__cpo6cbeginE - _ZN39_INTERNAL_4c98e067_4_k_cu_264d8aa1_43714cute1_E)
_ZN39_INTERNAL_4c98e067_4_k_cu_264d8aa1_43714cute1_E:
	.zero		1
	.type		_ZN39_INTERNAL_4c98e067_4_k_cu_264d8aa1_43714cuda3std3__45__cpo6cbeginE,@object
	.size		_ZN39_INTERNAL_4c98e067_4_k_cu_264d8aa1_43714cuda3std3__45__cpo6cbeginE,(_ZN39_INTERNAL_4c98e067_4_k_cu_264d8aa1_43714cuda3std3__48in_placeE - _ZN39_INTERNAL_4c98e067_4_k_cu_264d8aa1_43714cuda3std3__45__cpo6cbeginE)
_ZN39_INTERNAL_4c98e067_4_k_cu_264d8aa1_43714cuda3std3__45__cpo6cbeginE:
	.zero		1
	.type		_ZN39_INTERNAL_4c98e067_4_k_cu_264d8aa1_43714cuda3std3__48in_placeE,@object
	.size		_ZN39_INTERNAL_4c98e067_4_k_cu_264d8aa1_43714cuda3std3__48in_placeE,(_ZN39_INTERNAL_4c98e067_4_k_cu_264d8aa1_43714cuda3std6ranges3__45__cpo9iter_moveE - _ZN39_INTERNAL_4c98e067_4_k_cu_264d8aa1_43714cuda3std3__48in_placeE)
_ZN39_INTERNAL_4c98e067_4_k_cu_264d8aa1_43714cuda3std3__48in_placeE:
	.zero		1
	.type		_ZN39_INTERNAL_4c98e067_4_k_cu_264d8aa1_43714cuda3std6ranges3__45__cpo9iter_moveE,@object
	.size		_ZN39_INTERNAL_4c98e067_4_k_cu_264d8aa1_43714cuda3std6ranges3__45__cpo9iter_moveE,(_ZN39_INTERNAL_4c98e067_4_k_cu_264d8aa1_43714cuda3std3__45__cpo5beginE - _ZN39_INTERNAL_4c98e067_4_k_cu_264d8aa1_43714cuda3std6ranges3__45__cpo9iter_moveE)
_ZN39_INTERNAL_4c98e067_4_k_cu_264d8aa1_43714cuda3std6ranges3__45__cpo9iter_moveE:
	.zero		1
	.type		_ZN39_INTERNAL_4c98e067_4_k_cu_264d8aa1_43714cuda3std3__45__cpo5beginE,@object
	.size		_ZN39_INTERNAL_4c98e067_4_k_cu_264d8aa1_43714cuda3std3__45__cpo5beginE,(_ZN39_INTERNAL_4c98e067_4_k_cu_264d8aa1_43714cuda3std3__441_GLOBAL__N__4c98e067_4_k_cu_264d8aa1_43716ignoreE - _ZN39_INTERNAL_4c98e067_4_k_cu_264d8aa1_43714cuda3std3__45__cpo5beginE)
_ZN39_INTERNAL_4c98e067_4_k_cu_264d8aa1_43714cuda3std3__45__cpo5beginE:
	.zero		1
	.type		_ZN39_INTERNAL_4c98e067_4_k_cu_264d8aa1_43714cuda3std3__441_GLOBAL__N__4c98e067_4_k_cu_264d8aa1_43716ignoreE,@object
	.size		_ZN39_INTERNAL_4c98e067_4_k_cu_264d8aa1_43714cuda3std3__441_GLOBAL__N__4c98e067_4_k_cu_264d8aa1_43716ignoreE,(_ZN39_INTERNAL_4c98e067_4_k_cu_264d8aa1_43714cute7productE - _ZN39_INTERNAL_4c98e067_4_k_cu_264d8aa1_43714cuda3std3__441_GLOBAL__N__4c98e067_4_k_cu_264d8aa1_43716ignoreE)
_ZN39_INTERNAL_4c98e067_4_k_cu_264d8aa1_43714cuda3std3__441_GLOBAL__N__4c98e067_4_k_cu_264d8aa1_43716ignoreE:
	.zero		1
	.type		_ZN39_INTERNAL_4c98e067_4_k_cu_264d8aa1_43714cute7productE,@object
	.size		_ZN39_INTERNAL_4c98e067_4_k_cu_264d8aa1_43714cute7productE,(_ZN39_INTERNAL_4c98e067_4_k_cu_264d8aa1_43714cuda3std3__45__cpo3endE - _ZN39_INTERNAL_4c98e067_4_k_cu_264d8aa1_43714cute7productE)
_ZN39_INTERNAL_4c98e067_4_k_cu_264d8aa1_43714cute7productE:
	.zero		1
	.type		_ZN39_INTERNAL_4c98e067_4_k_cu_264d8aa1_43714cuda3std3__45__cpo3endE,@object
	.size		_ZN39_INTERNAL_4c98e067_4_k_cu_264d8aa1_43714cuda3std3__45__cpo3endE,(_ZN39_INTERNAL_4c98e067_4_k_cu_264d8aa1_43714cuda3std3__419piecewise_constructE - _ZN39_INTERNAL_4c98e067_4_k_cu_264d8aa1_43714cuda3std3__45__cpo3endE)
_ZN39_INTERNAL_4c98e067_4_k_cu_264d8aa1_43714cuda3std3__45__cpo3endE:
	.zero		1
	.type		_ZN39_INTERNAL_4c98e067_4_k_cu_264d8aa1_43714cuda3std3__419piecewise_constructE,@object
	.size		_ZN39_INTERNAL_4c98e067_4_k_cu_264d8aa1_43714cuda3std3__419piecewise_constructE,(_ZN39_INTERNAL_4c98e067_4_k_cu_264d8aa1_43714cuda3std3__45__cpo4cendE - _ZN39_INTERNAL_4c98e067_4_k_cu_264d8aa1_43714cuda3std3__419piecewise_constructE)
_ZN39_INTERNAL_4c98e067_4_k_cu_264d8aa1_43714cuda3std3__419piecewise_constructE:
	.zero		1
	.type		_ZN39_INTERNAL_4c98e067_4_k_cu_264d8aa1_43714cuda3std3__45__cpo4cendE,@object
	.size		_ZN39_INTERNAL_4c98e067_4_k_cu_264d8aa1_43714cuda3std3__45__cpo4cendE,(_ZN39_INTERNAL_4c98e067_4_k_cu_264d8aa1_43714cuda3std6ranges3__45__cpo4swapE - _ZN39_INTERNAL_4c98e067_4_k_cu_264d8aa1_43714cuda3std3__45__cpo4cendE)
_ZN39_INTERNAL_4c98e067_4_k_cu_264d8aa1_43714cuda3std3__45__cpo4cendE:
	.zero		1
	.type		_ZN39_INTERNAL_4c98e067_4_k_cu_264d8aa1_43714cuda3std6ranges3__45__cpo4swapE,@object
	.size		_ZN39_INTERNAL_4c98e067_4_k_cu_264d8aa1_43714cuda3std6ranges3__45__cpo4swapE,(.L_10 - _ZN39_INTERNAL_4c98e067_4_k_cu_264d8aa1_43714cuda3std6ranges3__45__cpo4swapE)
_ZN39_INTERNAL_4c98e067_4_k_cu_264d8aa1_43714cuda3std6ranges3__45__cpo4swapE:
	.zero		1
.L_10:


//--------------------- .nv.constant0._ZN7cutlass13device_kernelINS_4gemm6kernel13GemmUniversalIN4cute5tupleIJiiiiEEENS1_10collective13CollectiveMmaINS1_35MainloopSm100TmaUmmaWarpSpecializedILi2ELi2ELi2ENS5_IJNS4_1CILi1EEESB_SB_EEEEENS5_IJNSA_ILi128EEENSA_ILi224EEENSA_ILi64EEEEEENS_6half_tENS5_IJlSB_lEEESI_SJ_NS4_8TiledMMAINS4_8MMA_AtomIJNS4_20SM100_MMA_F16BF16_SSISI_SI_fLi128ELi224ELNS4_4UMMA5MajorE0ELSO_0ELNSN_7ScaleInE0ELSP_0EEEEEENS4_6LayoutISC_NS5_IJNSA_ILi0EEEST_ST_EEEEENS5_IJNS4_10UnderscoreESW_SW_EEEEENS4_13SM90_TMA_LOADENS4_14ComposedLayoutINS4_7SwizzleILi3ELi4ELi3EEENS4_18smem_ptr_flag_bitsILi16EEENSS_INS5_IJNSA_ILi8EEESG_EEENS5_IJSG_SB_EEEEEEEvNS4_8identityESZ_S19_vS1A_EENS_8epilogue10collective18CollectiveEpilogueINS1C_23Sm100TmaWarpSpecializedILi2ELi1ELi224ELb1ELb0EEEJSH_NS5_IJNSS_ISE_SB_EENSS_ISF_SB_EEEEESI_SJ_SI_SJ_NS1C_6fusion15FusionCallbacksIS1G_NS1K_17LinearCombinationISI_fSI_fLNS_15FloatRoundStyleE2EEESH_S1J_JEEENS4_5SM1004TMEM4LOAD26SM100_TMEM_LOAD_32dp32b32xESZ_NS10_INS11_ILi2ELi4ELi3EEES14_NSS_INS5_IJS15_NSA_ILi32EEEEEENS5_IJS1V_SB_EEEEEEENS4_39AutoVectorizingCopyWithAssumedAlignmentILi128EEENS4_14SM90_TMA_STOREES1Z_S21_S21_EEEvvEEEEvNT_6ParamsE --------------------------
	.section	.nv.constant0._ZN7cutlass13device_kernelINS_4gemm6kernel13GemmUniversalIN4cute5tupleIJiiiiEEENS1_10collective13CollectiveMmaINS1_35MainloopSm100TmaUmmaWarpSpecializedILi2ELi2ELi2ENS5_IJNS4_1CILi1EEESB_SB_EEEEENS5_IJNSA_ILi128EEENSA_ILi224EEENSA_ILi64EEEEEENS_6half_tENS5_IJlSB_lEEESI_SJ_NS4_8TiledMMAINS4_8MMA_AtomIJNS4_20SM100_MMA_F16BF16_SSISI_SI_fLi128ELi224ELNS4_4UMMA5MajorE0ELSO_0ELNSN_7ScaleInE0ELSP_0EEEEEENS4_6LayoutISC_NS5_IJNSA_ILi0EEEST_ST_EEEEENS5_IJNS4_10UnderscoreESW_SW_EEEEENS4_13SM90_TMA_LOADENS4_14ComposedLayoutINS4_7SwizzleILi3ELi4ELi3EEENS4_18smem_ptr_flag_bitsILi16EEENSS_INS5_IJNSA_ILi8EEESG_EEENS5_IJSG_SB_EEEEEEEvNS4_8identityESZ_S19_vS1A_EENS_8epilogue10collective18CollectiveEpilogueINS1C_23Sm100TmaWarpSpecializedILi2ELi1ELi224ELb1ELb0EEEJSH_NS5_IJNSS_ISE_SB_EENSS_ISF_SB_EEEEESI_SJ_SI_SJ_NS1C_6fusion15FusionCallbacksIS1G_NS1K_17LinearCombinationISI_fSI_fLNS_15FloatRoundStyleE2EEESH_S1J_JEEENS4_5SM1004TMEM4LOAD26SM100_TMEM_LOAD_32dp32b32xESZ_NS10_INS11_ILi2ELi4ELi3EEES14_NSS_INS5_IJS15_NSA_ILi32EEEEEENS5_IJS1V_SB_EEEEEEENS4_39AutoVectorizingCopyWithAssumedAlignmentILi128EEENS4_14SM90_TMA_STOREES1Z_S21_S21_EEEvvEEEEvNT_6ParamsE,"a",@progbits
	.sectionflags	@""
	.align	4
.nv.constant0._ZN7cutlass13device_kernelINS_4gemm6kernel13GemmUniversalIN4cute5tupleIJiiiiEEENS1_10collective13CollectiveMmaINS1_35MainloopSm100TmaUmmaWarpSpecializedILi2ELi2ELi2ENS5_IJNS4_1CILi1EEESB_SB_EEEEENS5_IJNSA_ILi128EEENSA_ILi224EEENSA_ILi64EEEEEENS_6half_tENS5_IJlSB_lEEESI_SJ_NS4_8TiledMMAINS4_8MMA_AtomIJNS4_20SM100_MMA_F16BF16_SSISI_SI_fLi128ELi224ELNS4_4UMMA5MajorE0ELSO_0ELNSN_7ScaleInE0ELSP_0EEEEEENS4_6LayoutISC_NS5_IJNSA_ILi0EEEST_ST_EEEEENS5_IJNS4_10UnderscoreESW_SW_EEEEENS4_13SM90_TMA_LOADENS4_14ComposedLayoutINS4_7SwizzleILi3ELi4ELi3EEENS4_18smem_ptr_flag_bitsILi16EEENSS_INS5_IJNSA_ILi8EEESG_EEENS5_IJSG_SB_EEEEEEEvNS4_8identityESZ_S19_vS1A_EENS_8epilogue10collective18CollectiveEpilogueINS1C_23Sm100TmaWarpSpecializedILi2ELi1ELi224ELb1ELb0EEEJSH_NS5_IJNSS_ISE_SB_EENSS_ISF_SB_EEEEESI_SJ_SI_SJ_NS1C_6fusion15FusionCallbacksIS1G_NS1K_17LinearCombinationISI_fSI_fLNS_15FloatRoundStyleE2EEESH_S1J_JEEENS4_5SM1004TMEM4LOAD26SM100_TMEM_LOAD_32dp32b32xESZ_NS10_INS11_ILi2ELi4ELi3EEES14_NSS_INS5_IJS15_NSA_ILi32EEEEEENS5_IJS1V_SB_EEEEEEENS4_39AutoVectorizingCopyWithAssumedAlignmentILi128EEENS4_14SM90_TMA_STOREES1Z_S21_S21_EEEvvEEEEvNT_6ParamsE:
	.zero		2944


//--------------------- SYMBOLS --------------------------

	.type		.nv.reservedSmem.offset0,@object
	.size		.nv.reservedSmem.offset0,0x4
	.type		.nv.reservedSmem.cap,@object
	.size		.nv.reservedSmem.cap,0x4
	.type		__assertfail,@function
